	.target	sm_80

	.elftype	@"ET_EXEC"


//--------------------- .note.nv.tkinfo           --------------------------
	.section	.note.nv.tkinfo,"",@"SHT_NOTE"
	.sectionflags	@"SHF_NOTE_NV_TKINFO"
	.tkinfo
        /*0018*/ 	.word	0x00000002
        /*0030*/ 	.string	""
        /*0030*/ 	.string	"ptxas"
        /*0030*/ 	.string	"Cuda compilation tools, release 13.0, V13.0.88"
        /*0030*/ 	.string	"Build cuda_13.0.r13.0/compiler.36424714_0"
        /*0030*/ 	.string	"-v  -suppress-debug-info  -lineinfo  -arch sm_80 "



//--------------------- .note.nv.cuinfo           --------------------------
	.section	.note.nv.cuinfo,"",@"SHT_NOTE"
	.sectionflags	@"SHF_NOTE_NV_CUINFO"
        /*0018*/ 	.short	0x0002
        /*001a*/ 	.short	0x0050
        /*001c*/ 	.short	0x0082
	.zero		2


//--------------------- .nv.info                  --------------------------
	.section	.nv.info,"",@"SHT_CUDA_INFO"
	.align	4


	//----- nvinfo : EIATTR_REGCOUNT
	.align		4
        /*0000*/ 	.byte	0x04, 0x2f
        /*0002*/ 	.short	(.L_1 - .L_0)
	.align		4
.L_0:
        /*0004*/ 	.word	index@(matmul_kernel)
        /*0008*/ 	.word	0x00000020


	//----- nvinfo : EIATTR_FRAME_SIZE
	.align		4
.L_1:
        /*000c*/ 	.byte	0x04, 0x11
        /*000e*/ 	.short	(.L_3 - .L_2)
	.align		4
.L_2:
        /*0010*/ 	.word	index@(matmul_kernel)
        /*0014*/ 	.word	0x000021b0


	//----- nvinfo : EIATTR_MIN_STACK_SIZE
	.align		4
.L_3:
        /*0018*/ 	.byte	0x04, 0x12
        /*001a*/ 	.short	(.L_5 - .L_4)
	.align		4
.L_4:
        /*001c*/ 	.word	index@(matmul_kernel)
        /*0020*/ 	.word	0x000021b0
.L_5:


//--------------------- .nv.info.matmul_kernel    --------------------------
	.section	.nv.info.matmul_kernel,"",@"SHT_CUDA_INFO"
	.sectionflags	@""
	.align	4


	//----- nvinfo : EIATTR_CUDA_API_VERSION
	.align		4
        /*0000*/ 	.byte	0x04, 0x37
        /*0002*/ 	.short	(.L_7 - .L_6)
.L_6:
        /*0004*/ 	.word	0x00000082


	//----- nvinfo : EIATTR_SW2861232_WAR
	.align		4
.L_7:
        /*0008*/ 	.byte	0x01, 0x35
	.zero		2


	//----- nvinfo : EIATTR_PARAM_CBANK
	.align		4
        /*000c*/ 	.byte	0x04, 0x0a
        /*000e*/ 	.short	(.L_9 - .L_8)
	.align		4
.L_8:
        /*0010*/ 	.word	index@(.nv.constant0.matmul_kernel)
        /*0014*/ 	.short	0x0160
        /*0016*/ 	.short	0x0050


	//----- nvinfo : EIATTR_CBANK_PARAM_SIZE
	.align		4
.L_9:
        /*0018*/ 	.byte	0x03, 0x19
        /*001a*/ 	.short	0x0050


	//----- nvinfo : EIATTR_KPARAM_INFO
	.align		4
        /*001c*/ 	.byte	0x04, 0x17
        /*001e*/ 	.short	(.L_11 - .L_10)
.L_10:
        /*0020*/ 	.word	0x00000000
        /*0024*/ 	.short	0x000d
        /*0026*/ 	.short	0x0048
        /*0028*/ 	.byte	0x00, 0xf4, 0x21, 0x00


	//----- nvinfo : EIATTR_KPARAM_INFO
	.align		4
.L_11:
        /*002c*/ 	.byte	0x04, 0x17
        /*002e*/ 	.short	(.L_13 - .L_12)
.L_12:
        /*0030*/ 	.word	0x00000000
        /*0034*/ 	.short	0x000c
        /*0036*/ 	.short	0x0040
        /*0038*/ 	.byte	0x00, 0xf4, 0x21, 0x00


	//----- nvinfo : EIATTR_KPARAM_INFO
	.align		4
.L_13:
        /*003c*/ 	.byte	0x04, 0x17
        /*003e*/ 	.short	(.L_15 - .L_14)
.L_14:
        /*0040*/ 	.word	0x00000000
        /*0044*/ 	.short	0x000b
        /*0046*/ 	.short	0x0038
        /*0048*/ 	.byte	0x00, 0xf0, 0x11, 0x00


	//----- nvinfo : EIATTR_KPARAM_INFO
	.align		4
.L_15:
        /*004c*/ 	.byte	0x04, 0x17
        /*004e*/ 	.short	(.L_17 - .L_16)
.L_16:
        /*0050*/ 	.word	0x00000000
        /*0054*/ 	.short	0x000a
        /*0056*/ 	.short	0x0034
        /*0058*/ 	.byte	0x00, 0xf0, 0x11, 0x00


	//----- nvinfo : EIATTR_KPARAM_INFO
	.align		4
.L_17:
        /*005c*/ 	.byte	0x04, 0x17
        /*005e*/ 	.short	(.L_19 - .L_18)
.L_18:
        /*0060*/ 	.word	0x00000000
        /*0064*/ 	.short	0x0009
        /*0066*/ 	.short	0x0030
        /*0068*/ 	.byte	0x00, 0xf0, 0x11, 0x00


	//----- nvinfo : EIATTR_KPARAM_INFO
	.align		4
.L_19:
        /*006c*/ 	.byte	0x04, 0x17
        /*006e*/ 	.short	(.L_21 - .L_20)
.L_20:
        /*0070*/ 	.word	0x00000000
        /*0074*/ 	.short	0x0008
        /*0076*/ 	.short	0x002c
        /*0078*/ 	.byte	0x00, 0xf0, 0x11, 0x00


	//----- nvinfo : EIATTR_KPARAM_INFO
	.align		4
.L_21:
        /*007c*/ 	.byte	0x04, 0x17
        /*007e*/ 	.short	(.L_23 - .L_22)
.L_22:
        /*0080*/ 	.word	0x00000000
        /*0084*/ 	.short	0x0007
        /*0086*/ 	.short	0x0028
        /*0088*/ 	.byte	0x00, 0xf0, 0x11, 0x00


	//----- nvinfo : EIATTR_KPARAM_INFO
	.align		4
.L_23:
        /*008c*/ 	.byte	0x04, 0x17
        /*008e*/ 	.short	(.L_25 - .L_24)
.L_24:
        /*0090*/ 	.word	0x00000000
        /*0094*/ 	.short	0x0006
        /*0096*/ 	.short	0x0024
        /*0098*/ 	.byte	0x00, 0xf0, 0x11, 0x00


	//----- nvinfo : EIATTR_KPARAM_INFO
	.align		4
.L_25:
        /*009c*/ 	.byte	0x04, 0x17
        /*009e*/ 	.short	(.L_27 - .L_26)
.L_26:
        /*00a0*/ 	.word	0x00000000
        /*00a4*/ 	.short	0x0005
        /*00a6*/ 	.short	0x0020
        /*00a8*/ 	.byte	0x00, 0xf0, 0x11, 0x00


	//----- nvinfo : EIATTR_KPARAM_INFO
	.align		4
.L_27:
        /*00ac*/ 	.byte	0x04, 0x17
        /*00ae*/ 	.short	(.L_29 - .L_28)
.L_28:
        /*00b0*/ 	.word	0x00000000
        /*00b4*/ 	.short	0x0004
        /*00b6*/ 	.short	0x001c
        /*00b8*/ 	.byte	0x00, 0xf0, 0x11, 0x00


	//----- nvinfo : EIATTR_KPARAM_INFO
	.align		4
.L_29:
        /*00bc*/ 	.byte	0x04, 0x17
        /*00be*/ 	.short	(.L_31 - .L_30)
.L_30:
        /*00c0*/ 	.word	0x00000000
        /*00c4*/ 	.short	0x0003
        /*00c6*/ 	.short	0x0018
        /*00c8*/ 	.byte	0x00, 0xf0, 0x11, 0x00


	//----- nvinfo : EIATTR_KPARAM_INFO
	.align		4
.L_31:
        /*00cc*/ 	.byte	0x04, 0x17
        /*00ce*/ 	.short	(.L_33 - .L_32)
.L_32:
        /*00d0*/ 	.word	0x00000000
        /*00d4*/ 	.short	0x0002
        /*00d6*/ 	.short	0x0010
        /*00d8*/ 	.byte	0x00, 0xf4, 0x21, 0x00


	//----- nvinfo : EIATTR_KPARAM_INFO
	.align		4
.L_33:
        /*00dc*/ 	.byte	0x04, 0x17
        /*00de*/ 	.short	(.L_35 - .L_34)
.L_34:
        /*00e0*/ 	.word	0x00000000
        /*00e4*/ 	.short	0x0001
        /*00e6*/ 	.short	0x0008
        /*00e8*/ 	.byte	0x00, 0xf4, 0x21, 0x00


	//----- nvinfo : EIATTR_KPARAM_INFO
	.align		4
.L_35:
        /*00ec*/ 	.byte	0x04, 0x17
        /*00ee*/ 	.short	(.L_37 - .L_36)
.L_36:
        /*00f0*/ 	.word	0x00000000
        /*00f4*/ 	.short	0x0000
        /*00f6*/ 	.short	0x0000
        /*00f8*/ 	.byte	0x00, 0xf4, 0x21, 0x00


	//----- nvinfo : EIATTR_MAXREG_COUNT
	.align		4
.L_37:
        /*00fc*/ 	.byte	0x03, 0x1b
        /*00fe*/ 	.short	0x00ff


	//----- nvinfo : EIATTR_NUM_BARRIERS
	.align		4
        /*0100*/ 	.byte	0x02, 0x4c
        /*0102*/ 	.byte	0x01
	.zero		1


	//----- nvinfo : EIATTR_ANNOTATIONS
	.align		4
        /*0104*/ 	.byte	0x04, 0x55
        /*0106*/ 	.short	(.L_39 - .L_38)


	//   ....[0]....
.L_38:
        /*0108*/ 	.word	0x00000001
        /*010c*/ 	.byte	0xf0, 0x08, 0x00, 0x00, 0x01, 0x00, 0x00, 0x00, 0x30, 0x09, 0x00, 0x00, 0x01, 0x00, 0x00, 0x00
        /* <DEDUP_REMOVED lines=3652> */
        /*e55c*/ 	.byte	0xc0, 0x47, 0x03, 0x00


	//----- nvinfo : EIATTR_MERCURY_ISA_VERSION
	.align		4
.L_39:
        /*e560*/ 	.byte	0x03, 0x5f
        /*e562*/ 	.short	0x0000


	//----- nvinfo : EIATTR_EXIT_INSTR_OFFSETS
	.align		4
        /*e564*/ 	.byte	0x04, 0x1c
        /*e566*/ 	.short	(.L_41 - .L_40)


	//   ....[0]....
.L_40:
        /*e568*/ 	.word	0x00034ad0


	//   ....[1]....
        /*e56c*/ 	.word	0x00034b00


	//----- nvinfo : EIATTR_REQNTID
	.align		4
.L_41:
        /*e570*/ 	.byte	0x04, 0x10
        /*e572*/ 	.short	(.L_43 - .L_42)
.L_42:
        /*e574*/ 	.word	0x00000100
        /*e578*/ 	.word	0x00000001
        /*e57c*/ 	.word	0x00000001
.L_43:


//--------------------- .nv.callgraph             --------------------------
	.section	.nv.callgraph,"",@"SHT_CUDA_CALLGRAPH"
	.align	4
	.sectionentsize	8
	.align		4
        /*0000*/ 	.word	0x00000000
	.align		4
        /*0004*/ 	.word	0xffffffff
	.align		4
        /*0008*/ 	.word	0x00000000
	.align		4
        /*000c*/ 	.word	0xfffffffe
	.align		4
        /*0010*/ 	.word	0x00000000
	.align		4
        /*0014*/ 	.word	0xfffffffd
	.align		4
        /*0018*/ 	.word	0x00000000
	.align		4
        /*001c*/ 	.word	0xfffffffc


//--------------------- .nv.rel.action            --------------------------
	.section	.nv.rel.action,"",@"SHT_CUDA_RELOCINFO"
	.align	8
	.sectionentsize	8
        /*0000*/ 	.byte	0x73, 0x00, 0x00, 0x00, 0x00, 0x00, 0x00, 0x00, 0x00, 0x00, 0x00, 0x11, 0x25, 0x00, 0x05, 0x36


//--------------------- .nv.constant0.matmul_kernel --------------------------
	.section	.nv.constant0.matmul_kernel,"a",@progbits
	.sectionflags	@""
	.align	4
.nv.constant0.matmul_kernel:
	.zero		432


//--------------------- .text.matmul_kernel       --------------------------
	.section	.text.matmul_kernel,"ax",@progbits
	.sectioninfo	@"SHI_REGISTERS=32"
	.align	128
        .global         matmul_kernel
        .type           matmul_kernel,@function
        .size           matmul_kernel,(.L_x_5 - matmul_kernel)
        .other          matmul_kernel,@"STO_CUDA_ENTRY STV_DEFAULT"
matmul_kernel:
.text.matmul_kernel:
[----:B------:R-:W-:-:S03]  /*0000*/  IMAD.MOV.U32 R1, RZ, RZ, c[0x0][0x28] ;  /* 0x00000a00ff017624 */ /* 0x000fc600078e00ff */
[----:B------:R-:W-:Y:S01]  /*0010*/  IMAD.MOV.U32 R0, RZ, RZ, c[0x0][0x17c] ;  /* 0x00005f00ff007624 */ /* 0x000fe200078e00ff */
[----:B------:R-:W0:Y:S01]  /*0020*/  S2R R12, SR_TID.X ;  /* 0x00000000000c7919 */ /* 0x000e220000002100 */
[----:B------:R-:W-:Y:S01]  /*0030*/  IADD3 R1, R1, -0x21b0, RZ ;  /* 0xffffde5001017810 */ /* 0x000fe20007ffe0ff */
[----:B------:R-:W-:Y:S02]  /*0040*/  ULDC.64 UR10, c[0x0][0x118] ;  /* 0x00004600000a7ab9 */ /* 0x000fe40000000a00 */
[----:B------:R-:W-:-:S04]  /*0050*/  IADD3 R0, R0, 0xff, RZ ;  /* 0x000000ff00007810 */ /* 0x000fc80007ffe0ff */
[----:B------:R-:W-:-:S04]  /*0060*/  SHF.R.S32.HI R3, RZ, 0x1f, R0 ;  /* 0x0000001fff037819 */ /* 0x000fc80000011400 */
[----:B------:R-:W-:-:S04]  /*0070*/  LEA.HI R3, R3, R0, RZ, 0x8 ;  /* 0x0000000003037211 */ /* 0x000fc800078f40ff */
[----:B------:R-:W-:Y:S02]  /*0080*/  SHF.R.S32.HI R0, RZ, 0x8, R3 ;  /* 0x00000008ff007819 */ /* 0x000fe40000011403 */
[----:B------:R-:W1:Y:S03]  /*0090*/  S2R R3, SR_CTAID.X ;  /* 0x0000000000037919 */ /* 0x000e660000002500 */
[----:B------:R-:W-:Y:S01]  /*00a0*/  IMAD.SHL.U32 R0, R0, 0x8, RZ ;  /* 0x0000000800007824 */ /* 0x000fe200078e00ff */
[----:B0-----:R-:W-:-:S04]  /*00b0*/  LOP3.LUT R13, R12, 0x7f, RZ, 0xc0, !PT ;  /* 0x0000007f0c0d7812 */ /* 0x001fc800078ec0ff */
[-C--:B------:R-:W-:Y:S02]  /*00c0*/  IABS R7, R0.reuse ;  /* 0x0000000000077213 */ /* 0x080fe40000000000 */
[----:B------:R-:W-:Y:S02]  /*00d0*/  IABS R10, R0 ;  /* 0x00000000000a7213 */ /* 0x000fe40000000000 */
[----:B------:R-:W0:Y:S01]  /*00e0*/  I2F.RP R2, R7 ;  /* 0x0000000700027306 */ /* 0x000e220000209400 */
[----:B-1----:R-:W-:-:S07]  /*00f0*/  IABS R8, R3 ;  /* 0x0000000300087213 */ /* 0x002fce0000000000 */
[----:B0-----:R-:W0:Y:S02]  /*0100*/  MUFU.RCP R2, R2 ;  /* 0x0000000200027308 */ /* 0x001e240000001000 */
[----:B0-----:R-:W-:Y:S01]  /*0110*/  IADD3 R4, R2, 0xffffffe, RZ ;  /* 0x0ffffffe02047810 */ /* 0x001fe20007ffe0ff */
[----:B------:R-:W-:-:S05]  /*0120*/  IMAD.MOV R2, RZ, RZ, -R10 ;  /* 0x000000ffff027224 */ /* 0x000fca00078e0a0a */
[----:B------:R0:W1:Y:S02]  /*0130*/  F2I.FTZ.U32.TRUNC.NTZ R5, R4 ;  /* 0x0000000400057305 */ /* 0x000064000021f000 */
[----:B0-----:R-:W-:Y:S02]  /*0140*/  IMAD.MOV.U32 R4, RZ, RZ, RZ ;  /* 0x000000ffff047224 */ /* 0x001fe400078e00ff */
[----:B-1----:R-:W-:-:S04]  /*0150*/  IMAD.MOV R6, RZ, RZ, -R5 ;  /* 0x000000ffff067224 */ /* 0x002fc800078e0a05 */
[----:B------:R-:W-:Y:S02]  /*0160*/  IMAD R9, R6, R7, RZ ;  /* 0x0000000706097224 */ /* 0x000fe400078e02ff */
[----:B------:R-:W-:Y:S02]  /*0170*/  IMAD.MOV.U32 R6, RZ, RZ, R8 ;  /* 0x000000ffff067224 */ /* 0x000fe400078e0008 */
[----:B------:R-:W-:-:S06]  /*0180*/  IMAD.HI.U32 R5, R5, R9, R4 ;  /* 0x0000000905057227 */ /* 0x000fcc00078e0004 */
[----:B------:R-:W-:-:S04]  /*0190*/  IMAD.HI.U32 R5, R5, R6, RZ ;  /* 0x0000000605057227 */ /* 0x000fc800078e00ff */
[----:B------:R-:W-:-:S05]  /*01a0*/  IMAD R2, R5, R2, R6 ;  /* 0x0000000205027224 */ /* 0x000fca00078e0206 */
[----:B------:R-:W-:-:S13]  /*01b0*/  ISETP.GT.U32.AND P1, PT, R7, R2, PT ;  /* 0x000000020700720c */ /* 0x000fda0003f24070 */
[----:B------:R-:W-:Y:S01]  /*01c0*/  @!P1 IMAD.IADD R2, R2, 0x1, -R7 ;  /* 0x0000000102029824 */ /* 0x000fe200078e0a07 */
[----:B------:R-:W-:Y:S02]  /*01d0*/  @!P1 IADD3 R5, R5, 0x1, RZ ;  /* 0x0000000105059810 */ /* 0x000fe40007ffe0ff */
[----:B------:R-:W-:Y:S02]  /*01e0*/  ISETP.NE.AND P1, PT, R0, RZ, PT ;  /* 0x000000ff0000720c */ /* 0x000fe40003f25270 */
[----:B------:R-:W-:Y:S02]  /*01f0*/  ISETP.GE.U32.AND P0, PT, R2, R7, PT ;  /* 0x000000070200720c */ /* 0x000fe40003f06070 */
[----:B------:R-:W-:-:S04]  /*0200*/  LOP3.LUT R2, R3, R0, RZ, 0x3c, !PT ;  /* 0x0000000003027212 */ /* 0x000fc800078e3cff */
[----:B------:R-:W-:Y:S01]  /*0210*/  ISETP.GE.AND P2, PT, R2, RZ, PT ;  /* 0x000000ff0200720c */ /* 0x000fe20003f46270 */
[----:B------:R-:W-:-:S05]  /*0220*/  IMAD.MOV.U32 R2, RZ, RZ, c[0x0][0x178] ;  /* 0x00005e00ff027624 */ /* 0x000fca00078e00ff */
[----:B------:R-:W-:Y:S02]  /*0230*/  IADD3 R2, R2, 0x7f, RZ ;  /* 0x0000007f02027810 */ /* 0x000fe40007ffe0ff */
[----:B------:R-:W-:-:S05]  /*0240*/  @P0 IADD3 R5, R5, 0x1, RZ ;  /* 0x0000000105050810 */ /* 0x000fca0007ffe0ff */
[----:B------:R-:W-:Y:S01]  /*0250*/  IMAD.MOV.U32 R4, RZ, RZ, R5 ;  /* 0x000000ffff047224 */ /* 0x000fe200078e0005 */
[----:B------:R-:W-:-:S03]  /*0260*/  SHF.R.S32.HI R5, RZ, 0x1f, R2 ;  /* 0x0000001fff057819 */ /* 0x000fc60000011402 */
[----:B------:R-:W-:Y:S01]  /*0270*/  @!P2 IMAD.MOV R4, RZ, RZ, -R4 ;  /* 0x000000ffff04a224 */ /* 0x000fe200078e0a04 */
[----:B------:R-:W-:Y:S02]  /*0280*/  @!P1 LOP3.LUT R4, RZ, R0, RZ, 0x33, !PT ;  /* 0x00000000ff049212 */ /* 0x000fe400078e33ff */
[----:B------:R-:W-:-:S03]  /*0290*/  LEA.HI R5, R5, R2, RZ, 0x7 ;  /* 0x0000000205057211 */ /* 0x000fc600078f38ff */
[----:B------:R-:W-:Y:S02]  /*02a0*/  IMAD.SHL.U32 R2, R4, 0x8, RZ ;  /* 0x0000000804027824 */ /* 0x000fe400078e00ff */
[----:B------:R-:W-:-:S03]  /*02b0*/  IMAD.MOV R4, RZ, RZ, -R4 ;  /* 0x000000ffff047224 */ /* 0x000fc600078e0a04 */
[----:B------:R-:W-:Y:S01]  /*02c0*/  LEA.HI.SX32 R5, R5, -R2, 0x19 ;  /* 0x8000000205057211 */ /* 0x000fe200078fcaff */
[----:B------:R-:W-:-:S03]  /*02d0*/  IMAD R11, R0, R4, R3 ;  /* 0x00000004000b7224 */ /* 0x000fc600078e0203 */
[----:B------:R-:W-:Y:S02]  /*02e0*/  IMNMX R6, R5, 0x8, PT ;  /* 0x0000000805067817 */ /* 0x000fe40003800200 */
[----:B------:R-:W-:Y:S02]  /*02f0*/  IABS R4, R11 ;  /* 0x0000000b00047213 */ /* 0x000fe40000000000 */
[----:B------:R-:W-:-:S04]  /*0300*/  IABS R9, R6 ;  /* 0x0000000600097213 */ /* 0x000fc80000000000 */
[----:B------:R-:W0:Y:S08]  /*0310*/  I2F.RP R7, R9 ;  /* 0x0000000900077306 */ /* 0x000e300000209400 */
[----:B0-----:R-:W0:Y:S02]  /*0320*/  MUFU.RCP R7, R7 ;  /* 0x0000000700077308 */ /* 0x001e240000001000 */
[----:B0-----:R-:W-:-:S06]  /*0330*/  IADD3 R5, R7, 0xffffffe, RZ ;  /* 0x0ffffffe07057810 */ /* 0x001fcc0007ffe0ff */
[----:B------:R-:W0:Y:S02]  /*0340*/  F2I.FTZ.U32.TRUNC.NTZ R5, R5 ;  /* 0x0000000500057305 */ /* 0x000e24000021f000 */
[----:B0-----:R-:W-:-:S04]  /*0350*/  IMAD.MOV R8, RZ, RZ, -R5 ;  /* 0x000000ffff087224 */ /* 0x001fc800078e0a05 */
[----:B------:R-:W-:Y:S01]  /*0360*/  IMAD.MOV.U32 R0, RZ, RZ, R8 ;  /* 0x000000ffff007224 */ /* 0x000fe200078e0008 */
[----:B------:R-:W-:-:S03]  /*0370*/  IABS R8, R6 ;  /* 0x0000000600087213 */ /* 0x000fc60000000000 */
[----:B------:R-:W-:Y:S02]  /*0380*/  IMAD R3, R0, R9, RZ ;  /* 0x0000000900037224 */ /* 0x000fe400078e02ff */
[----:B------:R-:W-:Y:S02]  /*0390*/  IMAD.MOV.U32 R0, RZ, RZ, R4 ;  /* 0x000000ffff007224 */ /* 0x000fe400078e0004 */
[----:B------:R-:W-:-:S04]  /*03a0*/  IMAD.MOV.U32 R4, RZ, RZ, RZ ;  /* 0x000000ffff047224 */ /* 0x000fc800078e00ff */
[----:B------:R-:W-:-:S04]  /*03b0*/  IMAD.HI.U32 R4, R5, R3, R4 ;  /* 0x0000000305047227 */ /* 0x000fc800078e0004 */
[----:B------:R-:W-:Y:S02]  /*03c0*/  IMAD.MOV R5, RZ, RZ, -R8 ;  /* 0x000000ffff057224 */ /* 0x000fe400078e0a08 */
[----:B------:R-:W-:Y:S01]  /*03d0*/  IMAD.HI.U32 R3, R4, R0, RZ ;  /* 0x0000000004037227 */ /* 0x000fe200078e00ff */
[----:B------:R-:W-:-:S03]  /*03e0*/  SHF.R.U32.HI R4, RZ, 0x7, R12 ;  /* 0x00000007ff047819 */ /* 0x000fc6000001160c */
[----:B------:R-:W-:Y:S01]  /*03f0*/  IMAD R0, R3, R5, R0 ;  /* 0x0000000503007224 */ /* 0x000fe200078e0200 */
[----:B------:R-:W-:-:S04]  /*0400*/  SGXT.U32 R14, R4, 0x1 ;  /* 0x00000001040e781a */ /* 0x000fc80000000000 */
[----:B------:R-:W-:Y:S02]  /*0410*/  ISETP.GT.U32.AND P1, PT, R9, R0, PT ;  /* 0x000000000900720c */ /* 0x000fe40003f24070 */
[C---:B------:R-:W-:Y:S02]  /*0420*/  LOP3.LUT R4, R14.reuse, 0x6, RZ, 0xfc, !PT ;  /* 0x000000060e047812 */ /* 0x040fe400078efcff */
[C---:B------:R-:W-:Y:S02]  /*0430*/  LOP3.LUT R4, R14.reuse, 0xc, RZ, 0xfc, !PT ;  /* 0x0000000c0e047812 */ /* 0x040fe400078efcff */
[C---:B------:R-:W-:Y:S02]  /*0440*/  LOP3.LUT R4, R14.reuse, 0x12, RZ, 0xfc, !PT ;  /* 0x000000120e047812 */ /* 0x040fe400078efcff */
[C---:B------:R-:W-:Y:S02]  /*0450*/  LOP3.LUT R4, R14.reuse, 0x18, RZ, 0xfc, !PT ;  /* 0x000000180e047812 */ /* 0x040fe400078efcff */
[----:B------:R-:W-:-:S02]  /*0460*/  LOP3.LUT R4, R14, 0x1e, RZ, 0xfc, !PT ;  /* 0x0000001e0e047812 */ /* 0x000fc400078efcff */
[----:B------:R-:W-:Y:S01]  /*0470*/  LOP3.LUT R4, R14, 0x24, RZ, 0xfc, !PT ;  /* 0x000000240e047812 */ /* 0x000fe200078efcff */
[----:B------:R-:W-:Y:S01]  /*0480*/  @!P1 IMAD.IADD R0, R0, 0x1, -R9 ;  /* 0x0000000100009824 */ /* 0x000fe200078e0a09 */
[----:B------:R-:W-:Y:S02]  /*0490*/  @!P1 IADD3 R3, R3, 0x1, RZ ;  /* 0x0000000103039810 */ /* 0x000fe40007ffe0ff */
[----:B------:R-:W-:Y:S02]  /*04a0*/  ISETP.NE.AND P1, PT, R6, RZ, PT ;  /* 0x000000ff0600720c */ /* 0x000fe40003f25270 */
[----:B------:R-:W-:Y:S02]  /*04b0*/  ISETP.GE.U32.AND P0, PT, R0, R9, PT ;  /* 0x000000090000720c */ /* 0x000fe40003f06070 */
[----:B------:R-:W-:Y:S02]  /*04c0*/  LOP3.LUT R0, R11, R6, RZ, 0x3c, !PT ;  /* 0x000000060b007212 */ /* 0x000fe400078e3cff */
[----:B------:R-:W-:-:S02]  /*04d0*/  LOP3.LUT R4, R14, 0x2a, RZ, 0xfc, !PT ;  /* 0x0000002a0e047812 */ /* 0x000fc400078efcff */
[----:B------:R-:W-:Y:S01]  /*04e0*/  ISETP.GE.AND P2, PT, R0, RZ, PT ;  /* 0x000000ff0000720c */ /* 0x000fe20003f46270 */
[----:B------:R-:W-:Y:S01]  /*04f0*/  IMAD.MOV.U32 R0, RZ, RZ, 0x7f ;  /* 0x0000007fff007424 */ /* 0x000fe200078e00ff */
[C---:B------:R-:W-:Y:S02]  /*0500*/  LOP3.LUT R4, R14.reuse, 0x30, RZ, 0xfc, !PT ;  /* 0x000000300e047812 */ /* 0x040fe400078efcff */
[C---:B------:R-:W-:Y:S02]  /*0510*/  LOP3.LUT R4, R14.reuse, 0x36, RZ, 0xfc, !PT ;  /* 0x000000360e047812 */ /* 0x040fe400078efcff */
[C---:B------:R-:W-:Y:S02]  /*0520*/  LOP3.LUT R4, R14.reuse, 0x3c, RZ, 0xfc, !PT ;  /* 0x0000003c0e047812 */ /* 0x040fe400078efcff */
[----:B------:R-:W-:Y:S02]  /*0530*/  @P0 IADD3 R3, R3, 0x1, RZ ;  /* 0x0000000103030810 */ /* 0x000fe40007ffe0ff */
[----:B------:R-:W-:-:S02]  /*0540*/  LOP3.LUT R4, R14, 0x42, RZ, 0xfc, !PT ;  /* 0x000000420e047812 */ /* 0x000fc400078efcff */
[C---:B------:R-:W-:Y:S01]  /*0550*/  LOP3.LUT R4, R14.reuse, 0x48, RZ, 0xfc, !PT ;  /* 0x000000480e047812 */ /* 0x040fe200078efcff */
[----:B------:R-:W-:Y:S01]  /*0560*/  @!P2 IMAD.MOV R3, RZ, RZ, -R3 ;  /* 0x000000ffff03a224 */ /* 0x000fe200078e0a03 */
[----:B------:R-:W-:Y:S02]  /*0570*/  @!P1 LOP3.LUT R3, RZ, R6, RZ, 0x33, !PT ;  /* 0x00000006ff039212 */ /* 0x000fe400078e33ff */
[C---:B------:R-:W-:Y:S02]  /*0580*/  LOP3.LUT R4, R14.reuse, 0x4e, RZ, 0xfc, !PT ;  /* 0x0000004e0e047812 */ /* 0x040fe400078efcff */
[C---:B------:R-:W-:Y:S01]  /*0590*/  LOP3.LUT R4, R14.reuse, 0x54, RZ, 0xfc, !PT ;  /* 0x000000540e047812 */ /* 0x040fe200078efcff */
[----:B------:R-:W-:Y:S01]  /*05a0*/  IMAD.MOV R5, RZ, RZ, -R3 ;  /* 0x000000ffff057224 */ /* 0x000fe200078e0a03 */
[C---:B------:R-:W-:Y:S01]  /*05b0*/  LOP3.LUT R4, R14.reuse, 0x5a, RZ, 0xfc, !PT ;  /* 0x0000005a0e047812 */ /* 0x040fe200078efcff */
[----:B------:R-:W-:Y:S01]  /*05c0*/  IMAD.SHL.U32 R3, R3, 0x100, RZ ;  /* 0x0000010003037824 */ /* 0x000fe200078e00ff */
[----:B------:R-:W-:Y:S01]  /*05d0*/  LOP3.LUT R4, R14, 0x60, RZ, 0xfc, !PT ;  /* 0x000000600e047812 */ /* 0x000fe200078efcff */
[----:B------:R-:W-:Y:S01]  /*05e0*/  IMAD R5, R6, R5, R11 ;  /* 0x0000000506057224 */ /* 0x000fe200078e020b */
[----:B------:R-:W-:-:S02]  /*05f0*/  LOP3.LUT R6, R14, 0x2, RZ, 0xfc, !PT ;  /* 0x000000020e067812 */ /* 0x000fc400078efcff */
[----:B------:R-:W-:Y:S01]  /*0600*/  LOP3.LUT R6, R14, 0x8, RZ, 0xfc, !PT ;  /* 0x000000080e067812 */ /* 0x000fe200078efcff */
[----:B------:R-:W-:Y:S01]  /*0610*/  IMAD.IADD R2, R2, 0x1, R5 ;  /* 0x0000000102027824 */ /* 0x000fe200078e0205 */
[C---:B------:R-:W-:Y:S02]  /*0620*/  LOP3.LUT R5, R14.reuse, 0x4, RZ, 0xfc, !PT ;  /* 0x000000040e057812 */ /* 0x040fe400078efcff */
[----:B------:R-:W-:Y:S01]  /*0630*/  LOP3.LUT R6, R14, 0xe, RZ, 0xfc, !PT ;  /* 0x0000000e0e067812 */ /* 0x000fe200078efcff */
[----:B------:R-:W-:Y:S01]  /*0640*/  IMAD R2, R2, 0x80, R13 ;  /* 0x0000008002027824 */ /* 0x000fe200078e020d */
[C---:B------:R-:W-:Y:S02]  /*0650*/  LOP3.LUT R5, R14.reuse, 0xa, RZ, 0xfc, !PT ;  /* 0x0000000a0e057812 */ /* 0x040fe400078efcff */
[C---:B------:R-:W-:Y:S02]  /*0660*/  LOP3.LUT R6, R14.reuse, 0x14, RZ, 0xfc, !PT ;  /* 0x000000140e067812 */ /* 0x040fe400078efcff */
[----:B------:R-:W-:-:S02]  /*0670*/  LOP3.LUT R5, R14, 0x10, RZ, 0xfc, !PT ;  /* 0x000000100e057812 */ /* 0x000fc400078efcff */
[C---:B------:R-:W-:Y:S02]  /*0680*/  LOP3.LUT R6, R14.reuse, 0x1a, RZ, 0xfc, !PT ;  /* 0x0000001a0e067812 */ /* 0x040fe400078efcff */
[C---:B------:R-:W-:Y:S02]  /*0690*/  LOP3.LUT R5, R14.reuse, 0x16, RZ, 0xfc, !PT ;  /* 0x000000160e057812 */ /* 0x040fe400078efcff */
[C---:B------:R-:W-:Y:S02]  /*06a0*/  LOP3.LUT R6, R14.reuse, 0x20, RZ, 0xfc, !PT ;  /* 0x000000200e067812 */ /* 0x040fe400078efcff */
        /* <DEDUP_REMOVED lines=33> */
[C-C-:B------:R-:W-:Y:S02]  /*08c0*/  LOP3.LUT R6, R3.reuse, 0x2, R14.reuse, 0xfe, !PT ;  /* 0x0000000203067812 */ /* 0x140fe400078efe0e */
[C---:B------:R-:W-:Y:S02]  /*08d0*/  LOP3.LUT R4, R14.reuse, 0x72, RZ, 0xfc, !PT ;  /* 0x000000720e047812 */ /* 0x040fe400078efcff */
[C---:B------:R-:W-:Y:S01]  /*08e0*/  LOP3.LUT R5, R14.reuse, 0x7c, RZ, 0xfc, !PT ;  /* 0x0000007c0e057812 */ /* 0x040fe200078efcff */
[----:B------:R0:W-:Y:S01]  /*08f0*/  STL [R1+0x990], R6 ;  /* 0x0009900601007387 */ /* 0x0001e20000100800 */
[C---:B------:R-:W-:Y:S02]  /*0900*/  LOP3.LUT R28, R3.reuse, R14, RZ, 0xfc, !PT ;  /* 0x0000000e031c7212 */ /* 0x040fe400078efcff */
[C---:B------:R-:W-:Y:S02]  /*0910*/  LOP3.LUT R4, R14.reuse, 0x78, RZ, 0xfc, !PT ;  /* 0x000000780e047812 */ /* 0x040fe400078efcff */
[----:B------:R-:W-:Y:S01]  /*0920*/  LOP3.LUT R5, R3, 0x4, R14, 0xfe, !PT ;  /* 0x0000000403057812 */ /* 0x000fe200078efe0e */
[----:B------:R-:W-:Y:S01]  /*0930*/  STL [R1+0x370], R28 ;  /* 0x0003701c01007387 */ /* 0x000fe20000100800 */
[----:B------:R-:W-:-:S02]  /*0940*/  LOP3.LUT R4, R14, 0x7e, RZ, 0xfc, !PT ;  /* 0x0000007e0e047812 */ /* 0x000fc400078efcff */
[C-C-:B------:R-:W-:Y:S01]  /*0950*/  LOP3.LUT R4, R3.reuse, 0x6, R14.reuse, 0xfe, !PT ;  /* 0x0000000603047812 */ /* 0x140fe200078efe0e */
[----:B------:R1:W-:Y:S01]  /*0960*/  STL [R1+0x994], R5 ;  /* 0x0009940501007387 */ /* 0x0003e20000100800 */
[----:B0-----:R-:W-:Y:S02]  /*0970*/  LOP3.LUT R6, R3, 0xa, R14, 0xfe, !PT ;  /* 0x0000000a03067812 */ /* 0x001fe400078efe0e */
[----:B------:R-:W-:Y:S01]  /*0980*/  LOP3.LUT R29, R28, 0xfe, RZ, 0xfc, !PT ;  /* 0x000000fe1c1d7812 */ /* 0x000fe200078efcff */
[----:B------:R0:W-:Y:S01]  /*0990*/  STL [R1+0x998], R4 ;  /* 0x0009980401007387 */ /* 0x0001e20000100800 */
[----:B------:R-:W-:-:S04]  /*09a0*/  IADD3 R0, R0, c[0x0][0x180], RZ ;  /* 0x0000600000007a10 */ /* 0x000fc80007ffe0ff */
[----:B------:R-:W-:Y:S02]  /*09b0*/  ISETP.GT.AND P0, PT, R0, 0x7f, PT ;  /* 0x0000007f0000780c */ /* 0x000fe40003f04270 */
[C-C-:B-1----:R-:W-:Y:S02]  /*09c0*/  LOP3.LUT R5, R3.reuse, 0x8, R14.reuse, 0xfe, !PT ;  /* 0x0000000803057812 */ /* 0x142fe400078efe0e */
[----:B0-----:R-:W-:-:S03]  /*09d0*/  LOP3.LUT R4, R3, 0xc, R14, 0xfe, !PT ;  /* 0x0000000c03047812 */ /* 0x001fc600078efe0e */
[----:B------:R0:W-:Y:S04]  /*09e0*/  STL [R1+0x99c], R5 ;  /* 0x00099c0501007387 */ /* 0x0001e80000100800 */
[----:B------:R1:W-:Y:S04]  /*09f0*/  STL [R1+0x9a0], R6 ;  /* 0x0009a00601007387 */ /* 0x0003e80000100800 */
[----:B------:R2:W-:Y:S01]  /*0a00*/  STL [R1+0x9a4], R4 ;  /* 0x0009a40401007387 */ /* 0x0005e20000100800 */
[C-C-:B0-----:R-:W-:Y:S02]  /*0a10*/  LOP3.LUT R5, R3.reuse, 0xe, R14.reuse, 0xfe, !PT ;  /* 0x0000000e03057812 */ /* 0x141fe400078efe0e */
[----:B-1----:R-:W-:-:S03]  /*0a20*/  LOP3.LUT R6, R3, 0x10, R14, 0xfe, !PT ;  /* 0x0000001003067812 */ /* 0x002fc600078efe0e */
[----:B------:R0:W-:Y:S01]  /*0a30*/  STL [R1+0x9a8], R5 ;  /* 0x0009a80501007387 */ /* 0x0001e20000100800 */
[----:B--2---:R-:W-:-:S03]  /*0a40*/  LOP3.LUT R4, R3, 0x12, R14, 0xfe, !PT ;  /* 0x0000001203047812 */ /* 0x004fc600078efe0e */
        /* <DEDUP_REMOVED lines=108> */
[----:B------:R-:W-:Y:S01]  /*1110*/  STL [R1+0xa88], R6 ;  /* 0x000a880601007387 */ /* 0x000fe20000100800 */
[----:B------:R-:W-:-:S03]  /*1120*/  LOP3.LUT R3, R28, 0x82, RZ, 0xfc, !PT ;  /* 0x000000821c037812 */ /* 0x000fc600078efcff */
[----:B------:R1:W-:Y:S01]  /*1130*/  STL [R1+0xa84], R4 ;  /* 0x000a840401007387 */ /* 0x0003e20000100800 */
[----:B0-----:R-:W-:-:S05]  /*1140*/  LOP3.LUT R5, R28, 0x80, RZ, 0xfc, !PT ;  /* 0x000000801c057812 */ /* 0x001fca00078efcff */
[----:B------:R0:W-:Y:S01]  /*1150*/  STL [R1+0xa8c], R5 ;  /* 0x000a8c0501007387 */ /* 0x0001e20000100800 */
[----:B-1----:R-:W-:-:S03]  /*1160*/  LOP3.LUT R4, R28, 0x84, RZ, 0xfc, !PT ;  /* 0x000000841c047812 */ /* 0x002fc600078efcff */
[----:B------:R1:W-:Y:S04]  /*1170*/  STL [R1+0xa90], R3 ;  /* 0x000a900301007387 */ /* 0x0003e80000100800 */
[----:B------:R2:W-:Y:S01]  /*1180*/  STL [R1+0xa94], R4 ;  /* 0x000a940401007387 */ /* 0x0005e20000100800 */
[C---:B0-----:R-:W-:Y:S02]  /*1190*/  LOP3.LUT R5, R28.reuse, 0x86, RZ, 0xfc, !PT ;  /* 0x000000861c057812 */ /* 0x041fe400078efcff */
[----:B-1----:R-:W-:-:S03]  /*11a0*/  LOP3.LUT R3, R28, 0x88, RZ, 0xfc, !PT ;  /* 0x000000881c037812 */ /* 0x002fc600078efcff */
[----:B------:R0:W-:Y:S01]  /*11b0*/  STL [R1+0xa9c], R5 ;  /* 0x000a9c0501007387 */ /* 0x0001e20000100800 */
[----:B--2---:R-:W-:-:S03]  /*11c0*/  LOP3.LUT R4, R28, 0x8a, RZ, 0xfc, !PT ;  /* 0x0000008a1c047812 */ /* 0x004fc600078efcff */
        /* <DEDUP_REMOVED lines=113> */
[----:B--2---:R-:W-:-:S05]  /*18e0*/  LOP3.LUT R4, R28, 0xfc, RZ, 0xfc, !PT ;  /* 0x000000fc1c047812 */ /* 0x004fca00078efcff */
[----:B------:R0:W-:Y:S04]  /*18f0*/  STL [R1+0xb88], R4 ;  /* 0x000b880401007387 */ /* 0x0001e80000100800 */
[----:B------:R0:W-:Y:S04]  /*1900*/  STL [R1+0xb84], R3 ;  /* 0x000b840301007387 */ /* 0x0001e80000100800 */
[----:B------:R0:W-:Y:S04]  /*1910*/  STL [R1+0xb78], R29 ;  /* 0x000b781d01007387 */ /* 0x0001e80000100800 */
[----:B------:R0:W-:Y:S01]  /*1920*/  STL [R1+0x98c], R2 ;  /* 0x00098c0201007387 */ /* 0x0001e20000100800 */
[----:B------:R-:W-:Y:S05]  /*1930*/  @P0 BRA `(.L_x_0) ;  /* 0x0000037000000947 */ /* 0x000fea0003800000 */
[----:B------:R-:W-:Y:S01]  /*1940*/  IMAD.SHL.U32 R0, R12, 0x80, RZ ;  /* 0x000000800c007824 */ /* 0x000fe200078e00ff */
[----:B------:R-:W-:Y:S01]  /*1950*/  CS2R R24, SRZ ;  /* 0x0000000000187805 */ /* 0x000fe2000001ff00 */
[----:B------:R-:W-:Y:S01]  /*1960*/  CS2R R26, SRZ ;  /* 0x00000000001a7805 */ /* 0x000fe2000001ff00 */
[----:B------:R-:W-:Y:S01]  /*1970*/  CS2R R20, SRZ ;  /* 0x0000000000147805 */ /* 0x000fe2000001ff00 */
[----:B------:R-:W-:Y:S01]  /*1980*/  CS2R R22, SRZ ;  /* 0x0000000000167805 */ /* 0x000fe2000001ff00 */
[----:B------:R1:W-:Y:S01]  /*1990*/  STL [R1+0x988], R0 ;  /* 0x0009880001007387 */ /* 0x0003e20000100800 */
[----:B------:R-:W-:Y:S01]  /*19a0*/  CS2R R16, SRZ ;  /* 0x0000000000107805 */ /* 0x000fe2000001ff00 */
[----:B------:R-:W-:Y:S01]  /*19b0*/  CS2R R18, SRZ ;  /* 0x0000000000127805 */ /* 0x000fe2000001ff00 */
[----:B------:R-:W-:Y:S01]  /*19c0*/  CS2R R12, SRZ ;  /* 0x00000000000c7805 */ /* 0x000fe2000001ff00 */
[----:B------:R1:W-:Y:S01]  /*19d0*/  STL [R1], RZ ;  /* 0x000000ff01007387 */ /* 0x0003e20000100800 */
[----:B------:R-:W-:Y:S01]  /*19e0*/  CS2R R14, SRZ ;  /* 0x00000000000e7805 */ /* 0x000fe2000001ff00 */
[----:B------:R-:W-:Y:S01]  /*19f0*/  CS2R R8, SRZ ;  /* 0x0000000000087805 */ /* 0x000fe2000001ff00 */
[----:B------:R-:W-:Y:S01]  /*1a00*/  CS2R R10, SRZ ;  /* 0x00000000000a7805 */ /* 0x000fe2000001ff00 */
[----:B------:R1:W-:Y:S01]  /*1a10*/  STL [R1+0x4], RZ ;  /* 0x000004ff01007387 */ /* 0x0003e20000100800 */
[----:B0-----:R-:W-:Y:S01]  /*1a20*/  CS2R R4, SRZ ;  /* 0x0000000000047805 */ /* 0x001fe2000001ff00 */
[----:B------:R-:W-:-:S02]  /*1a30*/  CS2R R6, SRZ ;  /* 0x0000000000067805 */ /* 0x000fc4000001ff00 */
[----:B------:R1:W-:Y:S04]  /*1a40*/  STL [R1+0x8], RZ ;  /* 0x000008ff01007387 */ /* 0x0003e80000100800 */
        /* <DEDUP_REMOVED lines=36> */
[----:B------:R1:W-:Y:S01]  /*1c90*/  STL [R1+0x9c], RZ ;  /* 0x00009cff01007387 */ /* 0x0003e20000100800 */
[----:B------:R-:W-:Y:S05]  /*1ca0*/  BRA `(.L_x_1) ;  /* 0x0002ebf000007947 */ /* 0x000fea0003800000 */
.L_x_0:
[----:B------:R-:W2:Y:S04]  /*1cb0*/  LDL R20, [R1+0xb88] ;  /* 0x000b880001147983 */ /* 0x000ea80000100800 */
[----:B------:R-:W3:Y:S04]  /*1cc0*/  LDL R9, [R1+0xb74] ;  /* 0x000b740001097983 */ /* 0x000ee80000100800 */
[----:B------:R-:W4:Y:S04]  /*1cd0*/  LDL R22, [R1+0xb80] ;  /* 0x000b800001167983 */ /* 0x000f280000100800 */
[----:B------:R-:W5:Y:S04]  /*1ce0*/  LDL R23, [R1+0xb7c] ;  /* 0x000b7c0001177983 */ /* 0x000f680000100800 */
[----:B------:R-:W5:Y:S04]  /*1cf0*/  LDL R19, [R1+0xb6c] ;  /* 0x000b6c0001137983 */ /* 0x000f680000100800 */
[----:B------:R-:W5:Y:S04]  /*1d00*/  LDL R14, [R1+0xb58] ;  /* 0x000b5800010e7983 */ /* 0x000f680000100800 */
[----:B------:R-:W5:Y:S04]  /*1d10*/  LDL R8, [R1+0xb50] ;  /* 0x000b500001087983 */ /* 0x000f680000100800 */
[----:B------:R-:W5:Y:S04]  /*1d20*/  LDL R10, [R1+0xb68] ;  /* 0x000b6800010a7983 */ /* 0x000f680000100800 */
[----:B------:R-:W5:Y:S04]  /*1d30*/  LDL R21, [R1+0xb70] ;  /* 0x000b700001157983 */ /* 0x000f680000100800 */
[----:B------:R-:W5:Y:S04]  /*1d40*/  LDL R16, [R1+0xb64] ;  /* 0x000b640001107983 */ /* 0x000f680000100800 */
[----:B------:R-:W5:Y:S04]  /*1d50*/  LDL R17, [R1+0xb60] ;  /* 0x000b600001117983 */ /* 0x000f680000100800 */
[----:B------:R-:W5:Y:S01]  /*1d60*/  LDL R11, [R1+0xb54] ;  /* 0x000b5400010b7983 */ /* 0x000f620000100800 */
[----:B------:R-:W-:Y:S01]  /*1d70*/  IMAD.MOV.U32 R7, RZ, RZ, R29 ;  /* 0x000000ffff077224 */ /* 0x000fe200078e001d */
[----:B0-----:R-:W-:Y:S01]  /*1d80*/  IABS R29, c[0x0][0x17c] ;  /* 0x00005f00001d7a13 */ /* 0x001fe20000000000 */
[----:B------:R-:W-:Y:S01]  /*1d90*/  IMAD.MOV.U32 R24, RZ, RZ, R28 ;  /* 0x000000ffff187224 */ /* 0x000fe200078e001c */
[----:B------:R-:W-:Y:S01]  /*1da0*/  IABS R28, c[0x0][0x178] ;  /* 0x00005e00001c7a13 */ /* 0x000fe20000000000 */
[----:B------:R-:W-:Y:S01]  /*1db0*/  IMAD.MOV.U32 R27, RZ, RZ, R3 ;  /* 0x000000ffff1b7224 */ /* 0x000fe200078e0003 */
[----:B------:R-:W5:Y:S01]  /*1dc0*/  LDL R13, [R1+0xb44] ;  /* 0x000b4400010d7983 */ /* 0x000f620000100800 */
[----:B------:R-:W0:Y:S01]  /*1dd0*/  I2F.RP R3, R29 ;  /* 0x0000001d00037306 */ /* 0x000e220000209400 */
[----:B------:R-:W-:Y:S01]  /*1de0*/  IMAD.MOV.U32 R26, RZ, RZ, R2 ;  /* 0x000000ffff1a7224 */ /* 0x000fe200078e0002 */
[----:B------:R-:W-:Y:S01]  /*1df0*/  SHF.R.S32.HI R6, RZ, 0x1f, R0 ;  /* 0x0000001fff067819 */ /* 0x000fe20000011400 */
[----:B------:R-:W5:Y:S01]  /*1e00*/  LDL R15, [R1+0xb48] ;  /* 0x000b4800010f7983 */ /* 0x000f620000100800 */
[----:B------:R-:W-:-:S03]  /*1e10*/  ULDC.64 UR6, c[0x0][0x188] ;  /* 0x0000620000067ab9 */ /* 0x000fc60000000a00 */
[----:B------:R-:W5:Y:S01]  /*1e20*/  LDL R12, [R1+0xb4c] ;  /* 0x000b4c00010c7983 */ /* 0x000f620000100800 */
[----:B------:R-:W1:Y:S03]  /*1e30*/  I2F.RP R2, R28 ;  /* 0x0000001c00027306 */ /* 0x000e660000209400 */
[----:B------:R-:W5:Y:S05]  /*1e40*/  LDL R18, [R1+0xb5c] ;  /* 0x000b5c0001127983 */ /* 0x000f6a0000100800 */
[----:B0-----:R-:W0:Y:S08]  /*1e50*/  MUFU.RCP R3, R3 ;  /* 0x0000000300037308 */ /* 0x001e300000001000 */
[----:B-1----:R-:W1:Y:S01]  /*1e60*/  MUFU.RCP R2, R2 ;  /* 0x0000000200027308 */ /* 0x002e620000001000 */
[----:B0-----:R-:W-:-:S07]  /*1e70*/  IADD3 R3, R3, 0xffffffe, RZ ;  /* 0x0ffffffe03037810 */ /* 0x001fce0007ffe0ff */
[----:B------:R-:W0:Y:S01]  /*1e80*/  F2I.FTZ.U32.TRUNC.NTZ R5, R3 ;  /* 0x0000000300057305 */ /* 0x000e22000021f000 */
[----:B-1----:R-:W-:-:S07]  /*1e90*/  IADD3 R2, R2, 0xffffffe, RZ ;  /* 0x0ffffffe02027810 */ /* 0x002fce0007ffe0ff */
[----:B------:R0:W1:Y:S01]  /*1ea0*/  F2I.FTZ.U32.TRUNC.NTZ R3, R2 ;  /* 0x0000000200037305 */ /* 0x000062000021f000 */
[----:B------:R-:W-:Y:S01]  /*1eb0*/  LEA.HI R0, R6, R0, RZ, 0x7 ;  /* 0x0000000006007211 */ /* 0x000fe200078f38ff */
[----:B0-----:R-:W-:Y:S02]  /*1ec0*/  IMAD.MOV R2, RZ, RZ, -R5 ;  /* 0x000000ffff027224 */ /* 0x001fe400078e0a05 */
[----:B-1----:R-:W-:Y:S02]  /*1ed0*/  IMAD.MOV R4, RZ, RZ, -R3 ;  /* 0x000000ffff047224 */ /* 0x002fe400078e0a03 */
[----:B------:R-:W-:Y:S02]  /*1ee0*/  IMAD R2, R2, R29, RZ ;  /* 0x0000001d02027224 */ /* 0x000fe400078e02ff */
[----:B------:R-:W-:Y:S02]  /*1ef0*/  IMAD R6, R4, R28, RZ ;  /* 0x0000001c04067224 */ /* 0x000fe400078e02ff */
[----:B------:R-:W-:Y:S01]  /*1f00*/  IMAD.MOV.U32 R4, RZ, RZ, RZ ;  /* 0x000000ffff047224 */ /* 0x000fe200078e00ff */
[----:B------:R0:W-:Y:S03]  /*1f10*/  STL [R1+0x240], R0 ;  /* 0x0002400001007387 */ /* 0x0001e60000100800 */
[----:B0-----:R-:W-:-:S04]  /*1f20*/  IMAD.HI.U32 R0, R5, R2, R4 ;  /* 0x0000000205007227 */ /* 0x001fc800078e0004 */
[----:B------:R-:W-:-:S04]  /*1f30*/  IMAD.MOV.U32 R2, RZ, RZ, RZ ;  /* 0x000000ffff027224 */ /* 0x000fc800078e00ff */
[----:B------:R-:W-:Y:S01]  /*1f40*/  IMAD.HI.U32 R5, R3, R6, R2 ;  /* 0x0000000603057227 */ /* 0x000fe200078e0002 */
[----:B------:R-:W-:-:S03]  /*1f50*/  IABS R3, R26 ;  /* 0x0000001a00037213 */ /* 0x000fc60000000000 */
[----:B------:R-:W-:Y:S01]  /*1f60*/  IMAD.MOV.U32 R26, RZ, RZ, R27 ;  /* 0x000000ffff1a7224 */ /* 0x000fe200078e001b */
[----:B------:R-:W-:Y:S01]  /*1f70*/  IABS R2, R24 ;  /* 0x0000001800027213 */ /* 0x000fe20000000000 */
[----:B------:R-:W-:Y:S01]  /*1f80*/  IMAD.HI.U32 R5, R5, R3, RZ ;  /* 0x0000000305057227 */ /* 0x000fe200078e00ff */
[----:B------:R-:W-:-:S03]  /*1f90*/  IABS R7, R7 ;  /* 0x0000000700077213 */ /* 0x000fc60000000000 */
[----:B------:R-:W-:-:S04]  /*1fa0*/  IMAD.HI.U32 R6, R0, R2, RZ ;  /* 0x0000000200067227 */ /* 0x000fc800078e00ff */
[----:B------:R-:W-:Y:S02]  /*1fb0*/  IMAD.MOV R5, RZ, RZ, -R5 ;  /* 0x000000ffff057224 */ /* 0x000fe400078e0a05 */
[----:B------:R-:W-:Y:S02]  /*1fc0*/  IMAD.MOV R6, RZ, RZ, -R6 ;  /* 0x000000ffff067224 */ /* 0x000fe400078e0a06 */
[----:B------:R-:W-:Y:S02]  /*1fd0*/  IMAD R3, R28, R5, R3 ;  /* 0x000000051c037224 */ /* 0x000fe400078e0203 */
[----:B------:R-:W-:Y:S02]  /*1fe0*/  IMAD R2, R29, R6, R2 ;  /* 0x000000061d027224 */ /* 0x000fe400078e0202 */
[----:B--2---:R-:W-:Y:S02]  /*1ff0*/  IMAD.MOV.U32 R25, RZ, RZ, R20 ;  /* 0x000000ffff197224 */ /* 0x004fe400078e0014 */
[----:B---3--:R-:W-:-:S02]  /*2000*/  IMAD.MOV.U32 R20, RZ, RZ, R9 ;  /* 0x000000ffff147224 */ /* 0x008fc400078e0009 */
[----:B------:R-:W0:Y:S01]  /*2010*/  S2R R9, SR_TID.X ;  /* 0x0000000000097919 */ /* 0x000e220000002100 */
[----:B----4-:R-:W-:Y:S02]  /*2020*/  IMAD.MOV.U32 R27, RZ, RZ, R22 ;  /* 0x000000ffff1b7224 */ /* 0x010fe400078e0016 */
[----:B-----5:R-:W-:Y:S02]  /*2030*/  IMAD.MOV.U32 R22, RZ, RZ, R23 ;  /* 0x000000ffff167224 */ /* 0x020fe400078e0017 */
[----:B------:R-:W-:Y:S02]  /*2040*/  IMAD.MOV.U32 R23, RZ, RZ, R19 ;  /* 0x000000ffff177224 */ /* 0x000fe400078e0013 */
[----:B------:R-:W-:Y:S02]  /*2050*/  IMAD.MOV.U32 R19, RZ, RZ, R14 ;  /* 0x000000ffff137224 */ /* 0x000fe400078e000e */
[----:B------:R-:W-:Y:S01]  /*2060*/  IMAD.MOV.U32 R14, RZ, RZ, R8 ;  /* 0x000000ffff0e7224 */ /* 0x000fe200078e0008 */
[C---:B0-----:R-:W-:Y:S01]  /*2070*/  LOP3.LUT R4, R9.reuse, 0x7, RZ, 0xc0, !PT ;  /* 0x0000000709047812 */ /* 0x041fe200078ec0ff */
[----:B------:R-:W-:-:S04]  /*2080*/  IMAD.SHL.U32 R24, R9, 0x2, RZ ;  /* 0x0000000209187824 */ /* 0x000fc800078e00ff */
[----:B------:R-:W-:Y:S02]  /*2090*/  IMAD.SHL.U32 R8, R4, 0x10, RZ ;  /* 0x0000001004087824 */ /* 0x000fe400078e00ff */
[----:B------:R-:W-:-:S03]  /*20a0*/  IMAD.SHL.U32 R9, R9, 0x40, RZ ;  /* 0x0000004009097824 */ /* 0x000fc600078e00ff */
[----:B------:R-:W-:Y:S02]  /*20b0*/  LOP3.LUT R8, R8, 0x30, R24, 0x78, !PT ;  /* 0x0000003008087812 */ /* 0x000fe400078e7818 */
[----:B------:R-:W-:Y:S02]  /*20c0*/  IABS R4, R25 ;  /* 0x0000001900047213 */ /* 0x000fe40000000000 */
[----:B------:R-:W-:Y:S01]  /*20d0*/  LOP3.LUT R8, R8, 0x1800, R9, 0xf8, !PT ;  /* 0x0000180008087812 */ /* 0x000fe200078ef809 */
[----:B------:R-:W-:Y:S01]  /*20e0*/  IMAD.HI.U32 R9, R0, R7, RZ ;  /* 0x0000000700097227 */ /* 0x000fe200078e00ff */
[----:B------:R-:W-:-:S03]  /*20f0*/  IABS R6, R27 ;  /* 0x0000001b00067213 */ /* 0x000fc60000000000 */
[----:B------:R-:W-:Y:S01]  /*2100*/  IMAD.HI.U32 R5, R0, R4, RZ ;  /* 0x0000000400057227 */ /* 0x000fe200078e00ff */
[----:B------:R0:W-:Y:S03]  /*2110*/  STL [R1+0x190], R8 ;  /* 0x0001900801007387 */ /* 0x0001e60000100800 */
[----:B------:R-:W-:Y:S01]  /*2120*/  IMAD.MOV R9, RZ, RZ, -R9 ;  /* 0x000000ffff097224 */ /* 0x000fe200078e0a09 */
[----:B------:R1:W-:Y:S01]  /*2130*/  STL [R1+0x70], R3 ;  /* 0x0000700301007387 */ /* 0x0003e20000100800 */
[----:B------:R-:W-:Y:S01]  /*2140*/  IMAD.MOV R5, RZ, RZ, -R5 ;  /* 0x000000ffff057224 */ /* 0x000fe200078e0a05 */
[----:B0-----:R-:W-:Y:S01]  /*2150*/  IABS R8, R26 ;  /* 0x0000001a00087213 */ /* 0x001fe20000000000 */
[----:B------:R-:W-:Y:S01]  /*2160*/  IMAD R7, R29, R9, R7 ;  /* 0x000000091d077224 */ /* 0x000fe200078e0207 */
[----:B-1----:R-:W-:Y:S01]  /*2170*/  IABS R3, R22 ;  /* 0x0000001600037213 */ /* 0x002fe20000000000 */
[----:B------:R-:W-:-:S02]  /*2180*/  IMAD.MOV.U32 R22, RZ, RZ, R23 ;  /* 0x000000ffff167224 */ /* 0x000fc400078e0017 */
[----:B------:R-:W-:Y:S02]  /*2190*/  IMAD.MOV.U32 R23, RZ, RZ, R10 ;  /* 0x000000ffff177224 */ /* 0x000fe400078e000a */
[----:B------:R-:W-:-:S04]  /*21a0*/  IMAD.HI.U32 R10, R0, R8, RZ ;  /* 0x00000008000a7227 */ /* 0x000fc800078e00ff */
[----:B------:R-:W-:Y:S02]  /*21b0*/  IMAD R4, R29, R5, R4 ;  /* 0x000000051d047224 */ /* 0x000fe400078e0204 */
[C---:B------:R-:W-:Y:S01]  /*21c0*/  IMAD.HI.U32 R9, R0.reuse, R6, RZ ;  /* 0x0000000600097227 */ /* 0x040fe200078e00ff */
[----:B------:R0:W-:Y:S03]  /*21d0*/  STL [R1+0x6c], R7 ;  /* 0x00006c0701007387 */ /* 0x0001e60000100800 */
[----:B------:R-:W-:Y:S01]  /*21e0*/  IMAD.HI.U32 R5, R0, R3, RZ ;  /* 0x0000000300057227 */ /* 0x000fe200078e00ff */
[----:B------:R1:W-:Y:S03]  /*21f0*/  STL [R1+0x68], R4 ;  /* 0x0000680401007387 */ /* 0x0003e60000100800 */
[----:B------:R-:W-:-:S02]  /*2200*/  IMAD.MOV R10, RZ, RZ, -R10 ;  /* 0x000000ffff0a7224 */ /* 0x000fc400078e0a0a */
[----:B------:R-:W-:Y:S01]  /*2210*/  IMAD.MOV R9, RZ, RZ, -R9 ;  /* 0x000000ffff097224 */ /* 0x000fe200078e0a09 */
[----:B0-----:R-:W-:Y:S01]  /*2220*/  IABS R7, R20 ;  /* 0x0000001400077213 */ /* 0x001fe20000000000 */
[----:B------:R-:W-:Y:S02]  /*2230*/  IMAD.MOV R5, RZ, RZ, -R5 ;  /* 0x000000ffff057224 */ /* 0x000fe400078e0a05 */
[C---:B------:R-:W-:Y:S01]  /*2240*/  IMAD R10, R29.reuse, R10, R8 ;  /* 0x0000000a1d0a7224 */ /* 0x040fe200078e0208 */
[----:B-1----:R-:W-:Y:S01]  /*2250*/  IABS R4, R21 ;  /* 0x0000001500047213 */ /* 0x002fe20000000000 */
[C---:B------:R-:W-:Y:S02]  /*2260*/  IMAD R6, R29.reuse, R9, R6 ;  /* 0x000000091d067224 */ /* 0x040fe400078e0206 */
[----:B------:R-:W-:Y:S02]  /*2270*/  IMAD R3, R29, R5, R3 ;  /* 0x000000051d037224 */ /* 0x000fe400078e0203 */
[----:B------:R-:W-:Y:S01]  /*2280*/  IMAD.HI.U32 R8, R0, R7, RZ ;  /* 0x0000000700087227 */ /* 0x000fe200078e00ff */
[----:B------:R-:W-:Y:S01]  /*2290*/  STL [R1+0x64], R10 ;  /* 0x0000640a01007387 */ /* 0x000fe20000100800 */
[----:B------:R-:W-:-:S02]  /*22a0*/  IABS R9, R22 ;  /* 0x0000001600097213 */ /* 0x000fc40000000000 */
[C---:B------:R-:W-:Y:S01]  /*22b0*/  IMAD.HI.U32 R5, R0.reuse, R4, RZ ;  /* 0x0000000400057227 */ /* 0x040fe200078e00ff */
[----:B------:R0:W-:Y:S03]  /*22c0*/  STL [R1+0x60], R6 ;  /* 0x0000600601007387 */ /* 0x0001e60000100800 */
[----:B------:R-:W-:Y:S01]  /*22d0*/  IMAD.MOV R8, RZ, RZ, -R8 ;  /* 0x000000ffff087224 */ /* 0x000fe200078e0a08 */
[----:B------:R1:W-:Y:S01]  /*22e0*/  STL [R1+0x5c], R3 ;  /* 0x00005c0301007387 */ /* 0x0003e20000100800 */
[----:B------:R-:W-:Y:S01]  /*22f0*/  IMAD.MOV R5, RZ, RZ, -R5 ;  /* 0x000000ffff057224 */ /* 0x000fe200078e0a05 */
[----:B0-----:R-:W-:Y:S01]  /*2300*/  IABS R6, R23 ;  /* 0x0000001700067213 */ /* 0x001fe20000000000 */
[----:B------:R-:W-:Y:S01]  /*2310*/  IMAD R7, R29, R8, R7 ;  /* 0x000000081d077224 */ /* 0x000fe200078e0207 */
[----:B-1----:R-:W-:Y:S01]  /*2320*/  IABS R3, R16 ;  /* 0x0000001000037213 */ /* 0x002fe20000000000 */
[----:B------:R-:W-:-:S04]  /*2330*/  IMAD.HI.U32 R10, R0, R9, RZ ;  /* 0x00000009000a7227 */ /* 0x000fc800078e00ff */
[----:B------:R-:W-:Y:S02]  /*2340*/  IMAD R4, R29, R5, R4 ;  /* 0x000000051d047224 */ /* 0x000fe400078e0204 */
[----:B------:R-:W-:-:S04]  /*2350*/  IMAD.HI.U32 R8, R0, R6, RZ ;  /* 0x0000000600087227 */ /* 0x000fc800078e00ff */
[----:B------:R-:W-:-:S04]  /*2360*/  IMAD.HI.U32 R5, R0, R3, RZ ;  /* 0x0000000300057227 */ /* 0x000fc800078e00ff */
[----:B------:R-:W-:Y:S02]  /*2370*/  IMAD.MOV R10, RZ, RZ, -R10 ;  /* 0x000000ffff0a7224 */ /* 0x000fe400078e0a0a */
[----:B------:R-:W-:Y:S02]  /*2380*/  IMAD.MOV R8, RZ, RZ, -R8 ;  /* 0x000000ffff087224 */ /* 0x000fe400078e0a08 */
[----:B------:R-:W-:Y:S02]  /*2390*/  IMAD.MOV R5, RZ, RZ, -R5 ;  /* 0x000000ffff057224 */ /* 0x000fe400078e0a05 */
[C---:B------:R-:W-:Y:S02]  /*23a0*/  IMAD R10, R29.reuse, R10, R9 ;  /* 0x0000000a1d0a7224 */ /* 0x040fe400078e0209 */
[C---:B------:R-:W-:Y:S01]  /*23b0*/  IMAD R6, R29.reuse, R8, R6 ;  /* 0x000000081d067224 */ /* 0x040fe200078e0206 */
[----:B------:R0:W-:Y:S01]  /*23c0*/  STL [R1+0x58], R7 ;  /* 0x0000580701007387 */ /* 0x0001e20000100800 */
[----:B------:R-:W-:-:S03]  /*23d0*/  IMAD R3, R29, R5, R3 ;  /* 0x000000051d037224 */ /* 0x000fc600078e0203 */
[----:B------:R-:W-:Y:S01]  /*23e0*/  STL [R1+0x54], R4 ;  /* 0x0000540401007387 */ /* 0x000fe20000100800 */
[----:B------:R-:W-:-:S03]  /*23f0*/  IABS R8, R11 ;  /* 0x0000000b00087213 */ /* 0x000fc60000000000 */
[----:B------:R-:W-:Y:S01]  /*2400*/  STL [R1+0x50], R10 ;  /* 0x0000500a01007387 */ /* 0x000fe20000100800 */
[----:B0-----:R-:W-:-:S03]  /*2410*/  IABS R7, R17 ;  /* 0x0000001100077213 */ /* 0x001fc60000000000 */
[----:B------:R0:W-:Y:S04]  /*2420*/  STL [R1+0x4c], R6 ;  /* 0x00004c0601007387 */ /* 0x0001e80000100800 */
[----:B------:R1:W-:Y:S01]  /*2430*/  STL [R1+0x48], R3 ;  /* 0x0000480301007387 */ /* 0x0003e20000100800 */
[----:B------:R-:W-:-:S03]  /*2440*/  IMAD.HI.U32 R9, R0, R7, RZ ;  /* 0x0000000700097227 */ /* 0x000fc600078e00ff */
[----:B------:R-:W2:Y:S01]  /*2450*/  LDL R11, [R1+0xb40] ;  /* 0x000b4000010b7983 */ /* 0x000ea20000100800 */
[----:B------:R-:W-:Y:S01]  /*2460*/  IMAD.MOV R9, RZ, RZ, -R9 ;  /* 0x000000ffff097224 */ /* 0x000fe200078e0a09 */
[----:B0-----:R-:W-:Y:S02]  /*2470*/  IABS R6, R19 ;  /* 0x0000001300067213 */ /* 0x001fe40000000000 */
[----:B------:R-:W3:Y:S01]  /*2480*/  LDL R19, [R1+0xb3c] ;  /* 0x000b3c0001137983 */ /* 0x000ee20000100800 */
[----:B------:R-:W-:Y:S01]  /*2490*/  IMAD R7, R29, R9, R7 ;  /* 0x000000091d077224 */ /* 0x000fe200078e0207 */
[----:B-1----:R-:W-:-:S04]  /*24a0*/  IABS R3, R14 ;  /* 0x0000000e00037213 */ /* 0x002fc80000000000 */
[----:B------:R0:W-:Y:S04]  /*24b0*/  STL [R1+0x44], R7 ;  /* 0x0000440701007387 */ /* 0x0001e80000100800 */
[----:B------:R-:W4:Y:S01]  /*24c0*/  LDL R14, [R1+0xb38] ;  /* 0x000b3800010e7983 */ /* 0x000f220000100800 */
[----:B------:R-:W-:-:S05]  /*24d0*/  IABS R4, R18 ;  /* 0x0000001200047213 */ /* 0x000fca0000000000 */
[----:B------:R-:W-:-:S04]  /*24e0*/  IMAD.HI.U32 R5, R0, R4, RZ ;  /* 0x0000000400057227 */ /* 0x000fc800078e00ff */
[----:B------:R-:W-:-:S04]  /*24f0*/  IMAD.MOV R5, RZ, RZ, -R5 ;  /* 0x000000ffff057224 */ /* 0x000fc800078e0a05 */
[----:B------:R-:W-:Y:S01]  /*2500*/  IMAD R4, R29, R5, R4 ;  /* 0x000000051d047224 */ /* 0x000fe200078e0204 */
[----:B0-----:R-:W-:Y:S01]  /*2510*/  IABS R7, R12 ;  /* 0x0000000c00077213 */ /* 0x001fe20000000000 */
[----:B------:R-:W-:-:S03]  /*2520*/  IMAD.HI.U32 R10, R0, R8, RZ ;  /* 0x00000008000a7227 */ /* 0x000fc600078e00ff */
[----:B------:R0:W-:Y:S01]  /*2530*/  STL [R1+0x40], R4 ;  /* 0x0000400401007387 */ /* 0x0001e20000100800 */
[----:B------:R-:W-:-:S03]  /*2540*/  IMAD.HI.U32 R9, R0, R6, RZ ;  /* 0x0000000600097227 */ /* 0x000fc600078e00ff */
[----:B------:R-:W5:Y:S01]  /*2550*/  LDL R12, [R1+0xb34] ;  /* 0x000b3400010c7983 */ /* 0x000f620000100800 */
[----:B------:R-:W-:-:S04]  /*2560*/  IMAD.HI.U32 R5, R0, R3, RZ ;  /* 0x0000000300057227 */ /* 0x000fc800078e00ff */
[----:B------:R-:W-:Y:S02]  /*2570*/  IMAD.MOV R10, RZ, RZ, -R10 ;  /* 0x000000ffff0a7224 */ /* 0x000fe400078e0a0a */
[----:B------:R-:W-:Y:S02]  /*2580*/  IMAD.MOV R9, RZ, RZ, -R9 ;  /* 0x000000ffff097224 */ /* 0x000fe400078e0a09 */
[----:B------:R-:W-:Y:S02]  /*2590*/  IMAD.MOV R5, RZ, RZ, -R5 ;  /* 0x000000ffff057224 */ /* 0x000fe400078e0a05 */
[C---:B------:R-:W-:Y:S02]  /*25a0*/  IMAD R10, R29.reuse, R10, R8 ;  /* 0x0000000a1d0a7224 */ /* 0x040fe400078e0208 */
[C---:B------:R-:W-:Y:S02]  /*25b0*/  IMAD R6, R29.reuse, R9, R6 ;  /* 0x000000091d067224 */ /* 0x040fe400078e0206 */
[----:B------:R-:W-:Y:S01]  /*25c0*/  IMAD R3, R29, R5, R3 ;  /* 0x000000051d037224 */ /* 0x000fe200078e0203 */
[----:B0-----:R-:W-:Y:S01]  /*25d0*/  IABS R4, R15 ;  /* 0x0000000f00047213 */ /* 0x001fe20000000000 */
[----:B------:R-:W-:Y:S01]  /*25e0*/  STL [R1+0x3c], R10 ;  /* 0x00003c0a01007387 */ /* 0x000fe20000100800 */
[----:B------:R-:W-:-:S03]  /*25f0*/  IABS R9, R13 ;  /* 0x0000000d00097213 */ /* 0x000fc60000000000 */
[----:B------:R-:W5:Y:S04]  /*2600*/  LDL R15, [R1+0xb30] ;  /* 0x000b3000010f7983 */ /* 0x000f680000100800 */
[----:B------:R2:W-:Y:S04]  /*2610*/  STL [R1+0x38], R6 ;  /* 0x0000380601007387 */ /* 0x0005e80000100800 */
[----:B------:R3:W-:Y:S01]  /*2620*/  STL [R1+0x34], R3 ;  /* 0x0000340301007387 */ /* 0x0007e20000100800 */
[----:B------:R-:W-:-:S03]  /*2630*/  IMAD.HI.U32 R8, R0, R7, RZ ;  /* 0x0000000700087227 */ /* 0x000fc600078e00ff */
[----:B------:R-:W5:Y:S01]  /*2640*/  LDL R13, [R1+0xb2c] ;  /* 0x000b2c00010d7983 */ /* 0x000f620000100800 */
[----:B------:R-:W-:-:S04]  /*2650*/  IMAD.HI.U32 R5, R0, R4, RZ ;  /* 0x0000000400057227 */ /* 0x000fc800078e00ff */
[----:B------:R-:W-:Y:S02]  /*2660*/  IMAD.MOV R8, RZ, RZ, -R8 ;  /* 0x000000ffff087224 */ /* 0x000fe400078e0a08 */
[----:B------:R-:W-:Y:S02]  /*2670*/  IMAD.MOV R5, RZ, RZ, -R5 ;  /* 0x000000ffff057224 */ /* 0x000fe400078e0a05 */
[C---:B------:R-:W-:Y:S02]  /*2680*/  IMAD R7, R29.reuse, R8, R7 ;  /* 0x000000081d077224 */ /* 0x040fe400078e0207 */
[----:B------:R-:W-:Y:S01]  /*2690*/  IMAD R4, R29, R5, R4 ;  /* 0x000000051d047224 */ /* 0x000fe200078e0204 */
[----:B--2---:R-:W-:Y:S02]  /*26a0*/  IABS R6, R11 ;  /* 0x0000000b00067213 */ /* 0x004fe40000000000 */
[----:B------:R-:W2:Y:S01]  /*26b0*/  LDL R11, [R1+0xb28] ;  /* 0x000b2800010b7983 */ /* 0x000ea20000100800 */
[----:B---3--:R-:W-:-:S03]  /*26c0*/  IABS R3, R19 ;  /* 0x0000001300037213 */ /* 0x008fc60000000000 */
[----:B------:R4:W-:Y:S04]  /*26d0*/  STL [R1+0x180], R7 ;  /* 0x0001800701007387 */ /* 0x0009e80000100800 */
[----:B------:R-:W3:Y:S04]  /*26e0*/  LDL R19, [R1+0xb24] ;  /* 0x000b240001137983 */ /* 0x000ee80000100800 */
[----:B------:R5:W-:Y:S01]  /*26f0*/  STL [R1+0x184], R4 ;  /* 0x0001840401007387 */ /* 0x000be20000100800 */
[----:B----4-:R-:W-:-:S03]  /*2700*/  IABS R7, R14 ;  /* 0x0000000e00077213 */ /* 0x010fc60000000000 */
[----:B------:R-:W4:Y:S01]  /*2710*/  LDL R14, [R1+0xb20] ;  /* 0x000b2000010e7983 */ /* 0x000f220000100800 */
[----:B------:R-:W-:-:S04]  /*2720*/  IMAD.HI.U32 R10, R0, R9, RZ ;  /* 0x00000009000a7227 */ /* 0x000fc800078e00ff */
[----:B------:R-:W-:-:S04]  /*2730*/  IMAD.MOV R10, RZ, RZ, -R10 ;  /* 0x000000ffff0a7224 */ /* 0x000fc800078e0a0a */
[----:B------:R-:W-:Y:S02]  /*2740*/  IMAD R10, R29, R10, R9 ;  /* 0x0000000a1d0a7224 */ /* 0x000fe400078e0209 */
[----:B------:R-:W-:-:S03]  /*2750*/  IMAD.HI.U32 R8, R0, R6, RZ ;  /* 0x0000000600087227 */ /* 0x000fc600078e00ff */
[----:B------:R-:W-:Y:S01]  /*2760*/  STL [R1+0x160], R10 ;  /* 0x0001600a01007387 */ /* 0x000fe20000100800 */
[----:B------:R-:W-:Y:S01]  /*2770*/  IMAD.HI.U32 R5, R0, R3, RZ ;  /* 0x0000000300057227 */ /* 0x000fe200078e00ff */
[----:B-----5:R-:W-:-:S03]  /*2780*/  IABS R4, R12 ;  /* 0x0000000c00047213 */ /* 0x020fc60000000000 */
[----:B------:R-:W-:Y:S01]  /*2790*/  IMAD.MOV R8, RZ, RZ, -R8 ;  /* 0x000000ffff087224 */ /* 0x000fe200078e0a08 */
[----:B------:R-:W5:Y:S01]  /*27a0*/  LDL R12, [R1+0xb1c] ;  /* 0x000b1c00010c7983 */ /* 0x000f620000100800 */
[----:B------:R-:W-:Y:S02]  /*27b0*/  IMAD.MOV R5, RZ, RZ, -R5 ;  /* 0x000000ffff057224 */ /* 0x000fe400078e0a05 */
[----:B------:R-:W-:-:S04]  /*27c0*/  IMAD.HI.U32 R9, R0, R7, RZ ;  /* 0x0000000700097227 */ /* 0x000fc800078e00ff */
[C---:B------:R-:W-:Y:S02]  /*27d0*/  IMAD R6, R29.reuse, R8, R6 ;  /* 0x000000081d067224 */ /* 0x040fe400078e0206 */
[C---:B------:R-:W-:Y:S02]  /*27e0*/  IMAD R3, R29.reuse, R5, R3 ;  /* 0x000000051d037224 */ /* 0x040fe400078e0203 */
[----:B------:R-:W-:Y:S01]  /*27f0*/  IMAD.MOV R9, RZ, RZ, -R9 ;  /* 0x000000ffff097224 */ /* 0x000fe200078e0a09 */
[----:B------:R0:W-:Y:S03]  /*2800*/  STL [R1+0x178], R6 ;  /* 0x0001780601007387 */ /* 0x0001e60000100800 */
[----:B------:R-:W-:Y:S01]  /*2810*/  IMAD R7, R29, R9, R7 ;  /* 0x000000091d077224 */ /* 0x000fe200078e0207 */
[----:B------:R2:W-:Y:S01]  /*2820*/  STL [R1+0x17c], R3 ;  /* 0x00017c0301007387 */ /* 0x0005e20000100800 */
[----:B------:R-:W-:-:S03]  /*2830*/  IABS R8, R15 ;  /* 0x0000000f00087213 */ /* 0x000fc60000000000 */
[----:B------:R-:W5:Y:S01]  /*2840*/  LDL R15, [R1+0xb18] ;  /* 0x000b1800010f7983 */ /* 0x000f620000100800 */
[C---:B------:R-:W-:Y:S01]  /*2850*/  IMAD.HI.U32 R5, R0.reuse, R4, RZ ;  /* 0x0000000400057227 */ /* 0x040fe200078e00ff */
[----:B0-----:R-:W-:Y:S02]  /*2860*/  IABS R6, R13 ;  /* 0x0000000d00067213 */ /* 0x001fe40000000000 */
[----:B------:R-:W5:Y:S04]  /*2870*/  LDL R13, [R1+0xb14] ;  /* 0x000b1400010d7983 */ /* 0x000f680000100800 */
[----:B------:R3:W-:Y:S01]  /*2880*/  STL [R1+0x168], R7 ;  /* 0x0001680701007387 */ /* 0x0007e20000100800 */
[----:B------:R-:W-:-:S04]  /*2890*/  IMAD.HI.U32 R10, R0, R8, RZ ;  /* 0x00000008000a7227 */ /* 0x000fc800078e00ff */
[----:B------:R-:W-:Y:S02]  /*28a0*/  IMAD.MOV R5, RZ, RZ, -R5 ;  /* 0x000000ffff057224 */ /* 0x000fe400078e0a05 */
[----:B------:R-:W-:Y:S02]  /*28b0*/  IMAD.MOV R10, RZ, RZ, -R10 ;  /* 0x000000ffff0a7224 */ /* 0x000fe400078e0a0a */
[C---:B------:R-:W-:Y:S02]  /*28c0*/  IMAD R4, R29.reuse, R5, R4 ;  /* 0x000000051d047224 */ /* 0x040fe400078e0204 */
[----:B------:R-:W-:Y:S01]  /*28d0*/  IMAD R10, R29, R10, R8 ;  /* 0x0000000a1d0a7224 */ /* 0x000fe200078e0208 */
[----:B--2---:R-:W-:Y:S02]  /*28e0*/  IABS R3, R11 ;  /* 0x0000000b00037213 */ /* 0x004fe40000000000 */
[----:B------:R-:W2:Y:S04]  /*28f0*/  LDL R11, [R1+0xb10] ;  /* 0x000b1000010b7983 */ /* 0x000ea80000100800 */
[----:B------:R4:W-:Y:S01]  /*2900*/  STL [R1+0x16c], R4 ;  /* 0x00016c0401007387 */ /* 0x0009e20000100800 */
[----:B---3--:R-:W-:-:S03]  /*2910*/  IABS R7, R19 ;  /* 0x0000001300077213 */ /* 0x008fc60000000000 */
[----:B------:R-:W3:Y:S04]  /*2920*/  LDL R19, [R1+0xb0c] ;  /* 0x000b0c0001137983 */ /* 0x000ee80000100800 */
[----:B------:R-:W-:Y:S01]  /*2930*/  STL [R1+0x144], R10 ;  /* 0x0001440a01007387 */ /* 0x000fe20000100800 */
[----:B----4-:R-:W-:-:S03]  /*2940*/  IABS R4, R14 ;  /* 0x0000000e00047213 */ /* 0x010fc60000000000 */
[----:B------:R-:W4:Y:S01]  /*2950*/  LDL R14, [R1+0xb08] ;  /* 0x000b0800010e7983 */ /* 0x000f220000100800 */
[----:B------:R-:W-:-:S04]  /*2960*/  IMAD.HI.U32 R9, R0, R6, RZ ;  /* 0x0000000600097227 */ /* 0x000fc800078e00ff */
[----:B------:R-:W-:-:S04]  /*2970*/  IMAD.HI.U32 R5, R0, R3, RZ ;  /* 0x0000000300057227 */ /* 0x000fc800078e00ff */
[----:B------:R-:W-:Y:S02]  /*2980*/  IMAD.MOV R9, RZ, RZ, -R9 ;  /* 0x000000ffff097224 */ /* 0x000fe400078e0a09 */
[----:B------:R-:W-:Y:S02]  /*2990*/  IMAD.MOV R5, RZ, RZ, -R5 ;  /* 0x000000ffff057224 */ /* 0x000fe400078e0a05 */
[C---:B------:R-:W-:Y:S02]  /*29a0*/  IMAD R6, R29.reuse, R9, R6 ;  /* 0x000000091d067224 */ /* 0x040fe400078e0206 */
[----:B------:R-:W-:-:S03]  /*29b0*/  IMAD R3, R29, R5, R3 ;  /* 0x000000051d037224 */ /* 0x000fc600078e0203 */
[----:B------:R0:W-:Y:S01]  /*29c0*/  STL [R1+0x158], R6 ;  /* 0x0001580601007387 */ /* 0x0001e20000100800 */
[----:B-----5:R-:W-:Y:S01]  /*29d0*/  IABS R9, R12 ;  /* 0x0000000c00097213 */ /* 0x020fe20000000000 */
[C---:B------:R-:W-:Y:S02]  /*29e0*/  IMAD.HI.U32 R8, R0.reuse, R7, RZ ;  /* 0x0000000700087227 */ /* 0x040fe400078e00ff */
[----:B------:R1:W-:Y:S04]  /*29f0*/  STL [R1+0x15c], R3 ;  /* 0x00015c0301007387 */ /* 0x0003e80000100800 */
[----:B------:R-:W5:Y:S01]  /*2a00*/  LDL R12, [R1+0xb04] ;  /* 0x000b0400010c7983 */ /* 0x000f620000100800 */
[----:B------:R-:W-:-:S04]  /*2a10*/  IMAD.HI.U32 R5, R0, R4, RZ ;  /* 0x0000000400057227 */ /* 0x000fc800078e00ff */
[----:B------:R-:W-:Y:S02]  /*2a20*/  IMAD.MOV R8, RZ, RZ, -R8 ;  /* 0x000000ffff087224 */ /* 0x000fe400078e0a08 */
[----:B------:R-:W-:Y:S02]  /*2a30*/  IMAD.MOV R5, RZ, RZ, -R5 ;  /* 0x000000ffff057224 */ /* 0x000fe400078e0a05 */
[C---:B------:R-:W-:Y:S02]  /*2a40*/  IMAD R7, R29.reuse, R8, R7 ;  /* 0x000000081d077224 */ /* 0x040fe400078e0207 */
[----:B------:R-:W-:Y:S01]  /*2a50*/  IMAD R4, R29, R5, R4 ;  /* 0x000000051d047224 */ /* 0x000fe200078e0204 */
[----:B0-----:R-:W-:Y:S02]  /*2a60*/  IABS R6, R15 ;  /* 0x0000000f00067213 */ /* 0x001fe40000000000 */
[----:B------:R-:W5:Y:S04]  /*2a70*/  LDL R15, [R1+0xb00] ;  /* 0x000b0000010f7983 */ /* 0x000f680000100800 */
[----:B------:R2:W-:Y:S01]  /*2a80*/  STL [R1+0x148], R7 ;  /* 0x0001480701007387 */ /* 0x0005e20000100800 */
[----:B------:R-:W-:Y:S01]  /*2a90*/  IMAD.HI.U32 R10, R0, R9, RZ ;  /* 0x00000009000a7227 */ /* 0x000fe200078e00ff */
[----:B-1----:R-:W-:-:S02]  /*2aa0*/  IABS R3, R13 ;  /* 0x0000000d00037213 */ /* 0x002fc40000000000 */
[----:B------:R-:W5:Y:S01]  /*2ab0*/  LDL R13, [R1+0xafc] ;  /* 0x000afc00010d7983 */ /* 0x000f620000100800 */
[----:B------:R-:W-:-:S03]  /*2ac0*/  IMAD.HI.U32 R8, R0, R6, RZ ;  /* 0x0000000600087227 */ /* 0x000fc600078e00ff */
[----:B------:R3:W-:Y:S01]  /*2ad0*/  STL [R1+0x150], R4 ;  /* 0x0001500401007387 */ /* 0x0007e20000100800 */
[----:B------:R-:W-:-:S04]  /*2ae0*/  IMAD.HI.U32 R5, R0, R3, RZ ;  /* 0x0000000300057227 */ /* 0x000fc800078e00ff */
[----:B------:R-:W-:Y:S02]  /*2af0*/  IMAD.MOV R10, RZ, RZ, -R10 ;  /* 0x000000ffff0a7224 */ /* 0x000fe400078e0a0a */
[----:B------:R-:W-:Y:S02]  /*2b00*/  IMAD.MOV R8, RZ, RZ, -R8 ;  /* 0x000000ffff087224 */ /* 0x000fe400078e0a08 */
[----:B------:R-:W-:Y:S02]  /*2b10*/  IMAD.MOV R5, RZ, RZ, -R5 ;  /* 0x000000ffff057224 */ /* 0x000fe400078e0a05 */
[C---:B------:R-:W-:Y:S02]  /*2b20*/  IMAD R10, R29.reuse, R10, R9 ;  /* 0x0000000a1d0a7224 */ /* 0x040fe400078e0209 */
[C---:B------:R-:W-:Y:S02]  /*2b30*/  IMAD R6, R29.reuse, R8, R6 ;  /* 0x000000081d067224 */ /* 0x040fe400078e0206 */
[----:B------:R-:W-:Y:S01]  /*2b40*/  IMAD R3, R29, R5, R3 ;  /* 0x000000051d037224 */ /* 0x000fe200078e0203 */
[----:B--2---:R-:W-:-:S02]  /*2b50*/  IABS R7, R11 ;  /* 0x0000000b00077213 */ /* 0x004fc40000000000 */
[----:B------:R-:W2:Y:S04]  /*2b60*/  LDL R11, [R1+0xaf8] ;  /* 0x000af800010b7983 */ /* 0x000ea80000100800 */
[----:B------:R0:W-:Y:S01]  /*2b70*/  STL [R1+0x124], R10 ;  /* 0x0001240a01007387 */ /* 0x0001e20000100800 */
[----:B---3--:R-:W-:-:S03]  /*2b80*/  IABS R4, R19 ;  /* 0x0000001300047213 */ /* 0x008fc60000000000 */
[----:B------:R-:W3:Y:S04]  /*2b90*/  LDL R19, [R1+0xaf4] ;  /* 0x000af40001137983 */ /* 0x000ee80000100800 */
[----:B------:R5:W-:Y:S01]  /*2ba0*/  STL [R1+0x138], R6 ;  /* 0x0001380601007387 */ /* 0x000be20000100800 */
[----:B----4-:R-:W-:-:S03]  /*2bb0*/  IABS R8, R14 ;  /* 0x0000000e00087213 */ /* 0x010fc60000000000 */
[----:B------:R1:W-:Y:S04]  /*2bc0*/  STL [R1+0x140], R3 ;  /* 0x0001400301007387 */ /* 0x0003e80000100800 */
[----:B------:R-:W4:Y:S01]  /*2bd0*/  LDL R14, [R1+0xaf0] ;  /* 0x000af000010e7983 */ /* 0x000f220000100800 */
[----:B------:R-:W-:-:S04]  /*2be0*/  IMAD.HI.U32 R9, R0, R7, RZ ;  /* 0x0000000700097227 */ /* 0x000fc800078e00ff */
[----:B------:R-:W-:-:S04]  /*2bf0*/  IMAD.HI.U32 R5, R0, R4, RZ ;  /* 0x0000000400057227 */ /* 0x000fc800078e00ff */
[----:B------:R-:W-:Y:S02]  /*2c00*/  IMAD.MOV R9, RZ, RZ, -R9 ;  /* 0x000000ffff097224 */ /* 0x000fe400078e0a09 */
[----:B0-----:R-:W-:Y:S01]  /*2c10*/  IMAD.HI.U32 R10, R0, R8, RZ ;  /* 0x00000008000a7227 */ /* 0x001fe200078e00ff */
[----:B-----5:R-:W-:Y:S02]  /*2c20*/  IABS R6, R12 ;  /* 0x0000000c00067213 */ /* 0x020fe40000000000 */
[----:B------:R-:W5:Y:S01]  /*2c30*/  LDL R12, [R1+0xaec] ;  /* 0x000aec00010c7983 */ /* 0x000f620000100800 */
[----:B------:R-:W-:Y:S02]  /*2c40*/  IMAD.MOV R5, RZ, RZ, -R5 ;  /* 0x000000ffff057224 */ /* 0x000fe400078e0a05 */
[----:B------:R-:W-:Y:S02]  /*2c50*/  IMAD R7, R29, R9, R7 ;  /* 0x000000091d077224 */ /* 0x000fe400078e0207 */
[----:B------:R-:W-:-:S02]  /*2c60*/  IMAD.MOV R10, RZ, RZ, -R10 ;  /* 0x000000ffff0a7224 */ /* 0x000fc400078e0a0a */
[C---:B------:R-:W-:Y:S01]  /*2c70*/  IMAD R4, R29.reuse, R5, R4 ;  /* 0x000000051d047224 */ /* 0x040fe200078e0204 */
[----:B------:R0:W-:Y:S01]  /*2c80*/  STL [R1+0x128], R7 ;  /* 0x0001280701007387 */ /* 0x0001e20000100800 */
[----:B------:R-:W-:Y:S01]  /*2c90*/  IMAD R10, R29, R10, R8 ;  /* 0x0000000a1d0a7224 */ /* 0x000fe200078e0208 */
[----:B-1----:R-:W-:Y:S02]  /*2ca0*/  IABS R3, R15 ;  /* 0x0000000f00037213 */ /* 0x002fe40000000000 */
[----:B------:R-:W5:Y:S01]  /*2cb0*/  LDL R15, [R1+0xae8] ;  /* 0x000ae800010f7983 */ /* 0x000f620000100800 */
[----:B------:R-:W-:-:S03]  /*2cc0*/  IMAD.HI.U32 R9, R0, R6, RZ ;  /* 0x0000000600097227 */ /* 0x000fc600078e00ff */
[----:B------:R2:W-:Y:S01]  /*2cd0*/  STL [R1+0x130], R4 ;  /* 0x0001300401007387 */ /* 0x0005e20000100800 */
[----:B------:R-:W-:Y:S01]  /*2ce0*/  IMAD.HI.U32 R5, R0, R3, RZ ;  /* 0x0000000300057227 */ /* 0x000fe200078e00ff */
[----:B0-----:R-:W-:Y:S02]  /*2cf0*/  IABS R7, R13 ;  /* 0x0000000d00077213 */ /* 0x001fe40000000000 */
[----:B------:R-:W5:Y:S04]  /*2d00*/  LDL R13, [R1+0xae4] ;  /* 0x000ae400010d7983 */ /* 0x000f680000100800 */
[----:B------:R-:W-:Y:S01]  /*2d10*/  STL [R1+0x108], R10 ;  /* 0x0001080a01007387 */ /* 0x000fe20000100800 */
[----:B------:R-:W-:Y:S02]  /*2d20*/  IMAD.MOV R9, RZ, RZ, -R9 ;  /* 0x000000ffff097224 */ /* 0x000fe400078e0a09 */
[----:B------:R-:W-:-:S02]  /*2d30*/  IMAD.MOV R5, RZ, RZ, -R5 ;  /* 0x000000ffff057224 */ /* 0x000fc400078e0a05 */
[C---:B------:R-:W-:Y:S02]  /*2d40*/  IMAD R6, R29.reuse, R9, R6 ;  /* 0x000000091d067224 */ /* 0x040fe400078e0206 */
[----:B------:R-:W-:Y:S01]  /*2d50*/  IMAD R3, R29, R5, R3 ;  /* 0x000000051d037224 */ /* 0x000fe200078e0203 */
[----:B--2---:R-:W-:Y:S02]  /*2d60*/  IABS R4, R11 ;  /* 0x0000000b00047213 */ /* 0x004fe40000000000 */
[----:B------:R-:W2:Y:S04]  /*2d70*/  LDL R11, [R1+0xae0] ;  /* 0x000ae000010b7983 */ /* 0x000ea80000100800 */
[----:B------:R4:W-:Y:S01]  /*2d80*/  STL [R1+0x11c], R6 ;  /* 0x00011c0601007387 */ /* 0x0009e20000100800 */
[----:B---3--:R-:W-:-:S03]  /*2d90*/  IABS R9, R19 ;  /* 0x0000001300097213 */ /* 0x008fc60000000000 */
[----:B------:R5:W-:Y:S04]  /*2da0*/  STL [R1+0x120], R3 ;  /* 0x0001200301007387 */ /* 0x000be80000100800 */
[----:B------:R-:W3:Y:S01]  /*2db0*/  LDL R19, [R1+0xadc] ;  /* 0x000adc0001137983 */ /* 0x000ee20000100800 */
[----:B----4-:R-:W-:-:S03]  /*2dc0*/  IABS R6, R14 ;  /* 0x0000000e00067213 */ /* 0x010fc60000000000 */
[----:B------:R-:W4:Y:S01]  /*2dd0*/  LDL R14, [R1+0xad8] ;  /* 0x000ad800010e7983 */ /* 0x000f220000100800 */
[----:B------:R-:W-:-:S04]  /*2de0*/  IMAD.HI.U32 R8, R0, R7, RZ ;  /* 0x0000000700087227 */ /* 0x000fc800078e00ff */
[----:B------:R-:W-:Y:S02]  /*2df0*/  IMAD.MOV R8, RZ, RZ, -R8 ;  /* 0x000000ffff087224 */ /* 0x000fe400078e0a08 */
[----:B------:R-:W-:-:S04]  /*2e00*/  IMAD.HI.U32 R5, R0, R4, RZ ;  /* 0x0000000400057227 */ /* 0x000fc800078e00ff */
[----:B------:R-:W-:Y:S02]  /*2e10*/  IMAD R7, R29, R8, R7 ;  /* 0x000000081d077224 */ /* 0x000fe400078e0207 */
[----:B------:R-:W-:-:S03]  /*2e20*/  IMAD.MOV R5, RZ, RZ, -R5 ;  /* 0x000000ffff057224 */ /* 0x000fc600078e0a05 */
[----:B------:R0:W-:Y:S01]  /*2e30*/  STL [R1+0x10c], R7 ;  /* 0x00010c0701007387 */ /* 0x0001e20000100800 */
[C---:B------:R-:W-:Y:S01]  /*2e40*/  IMAD.HI.U32 R10, R0.reuse, R9, RZ ;  /* 0x00000009000a7227 */ /* 0x040fe200078e00ff */
[----:B-----5:R-:W-:Y:S02]  /*2e50*/  IABS R3, R12 ;  /* 0x0000000c00037213 */ /* 0x020fe40000000000 */
[----:B------:R-:W5:Y:S01]  /*2e60*/  LDL R12, [R1+0xad4] ;  /* 0x000ad400010c7983 */ /* 0x000f620000100800 */
[----:B------:R-:W-:Y:S02]  /*2e70*/  IMAD R4, R29, R5, R4 ;  /* 0x000000051d047224 */ /* 0x000fe400078e0204 */
[----:B------:R-:W-:-:S04]  /*2e80*/  IMAD.HI.U32 R8, R0, R6, RZ ;  /* 0x0000000600087227 */ /* 0x000fc800078e00ff */
[----:B------:R-:W-:-:S04]  /*2e90*/  IMAD.HI.U32 R5, R0, R3, RZ ;  /* 0x0000000300057227 */ /* 0x000fc800078e00ff */
[----:B------:R-:W-:Y:S02]  /*2ea0*/  IMAD.MOV R10, RZ, RZ, -R10 ;  /* 0x000000ffff0a7224 */ /* 0x000fe400078e0a0a */
[----:B------:R-:W-:Y:S02]  /*2eb0*/  IMAD.MOV R8, RZ, RZ, -R8 ;  /* 0x000000ffff087224 */ /* 0x000fe400078e0a08 */
[----:B------:R-:W-:Y:S02]  /*2ec0*/  IMAD.MOV R5, RZ, RZ, -R5 ;  /* 0x000000ffff057224 */ /* 0x000fe400078e0a05 */
[C---:B------:R-:W-:Y:S01]  /*2ed0*/  IMAD R10, R29.reuse, R10, R9 ;  /* 0x0000000a1d0a7224 */ /* 0x040fe200078e0209 */
[----:B------:R1:W-:Y:S01]  /*2ee0*/  STL [R1+0x118], R4 ;  /* 0x0001180401007387 */ /* 0x0003e20000100800 */
[----:B0-----:R-:W-:Y:S01]  /*2ef0*/  IABS R7, R15 ;  /* 0x0000000f00077213 */ /* 0x001fe20000000000 */
[C---:B------:R-:W-:Y:S02]  /*2f00*/  IMAD R6, R29.reuse, R8, R6 ;  /* 0x000000081d067224 */ /* 0x040fe400078e0206 */
[----:B------:R-:W5:Y:S01]  /*2f10*/  LDL R15, [R1+0xad0] ;  /* 0x000ad000010f7983 */ /* 0x000f620000100800 */
[----:B------:R-:W-:-:S03]  /*2f20*/  IMAD R3, R29, R5, R3 ;  /* 0x000000051d037224 */ /* 0x000fc600078e0203 */
[----:B------:R-:W-:Y:S01]  /*2f30*/  STL [R1+0xe8], R10 ;  /* 0x0000e80a01007387 */ /* 0x000fe20000100800 */
[----:B-1----:R-:W-:-:S03]  /*2f40*/  IABS R4, R13 ;  /* 0x0000000d00047213 */ /* 0x002fc60000000000 */
[----:B------:R-:W5:Y:S04]  /*2f50*/  LDL R13, [R1+0xacc] ;  /* 0x000acc00010d7983 */ /* 0x000f680000100800 */
[----:B------:R3:W-:Y:S04]  /*2f60*/  STL [R1+0x100], R6 ;  /* 0x0001000601007387 */ /* 0x0007e80000100800 */
[----:B------:R4:W-:Y:S01]  /*2f70*/  STL [R1+0x104], R3 ;  /* 0x0001040301007387 */ /* 0x0009e20000100800 */
[----:B------:R-:W-:-:S04]  /*2f80*/  IMAD.HI.U32 R9, R0, R7, RZ ;  /* 0x0000000700097227 */ /* 0x000fc800078e00ff */
[----:B------:R-:W-:-:S04]  /*2f90*/  IMAD.MOV R9, RZ, RZ, -R9 ;  /* 0x000000ffff097224 */ /* 0x000fc800078e0a09 */
[----:B------:R-:W-:Y:S01]  /*2fa0*/  IMAD R7, R29, R9, R7 ;  /* 0x000000091d077224 */ /* 0x000fe200078e0207 */
[----:B--2---:R-:W-:Y:S02]  /*2fb0*/  IABS R8, R11 ;  /* 0x0000000b00087213 */ /* 0x004fe40000000000 */
[----:B------:R-:W2:Y:S01]  /*2fc0*/  LDL R11, [R1+0xac8] ;  /* 0x000ac800010b7983 */ /* 0x000ea20000100800 */
[----:B---3--:R-:W-:-:S03]  /*2fd0*/  IABS R6, R19 ;  /* 0x0000001300067213 */ /* 0x008fc60000000000 */
        /* <DEDUP_REMOVED lines=8> */
[----:B------:R0:W-:Y:S01]  /*3060*/  STL [R1+0xf4], R4 ;  /* 0x0000f40401007387 */ /* 0x0001e20000100800 */
[----:B------:R-:W-:Y:S01]  /*3070*/  IMAD.HI.U32 R9, R0, R6, RZ ;  /* 0x0000000600097227 */ /* 0x000fe200078e00ff */
[----:B-----5:R-:W-:-:S03]  /*3080*/  IABS R7, R12 ;  /* 0x0000000c00077213 */ /* 0x020fc60000000000 */
[----:B------:R-:W-:Y:S01]  /*3090*/  IMAD.HI.U32 R5, R0, R3, RZ ;  /* 0x0000000300057227 */ /* 0x000fe200078e00ff */
[----:B------:R-:W5:Y:S03]  /*30a0*/  LDL R12, [R1+0xabc] ;  /* 0x000abc00010c7983 */ /* 0x000f660000100800 */
[----:B------:R-:W-:Y:S02]  /*30b0*/  IMAD.MOV R10, RZ, RZ, -R10 ;  /* 0x000000ffff0a7224 */ /* 0x000fe400078e0a0a */
[----:B------:R-:W-:Y:S02]  /*30c0*/  IMAD.MOV R9, RZ, RZ, -R9 ;  /* 0x000000ffff097224 */ /* 0x000fe400078e0a09 */
[----:B------:R-:W-:Y:S02]  /*30d0*/  IMAD.MOV R5, RZ, RZ, -R5 ;  /* 0x000000ffff057224 */ /* 0x000fe400078e0a05 */
[----:B------:R-:W-:-:S02]  /*30e0*/  IMAD R10, R29, R10, R8 ;  /* 0x0000000a1d0a7224 */ /* 0x000fc400078e0208 */
[C---:B------:R-:W-:Y:S02]  /*30f0*/  IMAD R6, R29.reuse, R9, R6 ;  /* 0x000000091d067224 */ /* 0x040fe400078e0206 */
[----:B------:R-:W-:Y:S01]  /*3100*/  IMAD R3, R29, R5, R3 ;  /* 0x000000051d037224 */ /* 0x000fe200078e0203 */
[----:B------:R-:W-:Y:S01]  /*3110*/  STL [R1+0xd0], R10 ;  /* 0x0000d00a01007387 */ /* 0x000fe20000100800 */
[----:B0-----:R-:W-:-:S03]  /*3120*/  IABS R4, R15 ;  /* 0x0000000f00047213 */ /* 0x001fc60000000000 */
[----:B------:R-:W5:Y:S04]  /*3130*/  LDL R15, [R1+0xab8] ;  /* 0x000ab800010f7983 */ /* 0x000f680000100800 */
[----:B------:R2:W-:Y:S01]  /*3140*/  STL [R1+0xdc], R6 ;  /* 0x0000dc0601007387 */ /* 0x0005e20000100800 */
[----:B------:R-:W-:-:S03]  /*3150*/  IABS R9, R13 ;  /* 0x0000000d00097213 */ /* 0x000fc60000000000 */
        /* <DEDUP_REMOVED lines=21> */
[C---:B------:R-:W-:Y:S01]  /*32b0*/  IMAD.HI.U32 R5, R0.reuse, R3, RZ ;  /* 0x0000000300057227 */ /* 0x040fe200078e00ff */
[----:B-----5:R-:W-:Y:S02]  /*32c0*/  IABS R4, R12 ;  /* 0x0000000c00047213 */ /* 0x020fe40000000000 */
[----:B------:R-:W5:Y:S01]  /*32d0*/  LDL R12, [R1+0xaa4] ;  /* 0x000aa400010c7983 */ /* 0x000f620000100800 */
[----:B------:R-:W-:Y:S02]  /*32e0*/  IMAD.MOV R8, RZ, RZ, -R8 ;  /* 0x000000ffff087224 */ /* 0x000fe400078e0a08 */
        /* <DEDUP_REMOVED lines=34> */
[----:B-----5:R-:W-:-:S03]  /*3510*/  IABS R9, R12 ;  /* 0x0000000c00097213 */ /* 0x020fc60000000000 */
        /* <DEDUP_REMOVED lines=45> */
[----:B------:R-:W5:Y:S04]  /*37f0*/  LDL R15, [R1+0xa70] ;  /* 0x000a7000010f7983 */ /* 0x000f680000100800 */
[----:B------:R2:W-:Y:S01]  /*3800*/  STL [R1+0x9c], R4 ;  /* 0x00009c0401007387 */ /* 0x0005e20000100800 */
[----:B------:R-:W-:Y:S01]  /*3810*/  IMAD.HI.U32 R9, R0, R6, RZ ;  /* 0x0000000600097227 */ /* 0x000fe200078e00ff */
[----:B0-----:R-:W-:-:S02]  /*3820*/  IABS R7, R13 ;  /* 0x0000000d00077213 */ /* 0x001fc40000000000 */
[----:B------:R-:W5:Y:S01]  /*3830*/  LDL R13, [R1+0xa6c] ;  /* 0x000a6c00010d7983 */ /* 0x000f620000100800 */
[----:B------:R-:W-:-:S03]  /*3840*/  IMAD.HI.U32 R5, R0, R3, RZ ;  /* 0x0000000300057227 */ /* 0x000fc600078e00ff */
[----:B------:R-:W-:Y:S01]  /*3850*/  STL [R1+0x84], R10 ;  /* 0x0000840a01007387 */ /* 0x000fe20000100800 */
[----:B------:R-:W-:Y:S02]  /*3860*/  IMAD.MOV R9, RZ, RZ, -R9 ;  /* 0x000000ffff097224 */ /* 0x000fe400078e0a09 */
[----:B------:R-:W-:Y:S02]  /*3870*/  IMAD.MOV R5, RZ, RZ, -R5 ;  /* 0x000000ffff057224 */ /* 0x000fe400078e0a05 */
[C---:B------:R-:W-:Y:S02]  /*3880*/  IMAD R6, R29.reuse, R9, R6 ;  /* 0x000000091d067224 */ /* 0x040fe400078e0206 */
[----:B------:R-:W-:Y:S01]  /*3890*/  IMAD R3, R29, R5, R3 ;  /* 0x000000051d037224 */ /* 0x000fe200078e0203 */
[----:B--2---:R-:W-:Y:S02]  /*38a0*/  IABS R4, R11 ;  /* 0x0000000b00047213 */ /* 0x004fe40000000000 */
[----:B------:R-:W2:Y:S04]  /*38b0*/  LDL R11, [R1+0xa68] ;  /* 0x000a6800010b7983 */ /* 0x000ea80000100800 */
[----:B------:R4:W-:Y:S04]  /*38c0*/  STL [R1+0x8c], R6 ;  /* 0x00008c0601007387 */ /* 0x0009e80000100800 */
[----:B------:R5:W-:Y:S01]  /*38d0*/  STL [R1+0x90], R3 ;  /* 0x0000900301007387 */ /* 0x000be20000100800 */
[----:B---3--:R-:W-:-:S03]  /*38e0*/  IABS R9, R19 ;  /* 0x0000001300097213 */ /* 0x008fc60000000000 */
[----:B------:R-:W3:Y:S01]  /*38f0*/  LDL R19, [R1+0xa64] ;  /* 0x000a640001137983 */ /* 0x000ee20000100800 */
[----:B----4-:R-:W-:-:S03]  /*3900*/  IABS R6, R14 ;  /* 0x0000000e00067213 */ /* 0x010fc60000000000 */
[----:B------:R-:W4:Y:S01]  /*3910*/  LDL R14, [R1+0xa60] ;  /* 0x000a6000010e7983 */ /* 0x000f220000100800 */
[----:B------:R-:W-:-:S04]  /*3920*/  IMAD.HI.U32 R8, R0, R7, RZ ;  /* 0x0000000700087227 */ /* 0x000fc800078e00ff */
[----:B------:R-:W-:-:S04]  /*3930*/  IMAD.HI.U32 R5, R0, R4, RZ ;  /* 0x0000000400057227 */ /* 0x000fc800078e00ff */
[----:B------:R-:W-:Y:S02]  /*3940*/  IMAD.MOV R8, RZ, RZ, -R8 ;  /* 0x000000ffff087224 */ /* 0x000fe400078e0a08 */
[----:B------:R-:W-:Y:S02]  /*3950*/  IMAD.MOV R5, RZ, RZ, -R5 ;  /* 0x000000ffff057224 */ /* 0x000fe400078e0a05 */
[----:B------:R-:W-:Y:S02]  /*3960*/  IMAD R7, R29, R8, R7 ;  /* 0x000000081d077224 */ /* 0x000fe400078e0207 */
[----:B------:R-:W-:Y:S01]  /*3970*/  IMAD.HI.U32 R10, R0, R9, RZ ;  /* 0x00000009000a7227 */ /* 0x000fe200078e00ff */
[----:B-----5:R-:W-:-:S03]  /*3980*/  IABS R3, R12 ;  /* 0x0000000c00037213 */ /* 0x020fc60000000000 */
[----:B------:R-:W-:Y:S02]  /*3990*/  IMAD R4, R29, R5, R4 ;  /* 0x000000051d047224 */ /* 0x000fe400078e0204 */
[C---:B------:R-:W-:Y:S01]  /*39a0*/  IMAD.HI.U32 R8, R0.reuse, R6, RZ ;  /* 0x0000000600087227 */ /* 0x040fe200078e00ff */
[----:B------:R0:W-:Y:S03]  /*39b0*/  STL [R1+0x88], R7 ;  /* 0x0000880701007387 */ /* 0x0001e60000100800 */
[----:B------:R-:W-:Y:S01]  /*39c0*/  IMAD.HI.U32 R5, R0, R3, RZ ;  /* 0x0000000300057227 */ /* 0x000fe200078e00ff */
[----:B------:R-:W5:Y:S03]  /*39d0*/  LDL R12, [R1+0xa5c] ;  /* 0x000a5c00010c7983 */ /* 0x000f660000100800 */
[----:B------:R-:W-:-:S02]  /*39e0*/  IMAD.MOV R10, RZ, RZ, -R10 ;  /* 0x000000ffff0a7224 */ /* 0x000fc400078e0a0a */
[----:B------:R-:W-:Y:S02]  /*39f0*/  IMAD.MOV R8, RZ, RZ, -R8 ;  /* 0x000000ffff087224 */ /* 0x000fe400078e0a08 */
[----:B------:R-:W-:Y:S02]  /*3a00*/  IMAD.MOV R5, RZ, RZ, -R5 ;  /* 0x000000ffff057224 */ /* 0x000fe400078e0a05 */
[C---:B------:R-:W-:Y:S01]  /*3a10*/  IMAD R10, R29.reuse, R10, R9 ;  /* 0x0000000a1d0a7224 */ /* 0x040fe200078e0209 */
[----:B------:R1:W-:Y:S01]  /*3a20*/  STL [R1+0x1b8], R4 ;  /* 0x0001b80401007387 */ /* 0x0003e20000100800 */
[C---:B------:R-:W-:Y:S01]  /*3a30*/  IMAD R6, R29.reuse, R8, R6 ;  /* 0x000000081d067224 */ /* 0x040fe200078e0206 */
[----:B0-----:R-:W-:Y:S01]  /*3a40*/  IABS R7, R15 ;  /* 0x0000000f00077213 */ /* 0x001fe20000000000 */
[----:B------:R-:W-:Y:S01]  /*3a50*/  IMAD R3, R29, R5, R3 ;  /* 0x000000051d037224 */ /* 0x000fe200078e0203 */
[----:B------:R-:W5:Y:S04]  /*3a60*/  LDL R15, [R1+0xa58] ;  /* 0x000a5800010f7983 */ /* 0x000f680000100800 */
        /* <DEDUP_REMOVED lines=16> */
[----:B------:R-:W-:Y:S02]  /*3b70*/  IMAD.MOV R5, RZ, RZ, -R5 ;  /* 0x000000ffff057224 */ /* 0x000fe400078e0a05 */
[----:B------:R-:W-:-:S04]  /*3b80*/  IMAD.HI.U32 R10, R0, R8, RZ ;  /* 0x00000008000a7227 */ /* 0x000fc800078e00ff */
[----:B------:R-:W-:Y:S02]  /*3b90*/  IMAD R4, R29, R5, R4 ;  /* 0x000000051d047224 */ /* 0x000fe400078e0204 */
[----:B------:R-:W-:-:S04]  /*3ba0*/  IMAD.HI.U32 R9, R0, R6, RZ ;  /* 0x0000000600097227 */ /* 0x000fc800078e00ff */
[----:B------:R-:W-:Y:S01]  /*3bb0*/  IMAD.HI.U32 R5, R0, R3, RZ ;  /* 0x0000000300057227 */ /* 0x000fe200078e00ff */
[----:B------:R0:W-:Y:S03]  /*3bc0*/  STL [R1+0x1a4], R4 ;  /* 0x0001a40401007387 */ /* 0x0001e60000100800 */
[----:B------:R-:W-:Y:S02]  /*3bd0*/  IMAD.MOV R10, RZ, RZ, -R10 ;  /* 0x000000ffff0a7224 */ /* 0x000fe400078e0a0a */
[----:B------:R-:W-:Y:S02]  /*3be0*/  IMAD.MOV R9, RZ, RZ, -R9 ;  /* 0x000000ffff097224 */ /* 0x000fe400078e0a09 */
[----:B------:R-:W-:Y:S01]  /*3bf0*/  IMAD.MOV R5, RZ, RZ, -R5 ;  /* 0x000000ffff057224 */ /* 0x000fe200078e0a05 */
[----:B-----5:R-:W-:Y:S01]  /*3c00*/  IABS R7, R12 ;  /* 0x0000000c00077213 */ /* 0x020fe20000000000 */
[C---:B------:R-:W-:Y:S01]  /*3c10*/  IMAD R10, R29.reuse, R10, R8 ;  /* 0x0000000a1d0a7224 */ /* 0x040fe200078e0208 */
[----:B------:R-:W5:Y:S01]  /*3c20*/  LDL R12, [R1+0xa44] ;  /* 0x000a4400010c7983 */ /* 0x000f620000100800 */
[----:B------:R-:W-:-:S02]  /*3c30*/  IMAD R6, R29, R9, R6 ;  /* 0x000000091d067224 */ /* 0x000fc400078e0206 */
[----:B------:R-:W-:Y:S01]  /*3c40*/  IMAD R3, R29, R5, R3 ;  /* 0x000000051d037224 */ /* 0x000fe200078e0203 */
[----:B------:R-:W-:Y:S01]  /*3c50*/  STL [R1+0x164], R10 ;  /* 0x0001640a01007387 */ /* 0x000fe20000100800 */
[----:B------:R-:W-:Y:S01]  /*3c60*/  IMAD.HI.U32 R8, R0, R7, RZ ;  /* 0x0000000700087227 */ /* 0x000fe200078e00ff */
[----:B0-----:R-:W-:Y:S02]  /*3c70*/  IABS R4, R15 ;  /* 0x0000000f00047213 */ /* 0x001fe40000000000 */
[----:B------:R-:W5:Y:S04]  /*3c80*/  LDL R15, [R1+0xa40] ;  /* 0x000a4000010f7983 */ /* 0x000f680000100800 */
[----:B------:R2:W-:Y:S04]  /*3c90*/  STL [R1+0x188], R6 ;  /* 0x0001880601007387 */ /* 0x0005e80000100800 */
[----:B------:R3:W-:Y:S01]  /*3ca0*/  STL [R1+0x18c], R3 ;  /* 0x00018c0301007387 */ /* 0x0007e20000100800 */
[----:B------:R-:W-:-:S03]  /*3cb0*/  IABS R9, R13 ;  /* 0x0000000d00097213 */ /* 0x000fc60000000000 */
        /* <DEDUP_REMOVED lines=17> */
[----:B------:R-:W-:-:S04]  /*3dd0*/  IMAD.HI.U32 R5, R0, R3, RZ ;  /* 0x0000000300057227 */ /* 0x000fc800078e00ff */
[C---:B------:R-:W-:Y:S02]  /*3de0*/  IMAD R10, R29.reuse, R10, R9 ;  /* 0x0000000a1d0a7224 */ /* 0x040fe400078e0209 */
[----:B------:R-:W-:Y:S02]  /*3df0*/  IMAD.MOV R8, RZ, RZ, -R8 ;  /* 0x000000ffff087224 */ /* 0x000fe400078e0a08 */
[----:B------:R-:W-:Y:S02]  /*3e00*/  IMAD.MOV R5, RZ, RZ, -R5 ;  /* 0x000000ffff057224 */ /* 0x000fe400078e0a05 */
[----:B------:R-:W-:Y:S01]  /*3e10*/  IMAD.HI.U32 R9, R0, R7, RZ ;  /* 0x0000000700097227 */ /* 0x000fe200078e00ff */
[----:B------:R-:W-:Y:S03]  /*3e20*/  STL [R1+0x12c], R10 ;  /* 0x00012c0a01007387 */ /* 0x000fe60000100800 */
[C---:B------:R-:W-:Y:S01]  /*3e30*/  IMAD R6, R29.reuse, R8, R6 ;  /* 0x000000081d067224 */ /* 0x040fe200078e0206 */
[----:B-----5:R-:W-:Y:S01]  /*3e40*/  IABS R4, R12 ;  /* 0x0000000c00047213 */ /* 0x020fe20000000000 */
[----:B------:R-:W-:Y:S01]  /*3e50*/  IMAD R3, R29, R5, R3 ;  /* 0x000000051d037224 */ /* 0x000fe200078e0203 */
[----:B------:R-:W5:Y:S01]  /*3e60*/  LDL R12, [R1+0xa2c] ;  /* 0x000a2c00010c7983 */ /* 0x000f620000100800 */
[----:B------:R-:W-:-:S03]  /*3e70*/  IMAD.MOV R9, RZ, RZ, -R9 ;  /* 0x000000ffff097224 */ /* 0x000fc600078e0a09 */
[----:B------:R0:W-:Y:S01]  /*3e80*/  STL [R1+0x14c], R6 ;  /* 0x00014c0601007387 */ /* 0x0001e20000100800 */
[----:B------:R-:W-:-:S03]  /*3e90*/  IMAD R7, R29, R9, R7 ;  /* 0x000000091d077224 */ /* 0x000fc600078e0207 */
        /* <DEDUP_REMOVED lines=21> */
[----:B------:R-:W-:-:S04]  /*3ff0*/  IMAD.HI.U32 R5, R0, R3, RZ ;  /* 0x0000000300057227 */ /* 0x000fc800078e00ff */
[----:B------:R-:W-:Y:S02]  /*4000*/  IMAD.MOV R9, RZ, RZ, -R9 ;  /* 0x000000ffff097224 */ /* 0x000fe400078e0a09 */
[----:B------:R-:W-:Y:S02]  /*4010*/  IMAD.MOV R5, RZ, RZ, -R5 ;  /* 0x000000ffff057224 */ /* 0x000fe400078e0a05 */
[C---:B------:R-:W-:Y:S02]  /*4020*/  IMAD R6, R29.reuse, R9, R6 ;  /* 0x000000091d067224 */ /* 0x040fe400078e0206 */
[C---:B------:R-:W-:Y:S02]  /*4030*/  IMAD R3, R29.reuse, R5, R3 ;  /* 0x000000051d037224 */ /* 0x040fe400078e0203 */
[C---:B------:R-:W-:Y:S01]  /*4040*/  IMAD.HI.U32 R8, R0.reuse, R7, RZ ;  /* 0x0000000700087227 */ /* 0x040fe200078e00ff */
[----:B------:R1:W-:Y:S03]  /*4050*/  STL [R1+0x110], R6 ;  /* 0x0001100601007387 */ /* 0x0003e60000100800 */
[----:B------:R-:W-:Y:S01]  /*4060*/  IMAD.HI.U32 R5, R0, R4, RZ ;  /* 0x0000000400057227 */ /* 0x000fe200078e00ff */
[----:B------:R0:W-:Y:S03]  /*4070*/  STL [R1+0x114], R3 ;  /* 0x0001140301007387 */ /* 0x0001e60000100800 */
[----:B------:R-:W-:Y:S01]  /*4080*/  IMAD.MOV R8, RZ, RZ, -R8 ;  /* 0x000000ffff087224 */ /* 0x000fe200078e0a08 */
[----:B-----5:R-:W-:Y:S01]  /*4090*/  IABS R9, R12 ;  /* 0x0000000c00097213 */ /* 0x020fe20000000000 */
[----:B------:R-:W-:Y:S01]  /*40a0*/  IMAD.MOV R5, RZ, RZ, -R5 ;  /* 0x000000ffff057224 */ /* 0x000fe200078e0a05 */
[----:B------:R-:W5:Y:S01]  /*40b0*/  LDL R12, [R1+0xa14] ;  /* 0x000a1400010c7983 */ /* 0x000f620000100800 */
[----:B------:R-:W-:-:S02]  /*40c0*/  IMAD R7, R29, R8, R7 ;  /* 0x000000081d077224 */ /* 0x000fc400078e0207 */
[----:B------:R-:W-:Y:S02]  /*40d0*/  IMAD R4, R29, R5, R4 ;  /* 0x000000051d047224 */ /* 0x000fe400078e0204 */
[----:B0-----:R-:W-:Y:S01]  /*40e0*/  IMAD.HI.U32 R10, R0, R9, RZ ;  /* 0x00000009000a7227 */ /* 0x001fe200078e00ff */
[----:B-1----:R-:W-:Y:S02]  /*40f0*/  IABS R6, R15 ;  /* 0x0000000f00067213 */ /* 0x002fe40000000000 */
[----:B------:R-:W5:Y:S04]  /*4100*/  LDL R15, [R1+0xa10] ;  /* 0x000a1000010f7983 */ /* 0x000f680000100800 */
[----:B------:R0:W-:Y:S01]  /*4110*/  STL [R1+0xf8], R7 ;  /* 0x0000f80701007387 */ /* 0x0001e20000100800 */
[----:B------:R-:W-:-:S03]  /*4120*/  IABS R3, R13 ;  /* 0x0000000d00037213 */ /* 0x000fc60000000000 */
[----:B------:R-:W5:Y:S04]  /*4130*/  LDL R13, [R1+0xa0c] ;  /* 0x000a0c00010d7983 */ /* 0x000f680000100800 */
[----:B------:R3:W-:Y:S01]  /*4140*/  STL [R1+0xfc], R4 ;  /* 0x0000fc0401007387 */ /* 0x0007e20000100800 */
[----:B0-----:R-:W-:-:S04]  /*4150*/  IMAD.HI.U32 R7, R0, R6, RZ ;  /* 0x0000000600077227 */ /* 0x001fc800078e00ff */
        /* <DEDUP_REMOVED lines=9> */
[----:B------:R-:W-:Y:S04]  /*41f0*/  STL [R1+0x30], R10 ;  /* 0x0000300a01007387 */ /* 0x000fe80000100800 */
[----:B------:R5:W-:Y:S04]  /*4200*/  STL [R1+0x2c], R6 ;  /* 0x00002c0601007387 */ /* 0x000be80000100800 */
[----:B------:R0:W-:Y:S01]  /*4210*/  STL [R1+0xe0], R3 ;  /* 0x0000e00301007387 */ /* 0x0001e20000100800 */
[----:B----4-:R-:W-:Y:S01]  /*4220*/  IABS R7, R14 ;  /* 0x0000000e00077213 */ /* 0x010fe20000000000 */
[----:B------:R-:W-:-:S02]  /*4230*/  IMAD.HI.U32 R9, R0, R8, RZ ;  /* 0x0000000800097227 */ /* 0x000fc400078e00ff */
[----:B------:R-:W4:Y:S01]  /*4240*/  LDL R14, [R1+0xa04] ;  /* 0x000a0400010e7983 */ /* 0x000f220000100800 */
[----:B---3--:R-:W-:Y:S01]  /*4250*/  IABS R4, R19 ;  /* 0x0000001300047213 */ /* 0x008fe20000000000 */
[----:B------:R-:W-:Y:S02]  /*4260*/  IMAD.MOV R9, RZ, RZ, -R9 ;  /* 0x000000ffff097224 */ /* 0x000fe400078e0a09 */
[----:B------:R-:W3:Y:S02]  /*4270*/  LDL R17, [R1+0xa00] ;  /* 0x000a000001117983 */ /* 0x000ee40000100800 */
[----:B------:R-:W-:-:S04]  /*4280*/  IMAD.HI.U32 R5, R0, R4, RZ ;  /* 0x0000000400057227 */ /* 0x000fc800078e00ff */
[----:B------:R-:W-:Y:S02]  /*4290*/  IMAD.MOV R5, RZ, RZ, -R5 ;  /* 0x000000ffff057224 */ /* 0x000fe400078e0a05 */
[C---:B------:R-:W-:Y:S02]  /*42a0*/  IMAD R8, R29.reuse, R9, R8 ;  /* 0x000000091d087224 */ /* 0x040fe400078e0208 */
[----:B------:R-:W-:Y:S02]  /*42b0*/  IMAD R5, R29, R5, R4 ;  /* 0x000000051d057224 */ /* 0x000fe400078e0204 */
[----:B------:R-:W-:Y:S01]  /*42c0*/  IMAD.HI.U32 R4, R0, R7, RZ ;  /* 0x0000000700047227 */ /* 0x000fe200078e00ff */
[----:B-----5:R-:W-:Y:S02]  /*42d0*/  IABS R6, R12 ;  /* 0x0000000c00067213 */ /* 0x020fe40000000000 */
[----:B------:R-:W5:Y:S04]  /*42e0*/  LDL R12, [R1+0x9fc] ;  /* 0x0009fc00010c7983 */ /* 0x000f680000100800 */
[----:B------:R1:W-:Y:S01]  /*42f0*/  STL [R1+0x28], R8 ;  /* 0x0000280801007387 */ /* 0x0003e20000100800 */
[----:B0-----:R-:W-:-:S03]  /*4300*/  IABS R3, R15 ;  /* 0x0000000f00037213 */ /* 0x001fc60000000000 */
[----:B------:R-:W5:Y:S01]  /*4310*/  LDL R15, [R1+0x9f8] ;  /* 0x0009f800010f7983 */ /* 0x000f620000100800 */
[----:B-1----:R-:W-:-:S04]  /*4320*/  IMAD.HI.U32 R8, R0, R6, RZ ;  /* 0x0000000600087227 */ /* 0x002fc800078e00ff */
[----:B------:R-:W-:-:S04]  /*4330*/  IMAD.HI.U32 R9, R0, R3, RZ ;  /* 0x0000000300097227 */ /* 0x000fc800078e00ff */
[----:B------:R-:W-:Y:S02]  /*4340*/  IMAD.MOV R8, RZ, RZ, -R8 ;  /* 0x000000ffff087224 */ /* 0x000fe400078e0a08 */
[----:B------:R-:W-:Y:S01]  /*4350*/  IMAD.MOV R9, RZ, RZ, -R9 ;  /* 0x000000ffff097224 */ /* 0x000fe200078e0a09 */
[----:B------:R0:W-:Y:S01]  /*4360*/  STL [R1+0x24], R5 ;  /* 0x0000240501007387 */ /* 0x0001e20000100800 */
[C---:B------:R-:W-:Y:S02]  /*4370*/  IMAD R6, R29.reuse, R8, R6 ;  /* 0x000000081d067224 */ /* 0x040fe400078e0206 */
[----:B------:R-:W-:Y:S01]  /*4380*/  IMAD R3, R29, R9, R3 ;  /* 0x000000091d037224 */ /* 0x000fe200078e0203 */
[----:B------:R-:W5:Y:S01]  /*4390*/  LDL R18, [R1+0x9f4] ;  /* 0x0009f40001127983 */ /* 0x000f620000100800 */
[----:B0-----:R-:W-:Y:S02]  /*43a0*/  IABS R5, R13 ;  /* 0x0000000d00057213 */ /* 0x001fe40000000000 */
[----:B--2---:R-:W-:Y:S01]  /*43b0*/  IABS R10, R11 ;  /* 0x0000000b000a7213 */ /* 0x004fe20000000000 */
[----:B------:R-:W-:-:S04]  /*43c0*/  IMAD.MOV R11, RZ, RZ, -R4 ;  /* 0x000000ffff0b7224 */ /* 0x000fc800078e0a04 */
[----:B------:R-:W-:Y:S02]  /*43d0*/  IMAD.MOV.U32 R4, RZ, RZ, R10 ;  /* 0x000000ffff047224 */ /* 0x000fe400078e000a */
[----:B------:R-:W-:-:S05]  /*43e0*/  IMAD R10, R29, R11, R7 ;  /* 0x0000000b1d0a7224 */ /* 0x000fca00078e0207 */
[----:B------:R-:W-:Y:S04]  /*43f0*/  STL [R1+0x20], R10 ;  /* 0x0000200a01007387 */ /* 0x000fe80000100800 */
[----:B------:R-:W2:Y:S04]  /*4400*/  LDL R19, [R1+0x9f0] ;  /* 0x0009f00001137983 */ /* 0x000ea80000100800 */
[----:B------:R-:W-:Y:S04]  /*4410*/  STL [R1+0x1c], R6 ;  /* 0x00001c0601007387 */ /* 0x000fe80000100800 */
[----:B------:R-:W2:Y:S04]  /*4420*/  LDL R13, [R1+0x9ec] ;  /* 0x0009ec00010d7983 */ /* 0x000ea80000100800 */
[----:B------:R4:W-:Y:S02]  /*4430*/  STL [R1+0x18], R3 ;  /* 0x0000180301007387 */ /* 0x0009e40000100800 */
[----:B----4-:R-:W-:-:S02]  /*4440*/  IABS R3, R14 ;  /* 0x0000000e00037213 */ /* 0x010fc40000000000 */
[----:B------:R-:W4:Y:S01]  /*4450*/  LDL R14, [R1+0x9e8] ;  /* 0x0009e800010e7983 */ /* 0x000f220000100800 */
[----:B------:R-:W-:-:S04]  /*4460*/  IMAD.HI.U32 R7, R0, R5, RZ ;  /* 0x0000000500077227 */ /* 0x000fc800078e00ff */
[----:B------:R-:W-:Y:S02]  /*4470*/  IMAD.MOV R7, RZ, RZ, -R7 ;  /* 0x000000ffff077224 */ /* 0x000fe400078e0a07 */
[----:B------:R-:W-:Y:S01]  /*4480*/  IMAD.HI.U32 R6, R0, R4, RZ ;  /* 0x0000000400067227 */ /* 0x000fe200078e00ff */
[----:B---3--:R-:W-:-:S03]  /*4490*/  IABS R8, R17 ;  /* 0x0000001100087213 */ /* 0x008fc60000000000 */
[----:B------:R-:W-:Y:S01]  /*44a0*/  IMAD R7, R29, R7, R5 ;  /* 0x000000071d077224 */ /* 0x000fe200078e0205 */
[----:B-----5:R-:W-:Y:S01]  /*44b0*/  IABS R9, R12 ;  /* 0x0000000c00097213 */ /* 0x020fe20000000000 */
[----:B------:R-:W-:-:S03]  /*44c0*/  IMAD.MOV R10, RZ, RZ, -R6 ;  /* 0x000000ffff0a7224 */ /* 0x000fc600078e0a06 */
[----:B------:R0:W-:Y:S01]  /*44d0*/  STL [R1+0x14], R7 ;  /* 0x0000140701007387 */ /* 0x0001e20000100800 */
[----:B------:R-:W-:Y:S02]  /*44e0*/  IMAD.MOV.U32 R5, RZ, RZ, R8 ;  /* 0x000000ffff057224 */ /* 0x000fe400078e0008 */
[----:B------:R-:W-:Y:S01]  /*44f0*/  IMAD.MOV.U32 R6, RZ, RZ, R9 ;  /* 0x000000ffff067224 */ /* 0x000fe200078e0009 */
[----:B------:R-:W3:Y:S01]  /*4500*/  LDL R12, [R1+0x9e4] ;  /* 0x0009e400010c7983 */ /* 0x000ee20000100800 */
[----:B------:R-:W-:-:S04]  /*4510*/  IMAD.HI.U32 R8, R0, R5, RZ ;  /* 0x0000000500087227 */ /* 0x000fc800078e00ff */
[----:B0-----:R-:W-:Y:S02]  /*4520*/  IMAD R7, R29, R10, R4 ;  /* 0x0000000a1d077224 */ /* 0x001fe400078e0204 */
[----:B------:R-:W-:-:S03]  /*4530*/  IMAD.HI.U32 R4, R0, R3, RZ ;  /* 0x0000000300047227 */ /* 0x000fc600078e00ff */
[----:B------:R0:W-:Y:S01]  /*4540*/  STL [R1+0x10], R7 ;  /* 0x0000100701007387 */ /* 0x0001e20000100800 */
[----:B------:R-:W-:-:S04]  /*4550*/  IMAD.HI.U32 R9, R0, R6, RZ ;  /* 0x0000000600097227 */ /* 0x000fc800078e00ff */
[----:B------:R-:W-:Y:S02]  /*4560*/  IMAD.MOV R11, RZ, RZ, -R4 ;  /* 0x000000ffff0b7224 */ /* 0x000fe400078e0a04 */
[----:B------:R-:W-:Y:S01]  /*4570*/  IMAD.MOV R4, RZ, RZ, -R8 ;  /* 0x000000ffff047224 */ /* 0x000fe200078e0a08 */
[----:B0-----:R-:W-:Y:S02]  /*4580*/  IABS R7, R15 ;  /* 0x0000000f00077213 */ /* 0x001fe40000000000 */
[----:B------:R-:W5:Y:S01]  /*4590*/  LDL R15, [R1+0x9e0] ;  /* 0x0009e000010f7983 */ /* 0x000f620000100800 */
[----:B------:R-:W-:Y:S02]  /*45a0*/  IMAD.MOV R9, RZ, RZ, -R9 ;  /* 0x000000ffff097224 */ /* 0x000fe400078e0a09 */
[C---:B------:R-:W-:Y:S02]  /*45b0*/  IMAD R3, R29.reuse, R11, R3 ;  /* 0x0000000b1d037224 */ /* 0x040fe400078e0203 */
[----:B------:R-:W-:-:S02]  /*45c0*/  IMAD R4, R29, R4, R5 ;  /* 0x000000041d047224 */ /* 0x000fc400078e0205 */
[----:B------:R-:W-:Y:S01]  /*45d0*/  IMAD R5, R29, R9, R6 ;  /* 0x000000091d057224 */ /* 0x000fe200078e0206 */
[----:B------:R-:W-:Y:S04]  /*45e0*/  STL [R1+0xc], R3 ;  /* 0x00000c0301007387 */ /* 0x000fe80000100800 */
[----:B------:R2:W-:Y:S04]  /*45f0*/  STL [R1+0x8], R4 ;  /* 0x0000080401007387 */ /* 0x0005e80000100800 */
[----:B------:R0:W-:Y:S01]  /*4600*/  STL [R1+0x4], R5 ;  /* 0x0000040501007387 */ /* 0x0001e20000100800 */
[----:B--2---:R-:W-:-:S03]  /*4610*/  IABS R4, R19 ;  /* 0x0000001300047213 */ /* 0x004fc60000000000 */
[----:B------:R-:W2:Y:S01]  /*4620*/  LDL R19, [R1+0x9dc] ;  /* 0x0009dc0001137983 */ /* 0x000ea20000100800 */
[----:B------:R-:W-:-:S03]  /*4630*/  IABS R6, R13 ;  /* 0x0000000d00067213 */ /* 0x000fc60000000000 */
[----:B------:R-:W2:Y:S01]  /*4640*/  LDL R13, [R1+0x9d8] ;  /* 0x0009d800010d7983 */ /* 0x000ea20000100800 */
[----:B----4-:R-:W-:-:S03]  /*4650*/  IABS R9, R14 ;  /* 0x0000000e00097213 */ /* 0x010fc60000000000 */
[----:B------:R-:W4:Y:S01]  /*4660*/  LDL R14, [R1+0x9d4] ;  /* 0x0009d400010e7983 */ /* 0x000f220000100800 */
[----:B------:R-:W-:-:S05]  /*4670*/  IABS R10, R18 ;  /* 0x00000012000a7213 */ /* 0x000fca0000000000 */
[----:B------:R-:W-:Y:S02]  /*4680*/  IMAD.MOV.U32 R8, RZ, RZ, R10 ;  /* 0x000000ffff087224 */ /* 0x000fe400078e000a */
[----:B------:R-:W-:-:S04]  /*4690*/  IMAD.HI.U32 R10, R0, R7, RZ ;  /* 0x00000007000a7227 */ /* 0x000fc800078e00ff */
[----:B------:R-:W-:-:S04]  /*46a0*/  IMAD.HI.U32 R3, R0, R8, RZ ;  /* 0x0000000800037227 */ /* 0x000fc800078e00ff */
[----:B0-----:R-:W-:Y:S02]  /*46b0*/  IMAD.MOV R5, RZ, RZ, -R10 ;  /* 0x000000ffff057224 */ /* 0x001fe400078e0a0a */
[----:B------:R-:W-:Y:S02]  /*46c0*/  IMAD.MOV R3, RZ, RZ, -R3 ;  /* 0x000000ffff037224 */ /* 0x000fe400078e0a03 */
[C---:B------:R-:W-:Y:S02]  /*46d0*/  IMAD R7, R29.reuse, R5, R7 ;  /* 0x000000051d077224 */ /* 0x040fe400078e0207 */
[----:B------:R-:W-:Y:S02]  /*46e0*/  IMAD.MOV.U32 R5, RZ, RZ, R6 ;  /* 0x000000ffff057224 */ /* 0x000fe400078e0006 */
[----:B------:R-:W-:Y:S02]  /*46f0*/  IMAD.MOV.U32 R6, RZ, RZ, R9 ;  /* 0x000000ffff067224 */ /* 0x000fe400078e0009 */
[----:B------:R-:W-:-:S02]  /*4700*/  IMAD R3, R29, R3, R8 ;  /* 0x000000031d037224 */ /* 0x000fc400078e0208 */
[C---:B------:R-:W-:Y:S01]  /*4710*/  IMAD.HI.U32 R8, R0.reuse, R4, RZ ;  /* 0x0000000400087227 */ /* 0x040fe200078e00ff */
[----:B------:R3:W-:Y:S03]  /*4720*/  STL [R1], R7 ;  /* 0x0000000701007387 */ /* 0x0007e60000100800 */
[C---:B------:R-:W-:Y:S01]  /*4730*/  IMAD.HI.U32 R9, R0.reuse, R5, RZ ;  /* 0x0000000500097227 */ /* 0x040fe200078e00ff */
[----:B------:R0:W-:Y:S03]  /*4740*/  STL [R1+0xe24], R3 ;  /* 0x000e240301007387 */ /* 0x0001e60000100800 */
[----:B------:R-:W-:Y:S01]  /*4750*/  IMAD.HI.U32 R10, R0, R6, RZ ;  /* 0x00000006000a7227 */ /* 0x000fe200078e00ff */
[----:B------:R-:W4:Y:S01]  /*4760*/  LDL R17, [R1+0x9cc] ;  /* 0x0009cc0001117983 */ /* 0x000f220000100800 */
[----:B---3--:R-:W-:-:S02]  /*4770*/  IABS R7, R12 ;  /* 0x0000000c00077213 */ /* 0x008fc40000000000 */
[----:B------:R-:W-:Y:S01]  /*4780*/  IMAD.MOV R12, RZ, RZ, -R8 ;  /* 0x000000ffff0c7224 */ /* 0x000fe200078e0a08 */
[----:B-----5:R-:W-:Y:S01]  /*4790*/  IABS R11, R15 ;  /* 0x0000000f000b7213 */ /* 0x020fe20000000000 */
[----:B------:R-:W-:Y:S01]  /*47a0*/  IMAD.MOV R9, RZ, RZ, -R9 ;  /* 0x000000ffff097224 */ /* 0x000fe200078e0a09 */
[----:B------:R-:W3:Y:S01]  /*47b0*/  LDL R15, [R1+0x9d0] ;  /* 0x0009d000010f7983 */ /* 0x000ee20000100800 */
[----:B------:R-:W-:Y:S02]  /*47c0*/  IMAD.MOV R10, RZ, RZ, -R10 ;  /* 0x000000ffff0a7224 */ /* 0x000fe400078e0a0a */
[C---:B------:R-:W-:Y:S02]  /*47d0*/  IMAD R4, R29.reuse, R12, R4 ;  /* 0x0000000c1d047224 */ /* 0x040fe400078e0204 */
[C---:B------:R-:W-:Y:S02]  /*47e0*/  IMAD R5, R29.reuse, R9, R5 ;  /* 0x000000091d057224 */ /* 0x040fe400078e0205 */
[----:B------:R-:W-:Y:S01]  /*47f0*/  IMAD R6, R29, R10, R6 ;  /* 0x0000000a1d067224 */ /* 0x000fe200078e0206 */
[----:B------:R1:W-:Y:S01]  /*4800*/  STL [R1+0xe28], R4 ;  /* 0x000e280401007387 */ /* 0x0003e20000100800 */
[----:B------:R-:W-:-:S03]  /*4810*/  IMAD.MOV.U32 R8, RZ, RZ, R11 ;  /* 0x000000ffff087224 */ /* 0x000fc600078e000b */
[----:B------:R-:W-:Y:S01]  /*4820*/  STL [R1+0xe2c], R5 ;  /* 0x000e2c0501007387 */ /* 0x000fe20000100800 */
[----:B------:R-:W-:-:S03]  /*4830*/  IMAD.HI.U32 R11, R0, R7, RZ ;  /* 0x00000007000b7227 */ /* 0x000fc600078e00ff */
[----:B------:R-:W-:Y:S01]  /*4840*/  STL [R1+0xe30], R6 ;  /* 0x000e300601007387 */ /* 0x000fe20000100800 */
[----:B------:R-:W-:-:S03]  /*4850*/  IMAD.HI.U32 R10, R0, R8, RZ ;  /* 0x00000008000a7227 */ /* 0x000fc600078e00ff */
[----:B------:R-:W5:Y:S01]  /*4860*/  LDL R18, [R1+0x9c4] ;  /* 0x0009c40001127983 */ /* 0x000f620000100800 */
[----:B------:R-:W-:-:S03]  /*4870*/  IMAD.MOV R11, RZ, RZ, -R11 ;  /* 0x000000ffff0b7224 */ /* 0x000fc600078e0a0b */
[----:B------:R-:W5:Y:S01]  /*4880*/  LDL R23, [R1+0x9c8] ;  /* 0x0009c80001177983 */ /* 0x000f620000100800 */
[----:B------:R-:W-:Y:S01]  /*4890*/  IMAD R7, R29, R11, R7 ;  /* 0x0000000b1d077224 */ /* 0x000fe200078e0207 */
[----:B--2---:R-:W-:Y:S02]  /*48a0*/  IABS R9, R19 ;  /* 0x0000001300097213 */ /* 0x004fe40000000000 */
[----:B------:R-:W2:Y:S01]  /*48b0*/  LDL R19, [R1+0x9c0] ;  /* 0x0009c00001137983 */ /* 0x000ea20000100800 */
[----:B------:R-:W-:-:S03]  /*48c0*/  IABS R12, R13 ;  /* 0x0000000d000c7213 */ /* 0x000fc60000000000 */
[----:B------:R-:W-:Y:S01]  /*48d0*/  STL [R1+0xe34], R7 ;  /* 0x000e340701007387 */ /* 0x000fe20000100800 */
[----:B----4-:R-:W-:Y:S01]  /*48e0*/  IABS R13, R14 ;  /* 0x0000000e000d7213 */ /* 0x010fe20000000000 */
[----:B------:R-:W-:-:S04]  /*48f0*/  IMAD.MOV R14, RZ, RZ, -R10 ;  /* 0x000000ffff0e7224 */ /* 0x000fc800078e0a0a */
[----:B------:R-:W-:-:S05]  /*4900*/  IMAD R8, R29, R14, R8 ;  /* 0x0000000e1d087224 */ /* 0x000fca00078e0208 */
[----:B------:R-:W-:Y:S04]  /*4910*/  STL [R1+0xe38], R8 ;  /* 0x000e380801007387 */ /* 0x000fe80000100800 */
[----:B------:R-:W4:Y:S04]  /*4920*/  LDL R21, [R1+0x9bc] ;  /* 0x0009bc0001157983 */ /* 0x000f280000100800 */
[----:B------:R-:W4:Y:S01]  /*4930*/  LDL R22, [R1+0x9b8] ;  /* 0x0009b80001167983 */ /* 0x000f220000100800 */
[----:B------:R-:W-:Y:S02]  /*4940*/  IMAD.MOV.U32 R10, RZ, RZ, R12 ;  /* 0x000000ffff0a7224 */ /* 0x000fe400078e000c */
[----:B------:R-:W-:-:S02]  /*4950*/  IMAD.MOV.U32 R11, RZ, RZ, R13 ;  /* 0x000000ffff0b7224 */ /* 0x000fc400078e000d */
[----:B------:R-:W-:-:S04]  /*4960*/  IMAD.HI.U32 R13, R0, R9, RZ ;  /* 0x00000009000d7227 */ /* 0x000fc800078e00ff */
[----:B------:R-:W-:-:S04]  /*4970*/  IMAD.HI.U32 R14, R0, R10, RZ ;  /* 0x0000000a000e7227 */ /* 0x000fc800078e00ff */
[----:B------:R-:W-:Y:S01]  /*4980*/  IMAD.MOV R14, RZ, RZ, -R14 ;  /* 0x000000ffff0e7224 */ /* 0x000fe200078e0a0e */
[----:B------:R-:W-:Y:S01]  /*4990*/  IABS R16, R17 ;  /* 0x0000001100107213 */ /* 0x000fe20000000000 */
[----:B------:R-:W-:Y:S01]  /*49a0*/  IMAD.MOV R17, RZ, RZ, -R13 ;  /* 0x000000ffff117224 */ /* 0x000fe200078e0a0d */
[----:B---3--:R-:W-:Y:S01]  /*49b0*/  IABS R12, R15 ;  /* 0x0000000f000c7213 */ /* 0x008fe20000000000 */
[----:B------:R-:W-:-:S04]  /*49c0*/  IMAD.HI.U32 R15, R0, R11, RZ ;  /* 0x0000000b000f7227 */ /* 0x000fc800078e00ff */
[----:B------:R-:W-:Y:S02]  /*49d0*/  IMAD.MOV R15, RZ, RZ, -R15 ;  /* 0x000000ffff0f7224 */ /* 0x000fe400078e0a0f */
[----:B------:R-:W-:Y:S02]  /*49e0*/  IMAD.MOV.U32 R13, RZ, RZ, R16 ;  /* 0x000000ffff0d7224 */ /* 0x000fe400078e0010 */
[----:B------:R-:W-:Y:S02]  /*49f0*/  IMAD R9, R29, R17, R9 ;  /* 0x000000111d097224 */ /* 0x000fe400078e0209 */
[----:B------:R-:W-:-:S04]  /*4a00*/  IMAD.HI.U32 R16, R0, R12, RZ ;  /* 0x0000000c00107227 */ /* 0x000fc800078e00ff */
[C---:B------:R-:W-:Y:S02]  /*4a10*/  IMAD R10, R29.reuse, R14, R10 ;  /* 0x0000000e1d0a7224 */ /* 0x040fe400078e020a */
[C---:B------:R-:W-:Y:S02]  /*4a20*/  IMAD R11, R29.reuse, R15, R11 ;  /* 0x0000000f1d0b7224 */ /* 0x040fe400078e020b */
[----:B------:R-:W-:Y:S01]  /*4a30*/  IMAD.HI.U32 R15, R0, R13, RZ ;  /* 0x0000000d000f7227 */ /* 0x000fe200078e00ff */
[----:B-----5:R-:W-:Y:S01]  /*4a40*/  IABS R17, R18 ;  /* 0x0000001200117213 */ /* 0x020fe20000000000 */
[----:B------:R-:W-:Y:S02]  /*4a50*/  STL [R1+0xe3c], R9 ;  /* 0x000e3c0901007387 */ /* 0x000fe40000100800 */
[----:B------:R-:W-:Y:S01]  /*4a60*/  IMAD.MOV R16, RZ, RZ, -R16 ;  /* 0x000000ffff107224 */ /* 0x000fe200078e0a10 */
[----:B------:R-:W-:Y:S01]  /*4a70*/  IABS R14, R23 ;  /* 0x00000017000e7213 */ /* 0x000fe20000000000 */
[----:B------:R-:W-:Y:S02]  /*4a80*/  STL [R1+0xe10], R10 ;  /* 0x000e100a01007387 */ /* 0x000fe40000100800 */
[----:B------:R-:W-:-:S02]  /*4a90*/  IMAD R12, R29, R16, R12 ;  /* 0x000000101d0c7224 */ /* 0x000fc400078e020c */
[----:B------:R-:W-:Y:S04]  /*4aa0*/  STL [R1+0xe14], R11 ;  /* 0x000e140b01007387 */ /* 0x000fe80000100800 */
[----:B------:R-:W3:Y:S04]  /*4ab0*/  LDL R23, [R1+0x9ac] ;  /* 0x0009ac0001177983 */ /* 0x000ee80000100800 */
[----:B------:R-:W5:Y:S04]  /*4ac0*/  LDL R25, [R1+0x9b0] ;  /* 0x0009b00001197983 */ /* 0x000f680000100800 */
[----:B------:R-:W5:Y:S04]  /*4ad0*/  LDL R24, [R1+0x9b4] ;  /* 0x0009b40001187983 */ /* 0x000f680000100800 */
[----:B------:R0:W-:Y:S01]  /*4ae0*/  STL [R1+0xe18], R12 ;  /* 0x000e180c01007387 */ /* 0x0001e20000100800 */
[----:B--2---:R-:W-:Y:S01]  /*4af0*/  IABS R18, R19 ;  /* 0x0000001300127213 */ /* 0x004fe20000000000 */
[----:B------:R-:W-:-:S04]  /*4b00*/  IMAD.MOV R19, RZ, RZ, -R15 ;  /* 0x000000ffff137224 */ /* 0x000fc800078e0a0f */
[----:B------:R-:W-:Y:S02]  /*4b10*/  IMAD R13, R29, R19, R13 ;  /* 0x000000131d0d7224 */ /* 0x000fe400078e020d */
[----:B------:R-:W-:-:S03]  /*4b20*/  IMAD.MOV.U32 R15, RZ, RZ, R17 ;  /* 0x000000ffff0f7224 */ /* 0x000fc600078e0011 */
[----:B------:R-:W-:Y:S01]  /*4b30*/  STL [R1+0xe1c], R13 ;  /* 0x000e1c0d01007387 */ /* 0x000fe20000100800 */
[----:B------:R-:W-:-:S03]  /*4b40*/  IMAD.MOV.U32 R16, RZ, RZ, R18 ;  /* 0x000000ffff107224 */ /* 0x000fc600078e0012 */
[----:B------:R-:W2:Y:S01]  /*4b50*/  LDL R26, [R1+0x9a8] ;  /* 0x0009a800011a7983 */ /* 0x000ea20000100800 */
[----:B------:R-:W-:-:S03]  /*4b60*/  IMAD.HI.U32 R18, R0, R14, RZ ;  /* 0x0000000e00127227 */ /* 0x000fc600078e00ff */
[----:B------:R-:W2:Y:S01]  /*4b70*/  LDL R27, [R1+0x9a4] ;  /* 0x0009a400011b7983 */ /* 0x000ea20000100800 */
[----:B------:R-:W-:-:S04]  /*4b80*/  IMAD.HI.U32 R19, R0, R15, RZ ;  /* 0x0000000f00137227 */ /* 0x000fc800078e00ff */
[----:B------:R-:W-:-:S04]  /*4b90*/  IMAD.HI.U32 R20, R0, R16, RZ ;  /* 0x0000001000147227 */ /* 0x000fc800078e00ff */
[----:B------:R-:W-:Y:S02]  /*4ba0*/  IMAD.MOV R19, RZ, RZ, -R19 ;  /* 0x000000ffff137224 */ /* 0x000fe400078e0a13 */
[----:B------:R-:W-:Y:S01]  /*4bb0*/  IMAD.MOV R20, RZ, RZ, -R20 ;  /* 0x000000ffff147224 */ /* 0x000fe200078e0a14 */
[----:B----4-:R-:W-:Y:S02]  /*4bc0*/  IABS R17, R21 ;  /* 0x0000001500117213 */ /* 0x010fe40000000000 */
[----:B------:R-:W-:Y:S01]  /*4bd0*/  IABS R21, R22 ;  /* 0x0000001600157213 */ /* 0x000fe20000000000 */
[----:B------:R-:W-:Y:S02]  /*4be0*/  IMAD.MOV R22, RZ, RZ, -R18 ;  /* 0x000000ffff167224 */ /* 0x000fe400078e0a12 */
[C---:B------:R-:W-:Y:S02]  /*4bf0*/  IMAD R15, R29.reuse, R19, R15 ;  /* 0x000000131d0f7224 */ /* 0x040fe400078e020f */
[----:B------:R-:W-:-:S02]  /*4c00*/  IMAD R14, R29, R22, R14 ;  /* 0x000000161d0e7224 */ /* 0x000fc400078e020e */
[----:B------:R-:W-:-:S03]  /*4c10*/  IMAD R16, R29, R20, R16 ;  /* 0x000000141d107224 */ /* 0x000fc600078e0210 */
[----:B------:R-:W-:Y:S04]  /*4c20*/  STL [R1+0xe20], R14 ;  /* 0x000e200e01007387 */ /* 0x000fe80000100800 */
[----:B------:R-:W-:Y:S04]  /*4c30*/  STL [R1+0xe40], R15 ;  /* 0x000e400f01007387 */ /* 0x000fe80000100800 */
[----:B------:R-:W-:Y:S04]  /*4c40*/  STL [R1+0xe44], R16 ;  /* 0x000e441001007387 */ /* 0x000fe80000100800 */
[----:B0-----:R-:W4:Y:S01]  /*4c50*/  LDL R3, [R1+0x99c] ;  /* 0x00099c0001037983 */ /* 0x001f220000100800 */
[----:B------:R-:W-:-:S02]  /*4c60*/  IMAD.MOV.U32 R18, RZ, RZ, R21 ;  /* 0x000000ffff127224 */ /* 0x000fc400078e0015 */
[C---:B------:R-:W-:Y:S01]  /*4c70*/  IMAD.HI.U32 R21, R0.reuse, R17, RZ ;  /* 0x0000001100157227 */ /* 0x040fe200078e00ff */
[----:B-1----:R-:W4:Y:S04]  /*4c80*/  LDL R4, [R1+0x9a0] ;  /* 0x0009a00001047983 */ /* 0x002f280000100800 */
[----:B------:R-:W4:Y:S01]  /*4c90*/  LDL.LU R12, [R1+0x70] ;  /* 0x00007000010c7983 */ /* 0x000f220000300800 */
[----:B------:R-:W-:Y:S02]  /*4ca0*/  IMAD.MOV R21, RZ, RZ, -R21 ;  /* 0x000000ffff157224 */ /* 0x000fe400078e0a15 */
[----:B------:R-:W-:Y:S01]  /*4cb0*/  IMAD.HI.U32 R20, R0, R18, RZ ;  /* 0x0000001200147227 */ /* 0x000fe200078e00ff */
[----:B------:R-:W4:Y:S03]  /*4cc0*/  LDL.LU R11, [R1+0x6c] ;  /* 0x00006c00010b7983 */ /* 0x000f260000300800 */
[----:B------:R-:W-:Y:S01]  /*4cd0*/  IMAD R17, R29, R21, R17 ;  /* 0x000000151d117224 */ /* 0x000fe200078e0211 */
[----:B------:R-:W4:Y:S04]  /*4ce0*/  LDL.LU R10, [R1+0x68] ;  /* 0x00006800010a7983 */ /* 0x000f280000300800 */
[----:B------:R-:W4:Y:S04]  /*4cf0*/  LDL.LU R6, [R1+0x64] ;  /* 0x0000640001067983 */ /* 0x000f280000300800 */
[----:B------:R-:W4:Y:S01]  /*4d00*/  LDL.LU R5, [R1+0x60] ;  /* 0x0000600001057983 */ /* 0x000f220000300800 */
[----:B---3--:R-:W-:-:S02]  /*4d10*/  IABS R23, R23 ;  /* 0x0000001700177213 */ /* 0x008fc40000000000 */
[----:B-----5:R-:W-:-:S03]  /*4d20*/  IABS R22, R25 ;  /* 0x0000001900167213 */ /* 0x020fc60000000000 */
[----:B------:R-:W-:Y:S01]  /*4d30*/  IMAD.MOV.U32 R21, RZ, RZ, R23 ;  /* 0x000000ffff157224 */ /* 0x000fe200078e0017 */
[----:B------:R-:W-:Y:S01]  /*4d40*/  IABS R19, R24 ;  /* 0x0000001800137213 */ /* 0x000fe20000000000 */
[----:B------:R-:W-:Y:S02]  /*4d50*/  IMAD.MOV R24, RZ, RZ, -R20 ;  /* 0x000000ffff187224 */ /* 0x000fe400078e0a14 */
[----:B------:R-:W-:Y:S02]  /*4d60*/  IMAD.MOV.U32 R20, RZ, RZ, R22 ;  /* 0x000000ffff147224 */ /* 0x000fe400078e0016 */
[----:B------:R-:W-:-:S04]  /*4d70*/  IMAD.HI.U32 R23, R0, R19, RZ ;  /* 0x0000001300177227 */ /* 0x000fc800078e00ff */
[----:B------:R-:W-:-:S04]  /*4d80*/  IMAD.HI.U32 R25, R0, R21, RZ ;  /* 0x0000001500197227 */ /* 0x000fc800078e00ff */
[----:B------:R-:W-:Y:S02]  /*4d90*/  IMAD R18, R29, R24, R18 ;  /* 0x000000181d127224 */ /* 0x000fe400078e0212 */
[----:B------:R-:W-:-:S04]  /*4da0*/  IMAD.HI.U32 R24, R0, R20, RZ ;  /* 0x0000001400187227 */ /* 0x000fc800078e00ff */
[----:B------:R-:W-:Y:S02]  /*4db0*/  IMAD.MOV R25, RZ, RZ, -R25 ;  /* 0x000000ffff197224 */ /* 0x000fe400078e0a19 */
[----:B------:R-:W-:Y:S02]  /*4dc0*/  IMAD.MOV R24, RZ, RZ, -R24 ;  /* 0x000000ffff187224 */ /* 0x000fe400078e0a18 */
[C---:B------:R-:W-:Y:S02]  /*4dd0*/  IMAD R21, R29.reuse, R25, R21 ;  /* 0x000000191d157224 */ /* 0x040fe400078e0215 */
[----:B------:R-:W-:Y:S01]  /*4de0*/  IMAD R20, R29, R24, R20 ;  /* 0x000000181d147224 */ /* 0x000fe200078e0214 */
[----:B------:R-:W-:Y:S04]  /*4df0*/  STL [R1+0xe48], R17 ;  /* 0x000e481101007387 */ /* 0x000fe80000100800 */
[----:B------:R-:W-:Y:S01]  /*4e00*/  STL [R1+0xe4c], R18 ;  /* 0x000e4c1201007387 */ /* 0x000fe20000100800 */
[----:B--2---:R-:W-:-:S02]  /*4e10*/  IABS R22, R26 ;  /* 0x0000001a00167213 */ /* 0x004fc40000000000 */
[----:B------:R-:W-:Y:S01]  /*4e20*/  IABS R26, R27 ;  /* 0x0000001b001a7213 */ /* 0x000fe20000000000 */
[----:B------:R-:W-:-:S04]  /*4e30*/  IMAD.MOV R27, RZ, RZ, -R23 ;  /* 0x000000ffff1b7224 */ /* 0x000fc800078e0a17 */
[----:B------:R-:W-:Y:S02]  /*4e40*/  IMAD.MOV.U32 R23, RZ, RZ, R26 ;  /* 0x000000ffff177224 */ /* 0x000fe400078e001a */
[----:B------:R-:W-:Y:S02]  /*4e50*/  IMAD R19, R29, R27, R19 ;  /* 0x0000001b1d137224 */ /* 0x000fe400078e0213 */
[----:B------:R-:W-:-:S04]  /*4e60*/  IMAD.HI.U32 R25, R0, R23, RZ ;  /* 0x0000001700197227 */ /* 0x000fc800078e00ff */
[----:B------:R-:W-:Y:S01]  /*4e70*/  IMAD.MOV R25, RZ, RZ, -R25 ;  /* 0x000000ffff197224 */ /* 0x000fe200078e0a19 */
[----:B------:R0:W-:Y:S03]  /*4e80*/  STL [R1+0xe50], R19 ;  /* 0x000e501301007387 */ /* 0x0001e60000100800 */
[----:B------:R-:W-:Y:S01]  /*4e90*/  IMAD R23, R29, R25, R23 ;  /* 0x000000191d177224 */ /* 0x000fe200078e0217 */
[----:B------:R1:W-:Y:S04]  /*4ea0*/  STL [R1+0xe54], R20 ;  /* 0x000e541401007387 */ /* 0x0003e80000100800 */
[----:B------:R-:W-:Y:S01]  /*4eb0*/  STL [R1+0xe58], R21 ;  /* 0x000e581501007387 */ /* 0x000fe20000100800 */
[----:B----4-:R-:W-:-:S03]  /*4ec0*/  IABS R25, R3 ;  /* 0x0000000300197213 */ /* 0x010fc60000000000 */
[----:B------:R-:W2:Y:S04]  /*4ed0*/  LDL.LU R3, [R1+0x5c] ;  /* 0x00005c0001037983 */ /* 0x000ea80000300800 */
[----:B0-----:R-:W3:Y:S04]  /*4ee0*/  LDL.LU R19, [R1+0x58] ;  /* 0x0000580001137983 */ /* 0x001ee80000300800 */
[----:B------:R-:W4:Y:S04]  /*4ef0*/  LDL.LU R18, [R1+0x54] ;  /* 0x0000540001127983 */ /* 0x000f280000300800 */
[----:B------:R-:W5:Y:S04]  /*4f00*/  LDL.LU R17, [R1+0x50] ;  /* 0x0000500001117983 */ /* 0x000f680000300800 */
[----:B------:R-:W5:Y:S04]  /*4f10*/  LDL.LU R16, [R1+0x4c] ;  /* 0x00004c0001107983 */ /* 0x000f680000300800 */
[----:B------:R-:W5:Y:S04]  /*4f20*/  LDL.LU R15, [R1+0x48] ;  /* 0x00004800010f7983 */ /* 0x000f680000300800 */
[----:B-1----:R-:W5:Y:S04]  /*4f30*/  LDL.LU R20, [R1+0x44] ;  /* 0x0000440001147983 */ /* 0x002f680000300800 */
[----:B------:R-:W5:Y:S04]  /*4f40*/  LDL.LU R27, [R1+0x40] ;  /* 0x00004000011b7983 */ /* 0x000f680000300800 */
[----:B------:R-:W5:Y:S04]  /*4f50*/  LDL.LU R14, [R1+0x3c] ;  /* 0x00003c00010e7983 */ /* 0x000f680000300800 */
[----:B------:R-:W5:Y:S04]  /*4f60*/  LDL.LU R9, [R1+0x38] ;  /* 0x0000380001097983 */ /* 0x000f680000300800 */
[----:B------:R-:W5:Y:S04]  /*4f70*/  LDL.LU R8, [R1+0x34] ;  /* 0x0000340001087983 */ /* 0x000f680000300800 */
[----:B------:R-:W5:Y:S01]  /*4f80*/  LDL.LU R7, [R1+0x180] ;  /* 0x0001800001077983 */ /* 0x000f620000300800 */
[----:B------:R-:W-:-:S02]  /*4f90*/  ISETP.GT.U32.AND P3, PT, R28, R12, PT ;  /* 0x0000000c1c00720c */ /* 0x000fc40003f64070 */
[C---:B------:R-:W-:Y:S02]  /*4fa0*/  ISETP.GT.U32.AND P5, PT, R29.reuse, R2, PT ;  /* 0x000000021d00720c */ /* 0x040fe40003fa4070 */
[C---:B------:R-:W-:Y:S02]  /*4fb0*/  ISETP.GT.U32.AND P4, PT, R29.reuse, R11, PT ;  /* 0x0000000b1d00720c */ /* 0x040fe40003f84070 */
[C---:B------:R-:W-:Y:S02]  /*4fc0*/  ISETP.GT.U32.AND P0, PT, R29.reuse, R5, PT ;  /* 0x000000051d00720c */ /* 0x040fe40003f04070 */
[----:B------:R-:W-:-:S05]  /*4fd0*/  ISETP.GT.U32.AND P1, PT, R29, R10, PT ;  /* 0x0000000a1d00720c */ /* 0x000fca0003f24070 */
[----:B------:R-:W-:Y:S02]  /*4fe0*/  @!P3 IMAD.IADD R12, R12, 0x1, -R28 ;  /* 0x000000010c0cb824 */ /* 0x000fe400078e0a1c */
[--C-:B------:R-:W-:Y:S01]  /*4ff0*/  @!P5 IMAD.IADD R2, R2, 0x1, -R29.reuse ;  /* 0x000000010202d824 */ /* 0x100fe200078e0a1d */
[----:B------:R-:W-:Y:S01]  /*5000*/  ISETP.GT.U32.AND P2, PT, R29, R6, PT ;  /* 0x000000061d00720c */ /* 0x000fe20003f44070 */
[--C-:B------:R-:W-:Y:S01]  /*5010*/  @!P4 IMAD.IADD R11, R11, 0x1, -R29.reuse ;  /* 0x000000010b0bc824 */ /* 0x100fe200078e0a1d */
[----:B------:R-:W-:Y:S02]  /*5020*/  ISETP.GT.U32.AND P3, PT, R28, R12, PT ;  /* 0x0000000c1c00720c */ /* 0x000fe40003f64070 */
[----:B------:R-:W-:Y:S01]  /*5030*/  ISETP.GT.U32.AND P4, PT, R29, R2, PT ;  /* 0x000000021d00720c */ /* 0x000fe20003f84070 */
[--C-:B------:R-:W-:Y:S02]  /*5040*/  @!P0 IMAD.IADD R5, R5, 0x1, -R29.reuse ;  /* 0x0000000105058824 */ /* 0x100fe400078e0a1d */
[----:B------:R-:W-:-:S03]  /*5050*/  @!P1 IMAD.IADD R10, R10, 0x1, -R29 ;  /* 0x000000010a0a9824 */ /* 0x000fc600078e0a1d */
[----:B------:R-:W-:Y:S01]  /*5060*/  ISETP.GT.U32.AND P6, PT, R29, R5, PT ;  /* 0x000000051d00720c */ /* 0x000fe20003fc4070 */
[----:B------:R-:W-:-:S04]  /*5070*/  IMAD.HI.U32 R26, R0, R22, RZ ;  /* 0x00000016001a7227 */ /* 0x000fc800078e00ff */
[----:B------:R-:W-:Y:S02]  /*5080*/  @!P3 IMAD.IADD R12, R12, 0x1, -R28 ;  /* 0x000000010c0cb824 */ /* 0x000fe400078e0a1c */
[--C-:B------:R-:W-:Y:S01]  /*5090*/  @!P2 IMAD.IADD R6, R6, 0x1, -R29.reuse ;  /* 0x000000010606a824 */ /* 0x100fe200078e0a1d */
[C---:B------:R-:W-:Y:S01]  /*50a0*/  ISETP.GT.U32.AND P2, PT, R29.reuse, R11, PT ;  /* 0x0000000b1d00720c */ /* 0x040fe20003f44070 */
[--C-:B------:R-:W-:Y:S01]  /*50b0*/  @!P4 IMAD.IADD R2, R2, 0x1, -R29.reuse ;  /* 0x000000010202c824 */ /* 0x100fe200078e0a1d */
[----:B------:R-:W-:Y:S01]  /*50c0*/  ISETP.GT.U32.AND P0, PT, R29, R10, PT ;  /* 0x0000000a1d00720c */ /* 0x000fe20003f04070 */
[----:B------:R-:W-:Y:S01]  /*50d0*/  IMAD.MOV R24, RZ, RZ, -R26 ;  /* 0x000000ffff187224 */ /* 0x000fe200078e0a1a */
[----:B------:R-:W-:Y:S02]  /*50e0*/  IABS R26, R4 ;  /* 0x00000004001a7213 */ /* 0x000fe40000000000 */
[----:B------:R-:W5:Y:S01]  /*50f0*/  LDL.LU R4, [R1+0x184] ;  /* 0x0001840001047983 */ /* 0x000f620000300800 */
[----:B------:R-:W-:Y:S01]  /*5100*/  @!P6 IMAD.IADD R5, R5, 0x1, -R29 ;  /* 0x000000010505e824 */ /* 0x000fe200078e0a1d */
[----:B------:R-:W-:-:S05]  /*5110*/  ISETP.GT.U32.AND P1, PT, R29, R6, PT ;  /* 0x000000061d00720c */ /* 0x000fca0003f24070 */
[--C-:B------:R-:W-:Y:S02]  /*5120*/  @!P2 IMAD.IADD R11, R11, 0x1, -R29.reuse ;  /* 0x000000010b0ba824 */ /* 0x100fe400078e0a1d */
[--C-:B------:R-:W-:Y:S01]  /*5130*/  @!P0 IMAD.IADD R10, R10, 0x1, -R29.reuse ;  /* 0x000000010a0a8824 */ /* 0x100fe200078e0a1d */
[----:B------:R-:W-:Y:S05]  /*5140*/  STL [R1+0xe08], R2 ;  /* 0x000e080201007387 */ /* 0x000fea0000100800 */
[----:B------:R-:W-:Y:S01]  /*5150*/  @!P1 IMAD.IADD R6, R6, 0x1, -R29 ;  /* 0x0000000106069824 */ /* 0x000fe200078e0a1d */
[----:B------:R-:W-:Y:S04]  /*5160*/  STL [R1+0x70], R12 ;  /* 0x0000700c01007387 */ /* 0x000fe80000100800 */
[----:B------:R-:W-:Y:S04]  /*5170*/  STL [R1+0x6c], R11 ;  /* 0x00006c0b01007387 */ /* 0x000fe80000100800 */
[----:B------:R0:W-:Y:S04]  /*5180*/  STL [R1+0x68], R10 ;  /* 0x0000680a01007387 */ /* 0x0001e80000100800 */
[----:B0-----:R-:W5:Y:S04]  /*5190*/  LDL R10, [R1+0x998] ;  /* 0x00099800010a7983 */ /* 0x001f680000100800 */
[----:B------:R0:W-:Y:S04]  /*51a0*/  STL [R1+0x64], R6 ;  /* 0x0000640601007387 */ /* 0x0001e80000100800 */
[----:B0-----:R-:W5:Y:S04]  /*51b0*/  LDL.LU R6, [R1+0x160] ;  /* 0x0001600001067983 */ /* 0x001f680000300800 */
[----:B------:R-:W5:Y:S04]  /*51c0*/  LDL.LU R13, [R1+0x178] ;  /* 0x00017800010d7983 */ /* 0x000f680000300800 */
[----:B------:R0:W-:Y:S04]  /*51d0*/  STL [R1+0x60], R5 ;  /* 0x0000600501007387 */ /* 0x0001e80000100800 */
[----:B------:R-:W5:Y:S04]  /*51e0*/  LDL.LU R12, [R1+0x17c] ;  /* 0x00017c00010c7983 */ /* 0x000f680000300800 */
[----:B------:R-:W5:Y:S04]  /*51f0*/  LDL.LU R11, [R1+0x168] ;  /* 0x00016800010b7983 */ /* 0x000f680000300800 */
[----:B0-----:R-:W5:Y:S01]  /*5200*/  LDL.LU R5, [R1+0x16c] ;  /* 0x00016c0001057983 */ /* 0x001f620000300800 */
[----:B--2---:R-:W-:-:S02]  /*5210*/  ISETP.GT.U32.AND P3, PT, R29, R3, PT ;  /* 0x000000031d00720c */ /* 0x004fc40003f64070 */
[C---:B---3--:R-:W-:Y:S02]  /*5220*/  ISETP.GT.U32.AND P4, PT, R29.reuse, R19, PT ;  /* 0x000000131d00720c */ /* 0x048fe40003f84070 */
[----:B----4-:R-:W-:-:S09]  /*5230*/  ISETP.GT.U32.AND P5, PT, R29, R18, PT ;  /* 0x000000121d00720c */ /* 0x010fd20003fa4070 */
[--C-:B------:R-:W-:Y:S01]  /*5240*/  @!P3 IMAD.IADD R3, R3, 0x1, -R29.reuse ;  /* 0x000000010303b824 */ /* 0x100fe200078e0a1d */
[----:B-----5:R-:W-:Y:S01]  /*5250*/  ISETP.GT.U32.AND P2, PT, R29, R17, PT ;  /* 0x000000111d00720c */ /* 0x020fe20003f44070 */
[--C-:B------:R-:W-:Y:S01]  /*5260*/  @!P4 IMAD.IADD R19, R19, 0x1, -R29.reuse ;  /* 0x000000011313c824 */ /* 0x100fe200078e0a1d */
[C---:B------:R-:W-:Y:S02]  /*5270*/  ISETP.GT.U32.AND P0, PT, R29.reuse, R16, PT ;  /* 0x000000101d00720c */ /* 0x040fe40003f04070 */
[C---:B------:R-:W-:Y:S02]  /*5280*/  ISETP.GT.U32.AND P6, PT, R29.reuse, R20, PT ;  /* 0x000000141d00720c */ /* 0x040fe40003fc4070 */
[C---:B------:R-:W-:Y:S01]  /*5290*/  ISETP.GT.U32.AND P3, PT, R29.reuse, R27, PT ;  /* 0x0000001b1d00720c */ /* 0x040fe20003f64070 */
[----:B------:R-:W-:Y:S01]  /*52a0*/  @!P5 IMAD.IADD R18, R18, 0x1, -R29 ;  /* 0x000000011212d824 */ /* 0x000fe200078e0a1d */
[C---:B------:R-:W-:Y:S02]  /*52b0*/  ISETP.GT.U32.AND P4, PT, R29.reuse, R14, PT ;  /* 0x0000000e1d00720c */ /* 0x040fe40003f84070 */
[----:B------:R-:W-:-:S07]  /*52c0*/  ISETP.GT.U32.AND P5, PT, R29, R9, PT ;  /* 0x000000091d00720c */ /* 0x000fce0003fa4070 */
[--C-:B------:R-:W-:Y:S01]  /*52d0*/  @!P6 IMAD.IADD R20, R20, 0x1, -R29.reuse ;  /* 0x000000011414e824 */ /* 0x100fe200078e0a1d */
[----:B------:R-:W-:Y:S01]  /*52e0*/  ISETP.GT.U32.AND P6, PT, R29, R3, PT ;  /* 0x000000031d00720c */ /* 0x000fe20003fc4070 */
[--C-:B------:R-:W-:Y:S01]  /*52f0*/  @!P2 IMAD.IADD R17, R17, 0x1, -R29.reuse ;  /* 0x000000011111a824 */ /* 0x100fe200078e0a1d */
[----:B------:R-:W-:Y:S01]  /*5300*/  ISETP.GT.U32.AND P1, PT, R29, R15, PT ;  /* 0x0000000f1d00720c */ /* 0x000fe20003f24070 */
[--C-:B------:R-:W-:Y:S01]  /*5310*/  @!P3 IMAD.IADD R27, R27, 0x1, -R29.reuse ;  /* 0x000000011b1bb824 */ /* 0x100fe200078e0a1d */
[C---:B------:R-:W-:Y:S01]  /*5320*/  ISETP.GT.U32.AND P3, PT, R29.reuse, R19, PT ;  /* 0x000000131d00720c */ /* 0x040fe20003f64070 */
[--C-:B------:R-:W-:Y:S01]  /*5330*/  @!P0 IMAD.IADD R16, R16, 0x1, -R29.reuse ;  /* 0x0000000110108824 */ /* 0x100fe200078e0a1d */
[C---:B------:R-:W-:Y:S01]  /*5340*/  ISETP.GT.U32.AND P2, PT, R29.reuse, R8, PT ;  /* 0x000000081d00720c */ /* 0x040fe20003f44070 */
[--C-:B------:R-:W-:Y:S01]  /*5350*/  @!P4 IMAD.IADD R14, R14, 0x1, -R29.reuse ;  /* 0x000000010e0ec824 */ /* 0x100fe200078e0a1d */
[C---:B------:R-:W-:Y:S02]  /*5360*/  ISETP.GT.U32.AND P4, PT, R29.reuse, R18, PT ;  /* 0x000000121d00720c */ /* 0x040fe40003f84070 */
[----:B------:R-:W-:Y:S01]  /*5370*/  ISETP.GT.U32.AND P0, PT, R29, R7, PT ;  /* 0x000000071d00720c */ /* 0x000fe20003f04070 */
[--C-:B------:R-:W-:Y:S01]  /*5380*/  @!P5 IMAD.IADD R9, R9, 0x1, -R29.reuse ;  /* 0x000000010909d824 */ /* 0x100fe200078e0a1d */
[----:B------:R-:W-:Y:S01]  /*5390*/  ISETP.GT.U32.AND P5, PT, R29, R17, PT ;  /* 0x000000111d00720c */ /* 0x000fe20003fa4070 */
[----:B------:R-:W-:-:S02]  /*53a0*/  @!P6 IMAD.IADD R3, R3, 0x1, -R29 ;  /* 0x000000010303e824 */ /* 0x000fc400078e0a1d */
[--C-:B------:R-:W-:Y:S02]  /*53b0*/  @!P1 IMAD.IADD R15, R15, 0x1, -R29.reuse ;  /* 0x000000010f0f9824 */ /* 0x100fe400078e0a1d */
[--C-:B------:R-:W-:Y:S02]  /*53c0*/  @!P3 IMAD.IADD R19, R19, 0x1, -R29.reuse ;  /* 0x000000011313b824 */ /* 0x100fe400078e0a1d */
[--C-:B------:R-:W-:Y:S01]  /*53d0*/  @!P2 IMAD.IADD R8, R8, 0x1, -R29.reuse ;  /* 0x000000010808a824 */ /* 0x100fe200078e0a1d */
[----:B------:R-:W-:Y:S01]  /*53e0*/  ISETP.GT.U32.AND P2, PT, R29, R16, PT ;  /* 0x000000101d00720c */ /* 0x000fe20003f44070 */
[--C-:B------:R-:W-:Y:S01]  /*53f0*/  @!P4 IMAD.IADD R18, R18, 0x1, -R29.reuse ;  /* 0x000000011212c824 */ /* 0x100fe200078e0a1d */
[----:B------:R0:W-:Y:S01]  /*5400*/  STL [R1+0x5c], R3 ;  /* 0x00005c0301007387 */ /* 0x0001e20000100800 */
[--C-:B------:R-:W-:Y:S01]  /*5410*/  @!P0 IMAD.IADD R7, R7, 0x1, -R29.reuse ;  /* 0x0000000107078824 */ /* 0x100fe200078e0a1d */
[----:B------:R-:W-:Y:S01]  /*5420*/  ISETP.GT.U32.AND P0, PT, R29, R15, PT ;  /* 0x0000000f1d00720c */ /* 0x000fe20003f04070 */
[--C-:B------:R-:W-:Y:S01]  /*5430*/  @!P5 IMAD.IADD R17, R17, 0x1, -R29.reuse ;  /* 0x000000011111d824 */ /* 0x100fe200078e0a1d */
[----:B0-----:R-:W2:Y:S04]  /*5440*/  LDL.LU R3, [R1+0x144] ;  /* 0x0001440001037983 */ /* 0x001ea80000300800 */
[----:B------:R0:W-:Y:S04]  /*5450*/  STL [R1+0x58], R19 ;  /* 0x0000581301007387 */ /* 0x0001e80000100800 */
[----:B------:R-:W3:Y:S04]  /*5460*/  LDL.LU R28, [R1+0x158] ;  /* 0x00015800011c7983 */ /* 0x000ee80000300800 */
[----:B------:R1:W-:Y:S04]  /*5470*/  STL [R1+0x54], R18 ;  /* 0x0000541201007387 */ /* 0x0003e80000100800 */
[----:B0-----:R-:W4:Y:S04]  /*5480*/  LDL.LU R19, [R1+0x15c] ;  /* 0x00015c0001137983 */ /* 0x001f280000300800 */
[----:B------:R0:W-:Y:S04]  /*5490*/  STL [R1+0x50], R17 ;  /* 0x0000501101007387 */ /* 0x0001e80000100800 */
[----:B-1----:R-:W5:Y:S01]  /*54a0*/  LDL.LU R18, [R1+0x148] ;  /* 0x0001480001127983 */ /* 0x002f620000300800 */
[----:B------:R-:W-:-:S03]  /*54b0*/  @!P2 IMAD.IADD R16, R16, 0x1, -R29 ;  /* 0x000000011010a824 */ /* 0x000fc600078e0a1d */
[----:B0-----:R-:W2:Y:S01]  /*54c0*/  LDL.LU R17, [R1+0x150] ;  /* 0x0001500001117983 */ /* 0x001ea20000300800 */
[----:B------:R-:W-:-:S03]  /*54d0*/  @!P0 IMAD.IADD R15, R15, 0x1, -R29 ;  /* 0x000000010f0f8824 */ /* 0x000fc600078e0a1d */
[----:B------:R0:W-:Y:S04]  /*54e0*/  STL [R1+0x4c], R16 ;  /* 0x00004c1001007387 */ /* 0x0001e80000100800 */
[----:B0-----:R-:W2:Y:S04]  /*54f0*/  LDL.LU R16, [R1+0x124] ;  /* 0x0001240001107983 */ /* 0x001ea80000300800 */
[----:B------:R0:W-:Y:S04]  /*5500*/  STL [R1+0x48], R15 ;  /* 0x0000480f01007387 */ /* 0x0001e80000100800 */
[----:B0-----:R-:W2:Y:S01]  /*5510*/  LDL.LU R15, [R1+0x138] ;  /* 0x00013800010f7983 */ /* 0x001ea20000300800 */
[C---:B------:R-:W-:Y:S01]  /*5520*/  ISETP.GT.U32.AND P1, PT, R29.reuse, R4, PT ;  /* 0x000000041d00720c */ /* 0x040fe20003f24070 */
[----:B------:R-:W-:-:S02]  /*5530*/  IMAD R22, R29, R24, R22 ;  /* 0x000000181d167224 */ /* 0x000fc400078e0216 */
[----:B------:R-:W-:Y:S01]  /*5540*/  IMAD.MOV.U32 R24, RZ, RZ, R26 ;  /* 0x000000ffff187224 */ /* 0x000fe200078e001a */
[----:B------:R-:W-:-:S03]  /*5550*/  ISETP.GT.U32.AND P3, PT, R29, R27, PT ;  /* 0x0000001b1d00720c */ /* 0x000fc60003f64070 */
[----:B------:R-:W-:-:S06]  /*5560*/  IMAD.HI.U32 R26, R0, R24, RZ ;  /* 0x00000018001a7227 */ /* 0x000fcc00078e00ff */
[----:B------:R-:W-:Y:S01]  /*5570*/  @!P1 IMAD.IADD R4, R4, 0x1, -R29 ;  /* 0x0000000104049824 */ /* 0x000fe200078e0a1d */
[C---:B------:R-:W-:Y:S02]  /*5580*/  ISETP.GT.U32.AND P1, PT, R29.reuse, R20, PT ;  /* 0x000000141d00720c */ /* 0x040fe40003f24070 */
[C---:B------:R-:W-:Y:S01]  /*5590*/  ISETP.GT.U32.AND P4, PT, R29.reuse, R14, PT ;  /* 0x0000000e1d00720c */ /* 0x040fe20003f84070 */
[----:B------:R-:W-:Y:S01]  /*55a0*/  IMAD.MOV R26, RZ, RZ, -R26 ;  /* 0x000000ffff1a7224 */ /* 0x000fe200078e0a1a */
[----:B------:R-:W-:-:S03]  /*55b0*/  ISETP.GT.U32.AND P6, PT, R29, R4, PT ;  /* 0x000000041d00720c */ /* 0x000fc60003fc4070 */
[C---:B------:R-:W-:Y:S02]  /*55c0*/  IMAD R24, R29.reuse, R26, R24 ;  /* 0x0000001a1d187224 */ /* 0x040fe400078e0218 */
[----:B------:R-:W-:Y:S01]  /*55d0*/  IMAD.HI.U32 R26, R0, R25, RZ ;  /* 0x00000019001a7227 */ /* 0x000fe200078e00ff */
[----:B------:R-:W-:-:S03]  /*55e0*/  ISETP.GT.U32.AND P5, PT, R29, R9, PT ;  /* 0x000000091d00720c */ /* 0x000fc60003fa4070 */
[--C-:B------:R-:W-:Y:S01]  /*55f0*/  @!P1 IMAD.IADD R20, R20, 0x1, -R29.reuse ;  /* 0x0000000114149824 */ /* 0x100fe200078e0a1d */
[C---:B------:R-:W-:Y:S01]  /*5600*/  ISETP.GT.U32.AND P1, PT, R29.reuse, R6, PT ;  /* 0x000000061d00720c */ /* 0x040fe20003f24070 */
[----:B------:R-:W-:Y:S01]  /*5610*/  IMAD.MOV R26, RZ, RZ, -R26 ;  /* 0x000000ffff1a7224 */ /* 0x000fe200078e0a1a */
[----:B------:R-:W-:Y:S01]  /*5620*/  ISETP.GT.U32.AND P2, PT, R29, R8, PT ;  /* 0x000000081d00720c */ /* 0x000fe20003f44070 */
[--C-:B------:R-:W-:Y:S01]  /*5630*/  @!P3 IMAD.IADD R27, R27, 0x1, -R29.reuse ;  /* 0x000000011b1bb824 */ /* 0x100fe200078e0a1d */
[C---:B------:R-:W-:Y:S01]  /*5640*/  ISETP.GT.U32.AND P3, PT, R29.reuse, R13, PT ;  /* 0x0000000d1d00720c */ /* 0x040fe20003f64070 */
[----:B------:R-:W-:Y:S01]  /*5650*/  @!P4 IMAD.IADD R14, R14, 0x1, -R29 ;  /* 0x000000010e0ec824 */ /* 0x000fe200078e0a1d */
[C---:B------:R-:W-:Y:S01]  /*5660*/  ISETP.GT.U32.AND P4, PT, R29.reuse, R12, PT ;  /* 0x0000000c1d00720c */ /* 0x040fe20003f84070 */
[C---:B------:R-:W-:Y:S01]  /*5670*/  IMAD R25, R29.reuse, R26, R25 ;  /* 0x0000001a1d197224 */ /* 0x040fe200078e0219 */
[----:B------:R-:W-:Y:S02]  /*5680*/  IABS R26, R10 ;  /* 0x0000000a001a7213 */ /* 0x000fe40000000000 */
[----:B------:R-:W2:Y:S01]  /*5690*/  LDL.LU R10, [R1+0x140] ;  /* 0x00014000010a7983 */ /* 0x000ea20000300800 */
[----:B------:R-:W-:Y:S01]  /*56a0*/  ISETP.GT.U32.AND P0, PT, R29, R7, PT ;  /* 0x000000071d00720c */ /* 0x000fe20003f04070 */
[----:B------:R-:W-:-:S02]  /*56b0*/  @!P6 IMAD.IADD R4, R4, 0x1, -R29 ;  /* 0x000000010404e824 */ /* 0x000fc400078e0a1d */
[--C-:B------:R-:W-:Y:S01]  /*56c0*/  @!P5 IMAD.IADD R9, R9, 0x1, -R29.reuse ;  /* 0x000000010909d824 */ /* 0x100fe200078e0a1d */
[C---:B------:R-:W-:Y:S01]  /*56d0*/  ISETP.GT.U32.AND P5, PT, R29.reuse, R11, PT ;  /* 0x0000000b1d00720c */ /* 0x040fe20003fa4070 */
[--C-:B------:R-:W-:Y:S02]  /*56e0*/  @!P1 IMAD.IADD R6, R6, 0x1, -R29.reuse ;  /* 0x0000000106069824 */ /* 0x100fe400078e0a1d */
[--C-:B------:R-:W-:Y:S01]  /*56f0*/  @!P2 IMAD.IADD R8, R8, 0x1, -R29.reuse ;  /* 0x000000010808a824 */ /* 0x100fe200078e0a1d */
[----:B------:R-:W-:Y:S01]  /*5700*/  ISETP.GT.U32.AND P2, PT, R29, R5, PT ;  /* 0x000000051d00720c */ /* 0x000fe20003f44070 */
[--C-:B------:R-:W-:Y:S02]  /*5710*/  @!P3 IMAD.IADD R13, R13, 0x1, -R29.reuse ;  /* 0x000000010d0db824 */ /* 0x100fe400078e0a1d */
[--C-:B------:R-:W-:Y:S02]  /*5720*/  @!P4 IMAD.IADD R12, R12, 0x1, -R29.reuse ;  /* 0x000000010c0cc824 */ /* 0x100fe400078e0a1d */
[--C-:B------:R-:W-:Y:S01]  /*5730*/  @!P0 IMAD.IADD R7, R7, 0x1, -R29.reuse ;  /* 0x0000000107078824 */ /* 0x100fe200078e0a1d */
[----:B------:R-:W-:Y:S03]  /*5740*/  STL [R1+0x44], R20 ;  /* 0x0000441401007387 */ /* 0x000fe60000100800 */
[--C-:B------:R-:W-:Y:S01]  /*5750*/  @!P5 IMAD.IADD R11, R11, 0x1, -R29.reuse ;  /* 0x000000010b0bd824 */ /* 0x100fe200078e0a1d */
[----:B------:R-:W-:Y:S03]  /*5760*/  STL [R1+0x40], R27 ;  /* 0x0000401b01007387 */ /* 0x000fe60000100800 */
[----:B------:R-:W-:Y:S01]  /*5770*/  @!P2 IMAD.IADD R5, R5, 0x1, -R29 ;  /* 0x000000010505a824 */ /* 0x000fe200078e0a1d */
[----:B------:R-:W-:Y:S04]  /*5780*/  STL [R1+0x3c], R14 ;  /* 0x00003c0e01007387 */ /* 0x000fe80000100800 */
[----:B------:R-:W-:Y:S04]  /*5790*/  STL [R1+0x38], R9 ;  /* 0x0000380901007387 */ /* 0x000fe80000100800 */
[----:B------:R-:W-:Y:S04]  /*57a0*/  STL [R1+0x34], R8 ;  /* 0x0000340801007387 */ /* 0x000fe80000100800 */
[----:B------:R0:W-:Y:S04]  /*57b0*/  STL [R1+0x184], R4 ;  /* 0x0001840401007387 */ /* 0x0001e80000100800 */
[----:B------:R1:W-:Y:S04]  /*57c0*/  STL [R1+0x180], R7 ;  /* 0x0001800701007387 */ /* 0x0003e80000100800 */
[----:B0-----:R-:W2:Y:S04]  /*57d0*/  LDL.LU R4, [R1+0x128] ;  /* 0x0001280001047983 */ /* 0x001ea80000300800 */
[----:B------:R-:W2:Y:S04]  /*57e0*/  LDL.LU R14, [R1+0x130] ;  /* 0x00013000010e7983 */ /* 0x000ea80000300800 */
[----:B------:R-:W2:Y:S04]  /*57f0*/  LDL.LU R9, [R1+0x108] ;  /* 0x0001080001097983 */ /* 0x000ea80000300800 */
[----:B------:R-:W2:Y:S04]  /*5800*/  LDL.LU R8, [R1+0x11c] ;  /* 0x00011c0001087983 */ /* 0x000ea80000300800 */
[----:B-1----:R-:W2:Y:S01]  /*5810*/  LDL.LU R7, [R1+0x120] ;  /* 0x0001200001077983 */ /* 0x002ea20000300800 */
[----:B---3--:R-:W-:-:S02]  /*5820*/  ISETP.GT.U32.AND P6, PT, R29, R28, PT ;  /* 0x0000001c1d00720c */ /* 0x008fc40003fc4070 */
[C---:B----4-:R-:W-:Y:S02]  /*5830*/  ISETP.GT.U32.AND P1, PT, R29.reuse, R19, PT ;  /* 0x000000131d00720c */ /* 0x050fe40003f24070 */
[C---:B-----5:R-:W-:Y:S02]  /*5840*/  ISETP.GT.U32.AND P3, PT, R29.reuse, R18, PT ;  /* 0x000000121d00720c */ /* 0x060fe40003f64070 */
[----:B--2---:R-:W-:-:S07]  /*5850*/  ISETP.GT.U32.AND P4, PT, R29, R17, PT ;  /* 0x000000111d00720c */ /* 0x004fce0003f84070 */
[--C-:B------:R-:W-:Y:S01]  /*5860*/  @!P6 IMAD.IADD R28, R28, 0x1, -R29.reuse ;  /* 0x000000011c1ce824 */ /* 0x100fe200078e0a1d */
[----:B------:R-:W-:Y:S01]  /*5870*/  ISETP.GT.U32.AND P0, PT, R29, R3, PT ;  /* 0x000000031d00720c */ /* 0x000fe20003f04070 */
[--C-:B------:R-:W-:Y:S01]  /*5880*/  @!P1 IMAD.IADD R19, R19, 0x1, -R29.reuse ;  /* 0x0000000113139824 */ /* 0x100fe200078e0a1d */
[C---:B------:R-:W-:Y:S02]  /*5890*/  ISETP.GT.U32.AND P6, PT, R29.reuse, R6, PT ;  /* 0x000000061d00720c */ /* 0x040fe40003fc4070 */
[C---:B------:R-:W-:Y:S01]  /*58a0*/  ISETP.GT.U32.AND P1, PT, R29.reuse, R13, PT ;  /* 0x0000000d1d00720c */ /* 0x040fe20003f24070 */
[--C-:B------:R-:W-:Y:S01]  /*58b0*/  @!P3 IMAD.IADD R18, R18, 0x1, -R29.reuse ;  /* 0x000000011212b824 */ /* 0x100fe200078e0a1d */
[C---:B------:R-:W-:Y:S02]  /*58c0*/  ISETP.GT.U32.AND P3, PT, R29.reuse, R12, PT ;  /* 0x0000000c1d00720c */ /* 0x040fe40003f64070 */
[----:B------:R-:W-:Y:S01]  /*58d0*/  ISETP.GT.U32.AND P5, PT, R29, R16, PT ;  /* 0x000000101d00720c */ /* 0x000fe20003fa4070 */
[----:B------:R-:W-:Y:S01]  /*58e0*/  @!P4 IMAD.IADD R17, R17, 0x1, -R29 ;  /* 0x000000011111c824 */ /* 0x000fe200078e0a1d */
[----:B------:R-:W-:-:S03]  /*58f0*/  ISETP.GT.U32.AND P4, PT, R29, R11, PT ;  /* 0x0000000b1d00720c */ /* 0x000fc60003f84070 */
[--C-:B------:R-:W-:Y:S01]  /*5900*/  @!P0 IMAD.IADD R3, R3, 0x1, -R29.reuse ;  /* 0x0000000103038824 */ /* 0x100fe200078e0a1d */
[----:B------:R-:W-:Y:S01]  /*5910*/  ISETP.GT.U32.AND P2, PT, R29, R15, PT ;  /* 0x0000000f1d00720c */ /* 0x000fe20003f44070 */
[----:B------:R-:W-:-:S06]  /*5920*/  @!P6 IMAD.IADD R6, R6, 0x1, -R29 ;  /* 0x000000010606e824 */ /* 0x000fcc00078e0a1d */
[--C-:B------:R-:W-:Y:S01]  /*5930*/  @!P5 IMAD.IADD R16, R16, 0x1, -R29.reuse ;  /* 0x000000011010d824 */ /* 0x100fe200078e0a1d */
[----:B------:R-:W-:Y:S01]  /*5940*/  ISETP.GT.U32.AND P5, PT, R29, R5, PT ;  /* 0x000000051d00720c */ /* 0x000fe20003fa4070 */
[--C-:B------:R-:W-:Y:S01]  /*5950*/  @!P1 IMAD.IADD R13, R13, 0x1, -R29.reuse ;  /* 0x000000010d0d9824 */ /* 0x100fe200078e0a1d */
[----:B------:R0:W-:Y:S01]  /*5960*/  STL [R1+0x160], R6 ;  /* 0x0001600601007387 */ /* 0x0001e20000100800 */
[--C-:B------:R-:W-:Y:S02]  /*5970*/  @!P3 IMAD.IADD R12, R12, 0x1, -R29.reuse ;  /* 0x000000010c0cb824 */ /* 0x100fe400078e0a1d */
[--C-:B------:R-:W-:Y:S02]  /*5980*/  @!P4 IMAD.IADD R11, R11, 0x1, -R29.reuse ;  /* 0x000000010b0bc824 */ /* 0x100fe400078e0a1d */
[--C-:B------:R-:W-:Y:S01]  /*5990*/  @!P2 IMAD.IADD R15, R15, 0x1, -R29.reuse ;  /* 0x000000010f0fa824 */ /* 0x100fe200078e0a1d */
[----:B------:R-:W-:Y:S01]  /*59a0*/  ISETP.GT.U32.AND P2, PT, R29, R3, PT ;  /* 0x000000031d00720c */ /* 0x000fe20003f44070 */
[----:B0-----:R-:W2:Y:S04]  /*59b0*/  LDL.LU R6, [R1+0x10c] ;  /* 0x00010c0001067983 */ /* 0x001ea80000300800 */
[----:B------:R0:W-:Y:S04]  /*59c0*/  STL [R1+0x178], R13 ;  /* 0x0001780d01007387 */ /* 0x0001e80000100800 */
[----:B------:R-:W3:Y:S04]  /*59d0*/  LDL.LU R21, [R1+0x118] ;  /* 0x0001180001157983 */ /* 0x000ee80000300800 */
[----:B------:R1:W-:Y:S04]  /*59e0*/  STL [R1+0x17c], R12 ;  /* 0x00017c0c01007387 */ /* 0x0003e80000100800 */
[----:B------:R-:W4:Y:S04]  /*59f0*/  LDL.LU R20, [R1+0xe8] ;  /* 0x0000e80001147983 */ /* 0x000f280000300800 */
[----:B------:R-:W-:Y:S01]  /*5a00*/  STL [R1+0x168], R11 ;  /* 0x0001680b01007387 */ /* 0x000fe20000100800 */
[----:B------:R-:W-:-:S03]  /*5a10*/  @!P5 IMAD.IADD R5, R5, 0x1, -R29 ;  /* 0x000000010505d824 */ /* 0x000fc600078e0a1d */
[----:B0-----:R-:W5:Y:S01]  /*5a20*/  LDL.LU R13, [R1+0x100] ;  /* 0x00010000010d7983 */ /* 0x001f620000300800 */
[----:B------:R-:W-:-:S03]  /*5a30*/  @!P2 IMAD.IADD R3, R3, 0x1, -R29 ;  /* 0x000000010303a824 */ /* 0x000fc600078e0a1d */
[----:B-1----:R-:W2:Y:S04]  /*5a40*/  LDL.LU R12, [R1+0x104] ;  /* 0x00010400010c7983 */ /* 0x002ea80000300800 */
[----:B------:R-:W-:Y:S04]  /*5a50*/  STL [R1+0x16c], R5 ;  /* 0x00016c0501007387 */ /* 0x000fe80000100800 */
[----:B------:R0:W-:Y:S04]  /*5a60*/  STL [R1+0x144], R3 ;  /* 0x0001440301007387 */ /* 0x0001e80000100800 */
[----:B0-----:R-:W2:Y:S04]  /*5a70*/  LDL.LU R3, [R1+0xf0] ;  /* 0x0000f00001037983 */ /* 0x001ea80000300800 */
[----:B------:R-:W2:Y:S04]  /*5a80*/  LDL.LU R11, [R1+0xf4] ;  /* 0x0000f400010b7983 */ /* 0x000ea80000300800 */
[----:B------:R-:W2:Y:S01]  /*5a90*/  LDL.LU R5, [R1+0xd0] ;  /* 0x0000d00001057983 */ /* 0x000ea20000300800 */
[----:B------:R-:W-:-:S02]  /*5aa0*/  ISETP.GT.U32.AND P0, PT, R29, R10, PT ;  /* 0x0000000a1d00720c */ /* 0x000fc40003f04070 */
[----:B------:R-:W-:-:S11]  /*5ab0*/  ISETP.GT.U32.AND P1, PT, R29, R19, PT ;  /* 0x000000131d00720c */ /* 0x000fd60003f24070 */
[--C-:B------:R-:W-:Y:S01]  /*5ac0*/  @!P0 IMAD.IADD R10, R10, 0x1, -R29.reuse ;  /* 0x000000010a0a8824 */ /* 0x100fe200078e0a1d */
[C---:B------:R-:W-:Y:S02]  /*5ad0*/  ISETP.GT.U32.AND P0, PT, R29.reuse, R28, PT ;  /* 0x0000001c1d00720c */ /* 0x040fe40003f04070 */
[C---:B------:R-:W-:Y:S02]  /*5ae0*/  ISETP.GT.U32.AND P3, PT, R29.reuse, R18, PT ;  /* 0x000000121d00720c */ /* 0x040fe40003f64070 */
[C---:B------:R-:W-:Y:S02]  /*5af0*/  ISETP.GT.U32.AND P6, PT, R29.reuse, R10, PT ;  /* 0x0000000a1d00720c */ /* 0x040fe40003fc4070 */
[----:B------:R-:W-:Y:S01]  /*5b00*/  ISETP.GT.U32.AND P4, PT, R29, R17, PT ;  /* 0x000000111d00720c */ /* 0x000fe20003f84070 */
[----:B------:R-:W-:Y:S01]  /*5b10*/  @!P1 IMAD.IADD R19, R19, 0x1, -R29 ;  /* 0x0000000113139824 */ /* 0x000fe200078e0a1d */
[----:B------:R-:W-:-:S05]  /*5b20*/  ISETP.GT.U32.AND P1, PT, R29, R14, PT ;  /* 0x0000000e1d00720c */ /* 0x000fca0003f24070 */
[--C-:B------:R-:W-:Y:S01]  /*5b30*/  @!P0 IMAD.IADD R28, R28, 0x1, -R29.reuse ;  /* 0x000000011c1c8824 */ /* 0x100fe200078e0a1d */
[C---:B------:R-:W-:Y:S02]  /*5b40*/  ISETP.GT.U32.AND P0, PT, R29.reuse, R4, PT ;  /* 0x000000041d00720c */ /* 0x040fe40003f04070 */
[C---:B------:R-:W-:Y:S01]  /*5b50*/  ISETP.GT.U32.AND P5, PT, R29.reuse, R16, PT ;  /* 0x000000101d00720c */ /* 0x040fe20003fa4070 */
[--C-:B------:R-:W-:Y:S01]  /*5b60*/  @!P6 IMAD.IADD R10, R10, 0x1, -R29.reuse ;  /* 0x000000010a0ae824 */ /* 0x100fe200078e0a1d */
[C---:B------:R-:W-:Y:S01]  /*5b70*/  ISETP.GT.U32.AND P2, PT, R29.reuse, R15, PT ;  /* 0x0000000f1d00720c */ /* 0x040fe20003f44070 */
[--C-:B------:R-:W-:Y:S01]  /*5b80*/  @!P3 IMAD.IADD R18, R18, 0x1, -R29.reuse ;  /* 0x000000011212b824 */ /* 0x100fe200078e0a1d */
[----:B------:R-:W-:Y:S01]  /*5b90*/  ISETP.GT.U32.AND P3, PT, R29, R9, PT ;  /* 0x000000091d00720c */ /* 0x000fe20003f64070 */
[--C-:B------:R-:W-:Y:S01]  /*5ba0*/  @!P4 IMAD.IADD R17, R17, 0x1, -R29.reuse ;  /* 0x000000011111c824 */ /* 0x100fe200078e0a1d */
[----:B------:R-:W-:Y:S01]  /*5bb0*/  ISETP.GT.U32.AND P4, PT, R29, R8, PT ;  /* 0x000000081d00720c */ /* 0x000fe20003f84070 */
[----:B------:R-:W-:-:S04]  /*5bc0*/  @!P1 IMAD.IADD R14, R14, 0x1, -R29 ;  /* 0x000000010e0e9824 */ /* 0x000fc800078e0a1d */
[--C-:B------:R-:W-:Y:S02]  /*5bd0*/  @!P0 IMAD.IADD R4, R4, 0x1, -R29.reuse ;  /* 0x0000000104048824 */ /* 0x100fe400078e0a1d */
[--C-:B------:R-:W-:Y:S01]  /*5be0*/  @!P5 IMAD.IADD R16, R16, 0x1, -R29.reuse ;  /* 0x000000011010d824 */ /* 0x100fe200078e0a1d */
[----:B------:R-:W-:Y:S01]  /*5bf0*/  ISETP.GT.U32.AND P5, PT, R29, R7, PT ;  /* 0x000000071d00720c */ /* 0x000fe20003fa4070 */
[--C-:B------:R-:W-:Y:S01]  /*5c00*/  @!P2 IMAD.IADD R15, R15, 0x1, -R29.reuse ;  /* 0x000000010f0fa824 */ /* 0x100fe200078e0a1d */
[----:B------:R-:W-:Y:S01]  /*5c10*/  STL [R1+0x158], R28 ;  /* 0x0001581c01007387 */ /* 0x000fe20000100800 */
[--C-:B------:R-:W-:Y:S02]  /*5c20*/  @!P3 IMAD.IADD R9, R9, 0x1, -R29.reuse ;  /* 0x000000010909b824 */ /* 0x100fe400078e0a1d */
[--C-:B------:R-:W-:Y:S01]  /*5c30*/  @!P4 IMAD.IADD R8, R8, 0x1, -R29.reuse ;  /* 0x000000010808c824 */ /* 0x100fe200078e0a1d */
[----:B------:R-:W-:Y:S04]  /*5c40*/  STL [R1+0x15c], R19 ;  /* 0x00015c1301007387 */ /* 0x000fe80000100800 */
[----:B------:R-:W-:Y:S04]  /*5c50*/  STL [R1+0x148], R18 ;  /* 0x0001481201007387 */ /* 0x000fe80000100800 */
[----:B------:R-:W-:Y:S04]  /*5c60*/  STL [R1+0x150], R17 ;  /* 0x0001501101007387 */ /* 0x000fe80000100800 */
[----:B------:R-:W-:Y:S01]  /*5c70*/  STL [R1+0x124], R16 ;  /* 0x0001241001007387 */ /* 0x000fe20000100800 */
[----:B------:R-:W-:-:S03]  /*5c80*/  @!P5 IMAD.IADD R7, R7, 0x1, -R29 ;  /* 0x000000010707d824 */ /* 0x000fc600078e0a1d */
[----:B------:R0:W-:Y:S04]  /*5c90*/  STL [R1+0x140], R10 ;  /* 0x0001400a01007387 */ /* 0x0001e80000100800 */
[----:B------:R-:W-:Y:S04]  /*5ca0*/  STL [R1+0x138], R15 ;  /* 0x0001380f01007387 */ /* 0x000fe80000100800 */
[----:B0-----:R-:W2:Y:S04]  /*5cb0*/  LDL.LU R10, [R1+0xdc] ;  /* 0x0000dc00010a7983 */ /* 0x001ea80000300800 */
[----:B------:R-:W2:Y:S04]  /*5cc0*/  LDL.LU R19, [R1+0xe4] ;  /* 0x0000e40001137983 */ /* 0x000ea80000300800 */
[----:B------:R-:W2:Y:S04]  /*5cd0*/  LDL.LU R18, [R1+0xd4] ;  /* 0x0000d40001127983 */ /* 0x000ea80000300800 */
[----:B------:R-:W2:Y:S04]  /*5ce0*/  LDL.LU R17, [R1+0xd8] ;  /* 0x0000d80001117983 */ /* 0x000ea80000300800 */
[----:B------:R-:W2:Y:S01]  /*5cf0*/  LDL.LU R16, [R1+0xbc] ;  /* 0x0000bc0001107983 */ /* 0x000ea20000300800 */
[----:B---3--:R-:W-:-:S02]  /*5d00*/  ISETP.GT.U32.AND P6, PT, R29, R21, PT ;  /* 0x000000151d00720c */ /* 0x008fc40003fc4070 */
[C---:B----4-:R-:W-:Y:S02]  /*5d10*/  ISETP.GT.U32.AND P0, PT, R29.reuse, R20, PT ;  /* 0x000000141d00720c */ /* 0x050fe40003f04070 */
[----:B-----5:R-:W-:-:S09]  /*5d20*/  ISETP.GT.U32.AND P1, PT, R29, R13, PT ;  /* 0x0000000d1d00720c */ /* 0x020fd20003f24070 */
[--C-:B------:R-:W-:Y:S01]  /*5d30*/  @!P6 IMAD.IADD R21, R21, 0x1, -R29.reuse ;  /* 0x000000011515e824 */ /* 0x100fe200078e0a1d */
[C---:B--2---:R-:W-:Y:S02]  /*5d40*/  ISETP.GT.U32.AND P2, PT, R29.reuse, R6, PT ;  /* 0x000000061d00720c */ /* 0x044fe40003f44070 */
[C---:B------:R-:W-:Y:S01]  /*5d50*/  ISETP.GT.U32.AND P6, PT, R29.reuse, R4, PT ;  /* 0x000000041d00720c */ /* 0x040fe20003fc4070 */
[--C-:B------:R-:W-:Y:S01]  /*5d60*/  @!P0 IMAD.IADD R20, R20, 0x1, -R29.reuse ;  /* 0x0000000114148824 */ /* 0x100fe200078e0a1d */
[C---:B------:R-:W-:Y:S02]  /*5d70*/  ISETP.GT.U32.AND P3, PT, R29.reuse, R12, PT ;  /* 0x0000000c1d00720c */ /* 0x040fe40003f64070 */
[----:B------:R-:W-:Y:S01]  /*5d80*/  ISETP.GT.U32.AND P0, PT, R29, R14, PT ;  /* 0x0000000e1d00720c */ /* 0x000fe20003f04070 */
[----:B------:R-:W-:Y:S01]  /*5d90*/  @!P1 IMAD.IADD R13, R13, 0x1, -R29 ;  /* 0x000000010d0d9824 */ /* 0x000fe200078e0a1d */
[C---:B------:R-:W-:Y:S02]  /*5da0*/  ISETP.GT.U32.AND P1, PT, R29.reuse, R9, PT ;  /* 0x000000091d00720c */ /* 0x040fe40003f24070 */
[----:B------:R-:W-:-:S03]  /*5db0*/  ISETP.GT.U32.AND P4, PT, R29, R3, PT ;  /* 0x000000031d00720c */ /* 0x000fc60003f84070 */
[--C-:B------:R-:W-:Y:S01]  /*5dc0*/  @!P2 IMAD.IADD R6, R6, 0x1, -R29.reuse ;  /* 0x000000010606a824 */ /* 0x100fe200078e0a1d */
[C---:B------:R-:W-:Y:S01]  /*5dd0*/  ISETP.GT.U32.AND P5, PT, R29.reuse, R11, PT ;  /* 0x0000000b1d00720c */ /* 0x040fe20003fa4070 */
[--C-:B------:R-:W-:Y:S01]  /*5de0*/  @!P6 IMAD.IADD R4, R4, 0x1, -R29.reuse ;  /* 0x000000010404e824 */ /* 0x100fe200078e0a1d */
[C---:B------:R-:W-:Y:S01]  /*5df0*/  ISETP.GT.U32.AND P2, PT, R29.reuse, R5, PT ;  /* 0x000000051d00720c */ /* 0x040fe20003f44070 */
[--C-:B------:R-:W-:Y:S01]  /*5e00*/  @!P3 IMAD.IADD R12, R12, 0x1, -R29.reuse ;  /* 0x000000010c0cb824 */ /* 0x100fe200078e0a1d */
[----:B------:R-:W-:Y:S01]  /*5e10*/  ISETP.GT.U32.AND P3, PT, R29, R8, PT ;  /* 0x000000081d00720c */ /* 0x000fe20003f64070 */
[----:B------:R-:W-:-:S04]  /*5e20*/  @!P0 IMAD.IADD R14, R14, 0x1, -R29 ;  /* 0x000000010e0e8824 */ /* 0x000fc800078e0a1d */
[--C-:B------:R-:W-:Y:S01]  /*5e30*/  @!P4 IMAD.IADD R3, R3, 0x1, -R29.reuse ;  /* 0x000000010303c824 */ /* 0x100fe200078e0a1d */
[----:B------:R-:W-:Y:S01]  /*5e40*/  ISETP.GT.U32.AND P4, PT, R29, R7, PT ;  /* 0x000000071d00720c */ /* 0x000fe20003f84070 */
[----:B------:R0:W-:Y:S01]  /*5e50*/  STL [R1+0x128], R4 ;  /* 0x0001280401007387 */ /* 0x0001e20000100800 */
[--C-:B------:R-:W-:Y:S02]  /*5e60*/  @!P1 IMAD.IADD R9, R9, 0x1, -R29.reuse ;  /* 0x0000000109099824 */ /* 0x100fe400078e0a1d */
[--C-:B------:R-:W-:Y:S01]  /*5e70*/  @!P5 IMAD.IADD R11, R11, 0x1, -R29.reuse ;  /* 0x000000010b0bd824 */ /* 0x100fe200078e0a1d */
[----:B------:R-:W-:Y:S01]  /*5e80*/  ISETP.GT.U32.AND P5, PT, R29, R6, PT ;  /* 0x000000061d00720c */ /* 0x000fe20003fa4070 */
[----:B0-----:R-:W2:Y:S04]  /*5e90*/  LDL.LU R4, [R1+0xc8] ;  /* 0x0000c80001047983 */ /* 0x001ea80000300800 */
[----:B------:R-:W3:Y:S04]  /*5ea0*/  LDL.LU R28, [R1+0xcc] ;  /* 0x0000cc00011c7983 */ /* 0x000ee80000300800 */
[----:B------:R0:W-:Y:S01]  /*5eb0*/  STL [R1+0x130], R14 ;  /* 0x0001300e01007387 */ /* 0x0001e20000100800 */
[----:B------:R-:W-:-:S03]  /*5ec0*/  @!P2 IMAD.IADD R5, R5, 0x1, -R29 ;  /* 0x000000010505a824 */ /* 0x000fc600078e0a1d */
[----:B------:R-:W4:Y:S01]  /*5ed0*/  LDL.LU R15, [R1+0xc0] ;  /* 0x0000c000010f7983 */ /* 0x000f220000300800 */
[----:B------:R-:W-:-:S03]  /*5ee0*/  ISETP.GT.U32.AND P2, PT, R29, R21, PT ;  /* 0x000000151d00720c */ /* 0x000fc60003f44070 */
[----:B------:R1:W-:Y:S01]  /*5ef0*/  STL [R1+0x108], R9 ;  /* 0x0001080901007387 */ /* 0x0003e20000100800 */
[----:B------:R-:W-:-:S03]  /*5f00*/  ISETP.GT.U32.AND P0, PT, R29, R20, PT ;  /* 0x000000141d00720c */ /* 0x000fc60003f04070 */
[----:B0-----:R-:W5:Y:S01]  /*5f10*/  LDL.LU R14, [R1+0xc4] ;  /* 0x0000c400010e7983 */ /* 0x001f620000300800 */
[----:B------:R-:W-:Y:S01]  /*5f20*/  ISETP.GT.U32.AND P1, PT, R29, R13, PT ;  /* 0x0000000d1d00720c */ /* 0x000fe20003f24070 */
[--C-:B------:R-:W-:Y:S01]  /*5f30*/  @!P4 IMAD.IADD R7, R7, 0x1, -R29.reuse ;  /* 0x000000010707c824 */ /* 0x100fe200078e0a1d */
[C---:B------:R-:W-:Y:S01]  /*5f40*/  ISETP.GT.U32.AND P4, PT, R29.reuse, R3, PT ;  /* 0x000000031d00720c */ /* 0x040fe20003f84070 */
[----:B-1----:R-:W2:Y:S01]  /*5f50*/  LDL.LU R9, [R1+0xa8] ;  /* 0x0000a80001097983 */ /* 0x002ea20000300800 */
[--C-:B------:R-:W-:Y:S01]  /*5f60*/  @!P3 IMAD.IADD R8, R8, 0x1, -R29.reuse ;  /* 0x000000010808b824 */ /* 0x100fe200078e0a1d */
[----:B------:R-:W-:Y:S01]  /*5f70*/  ISETP.GT.U32.AND P3, PT, R29, R12, PT ;  /* 0x0000000c1d00720c */ /* 0x000fe20003f64070 */
[----:B------:R-:W-:-:S03]  /*5f80*/  @!P5 IMAD.IADD R6, R6, 0x1, -R29 ;  /* 0x000000010606d824 */ /* 0x000fc600078e0a1d */
[----:B------:R0:W-:Y:S01]  /*5f90*/  STL [R1+0x11c], R8 ;  /* 0x00011c0801007387 */ /* 0x0001e20000100800 */
[--C-:B------:R-:W-:Y:S02]  /*5fa0*/  @!P2 IMAD.IADD R21, R21, 0x1, -R29.reuse ;  /* 0x000000011515a824 */ /* 0x100fe400078e0a1d */
[--C-:B------:R-:W-:Y:S01]  /*5fb0*/  @!P0 IMAD.IADD R20, R20, 0x1, -R29.reuse ;  /* 0x0000000114148824 */ /* 0x100fe200078e0a1d */
[----:B0-----:R-:W2:Y:S01]  /*5fc0*/  LDL.LU R8, [R1+0xb4] ;  /* 0x0000b40001087983 */ /* 0x001ea20000300800 */
[----:B------:R-:W-:-:S03]  /*5fd0*/  @!P1 IMAD.IADD R13, R13, 0x1, -R29 ;  /* 0x000000010d0d9824 */ /* 0x000fc600078e0a1d */
[----:B------:R0:W-:Y:S01]  /*5fe0*/  STL [R1+0x120], R7 ;  /* 0x0001200701007387 */ /* 0x0001e20000100800 */
[--C-:B------:R-:W-:Y:S02]  /*5ff0*/  @!P4 IMAD.IADD R3, R3, 0x1, -R29.reuse ;  /* 0x000000010303c824 */ /* 0x100fe400078e0a1d */
[----:B------:R-:W-:Y:S01]  /*6000*/  @!P3 IMAD.IADD R12, R12, 0x1, -R29 ;  /* 0x000000010c0cb824 */ /* 0x000fe200078e0a1d */
[----:B0-----:R-:W2:Y:S04]  /*6010*/  LDL.LU R7, [R1+0xb8] ;  /* 0x0000b80001077983 */ /* 0x001ea80000300800 */
[----:B------:R0:W-:Y:S04]  /*6020*/  STL [R1+0x10c], R6 ;  /* 0x00010c0601007387 */ /* 0x0001e80000100800 */
[----:B0-----:R-:W2:Y:S04]  /*6030*/  LDL.LU R6, [R1+0xac] ;  /* 0x0000ac0001067983 */ /* 0x001ea80000300800 */
[----:B------:R-:W-:Y:S04]  /*6040*/  STL [R1+0x118], R21 ;  /* 0x0001181501007387 */ /* 0x000fe80000100800 */
[----:B------:R-:W-:Y:S04]  /*6050*/  STL [R1+0xe8], R20 ;  /* 0x0000e81401007387 */ /* 0x000fe80000100800 */
[----:B------:R-:W-:Y:S04]  /*6060*/  STL [R1+0x100], R13 ;  /* 0x0001000d01007387 */ /* 0x000fe80000100800 */
[----:B------:R0:W-:Y:S04]  /*6070*/  STL [R1+0xf0], R3 ;  /* 0x0000f00301007387 */ /* 0x0001e80000100800 */
[----:B------:R-:W-:Y:S04]  /*6080*/  STL [R1+0x104], R12 ;  /* 0x0001040c01007387 */ /* 0x000fe80000100800 */
[----:B0-----:R-:W2:Y:S01]  /*6090*/  LDL R3, [R1+0x994] ;  /* 0x0009940001037983 */ /* 0x001ea20000100800 */
[----:B------:R-:W-:-:S02]  /*60a0*/  ISETP.GT.U32.AND P6, PT, R29, R5, PT ;  /* 0x000000051d00720c */ /* 0x000fc40003fc4070 */
[C---:B------:R-:W-:Y:S02]  /*60b0*/  ISETP.GT.U32.AND P2, PT, R29.reuse, R10, PT ;  /* 0x0000000a1d00720c */ /* 0x040fe40003f44070 */
[C---:B------:R-:W-:Y:S02]  /*60c0*/  ISETP.GT.U32.AND P0, PT, R29.reuse, R19, PT ;  /* 0x000000131d00720c */ /* 0x040fe40003f04070 */
[C---:B------:R-:W-:Y:S02]  /*60d0*/  ISETP.GT.U32.AND P1, PT, R29.reuse, R18, PT ;  /* 0x000000121d00720c */ /* 0x040fe40003f24070 */
[----:B------:R-:W-:-:S05]  /*60e0*/  ISETP.GT.U32.AND P3, PT, R29, R17, PT ;  /* 0x000000111d00720c */ /* 0x000fca0003f64070 */
[--C-:B------:R-:W-:Y:S02]  /*60f0*/  @!P6 IMAD.IADD R5, R5, 0x1, -R29.reuse ;  /* 0x000000010505e824 */ /* 0x100fe400078e0a1d */
[--C-:B------:R-:W-:Y:S02]  /*6100*/  @!P2 IMAD.IADD R10, R10, 0x1, -R29.reuse ;  /* 0x000000010a0aa824 */ /* 0x100fe400078e0a1d */
[--C-:B------:R-:W-:Y:S01]  /*6110*/  @!P0 IMAD.IADD R19, R19, 0x1, -R29.reuse ;  /* 0x0000000113138824 */ /* 0x100fe200078e0a1d */
[C---:B------:R-:W-:Y:S01]  /*6120*/  ISETP.GT.U32.AND P5, PT, R29.reuse, R11, PT ;  /* 0x0000000b1d00720c */ /* 0x040fe20003fa4070 */
[--C-:B------:R-:W-:Y:S01]  /*6130*/  @!P1 IMAD.IADD R18, R18, 0x1, -R29.reuse ;  /* 0x0000000112129824 */ /* 0x100fe200078e0a1d */
[----:B------:R-:W-:Y:S01]  /*6140*/  ISETP.GT.U32.AND P4, PT, R29, R16, PT ;  /* 0x000000101d00720c */ /* 0x000fe20003f84070 */
[--C-:B------:R-:W-:Y:S02]  /*6150*/  @!P3 IMAD.IADD R17, R17, 0x1, -R29.reuse ;  /* 0x000000011111b824 */ /* 0x100fe400078e0a1d */
[----:B------:R-:W-:Y:S01]  /*6160*/  IMAD.HI.U32 R27, R0, R26, RZ ;  /* 0x0000001a001b7227 */ /* 0x000fe200078e00ff */
[----:B------:R0:W-:Y:S07]  /*6170*/  STL [R1+0xd0], R5 ;  /* 0x0000d00501007387 */ /* 0x0001ee0000100800 */
[----:B------:R-:W-:-:S02]  /*6180*/  @!P5 IMAD.IADD R11, R11, 0x1, -R29 ;  /* 0x000000010b0bd824 */ /* 0x000fc400078e0a1d */
[----:B------:R-:W-:Y:S02]  /*6190*/  IMAD.MOV R27, RZ, RZ, -R27 ;  /* 0x000000ffff1b7224 */ /* 0x000fe400078e0a1b */
[----:B------:R-:W-:Y:S01]  /*61a0*/  @!P4 IMAD.IADD R16, R16, 0x1, -R29 ;  /* 0x000000011010c824 */ /* 0x000fe200078e0a1d */
[----:B------:R1:W-:Y:S04]  /*61b0*/  STL [R1+0xf4], R11 ;  /* 0x0000f40b01007387 */ /* 0x0003e80000100800 */
[----:B0-----:R-:W2:Y:S01]  /*61c0*/  LDL.LU R5, [R1+0xb0] ;  /* 0x0000b00001057983 */ /* 0x001ea20000300800 */
[----:B------:R-:W-:-:S03]  /*61d0*/  IMAD R26, R29, R27, R26 ;  /* 0x0000001b1d1a7224 */ /* 0x000fc600078e021a */
[----:B------:R-:W2:Y:S04]  /*61e0*/  LDL.LU R13, [R1+0x94] ;  /* 0x00009400010d7983 */ /* 0x000ea80000300800 */
[----:B------:R-:W2:Y:S01]  /*61f0*/  LDL.LU R12, [R1+0xa0] ;  /* 0x0000a000010c7983 */ /* 0x000ea20000300800 */
[C---:B---3--:R-:W-:Y:S02]  /*6200*/  ISETP.GT.U32.AND P6, PT, R29.reuse, R28, PT ;  /* 0x0000001c1d00720c */ /* 0x048fe40003fc4070 */
[C---:B----4-:R-:W-:Y:S02]  /*6210*/  ISETP.GT.U32.AND P2, PT, R29.reuse, R15, PT ;  /* 0x0000000f1d00720c */ /* 0x050fe40003f44070 */
[C---:B-----5:R-:W-:Y:S02]  /*6220*/  ISETP.GT.U32.AND P0, PT, R29.reuse, R14, PT ;  /* 0x0000000e1d00720c */ /* 0x060fe40003f04070 */
[----:B--2---:R-:W-:-:S07]  /*6230*/  ISETP.GT.U32.AND P1, PT, R29, R9, PT ;  /* 0x000000091d00720c */ /* 0x004fce0003f24070 */
[--C-:B------:R-:W-:Y:S01]  /*6240*/  @!P6 IMAD.IADD R28, R28, 0x1, -R29.reuse ;  /* 0x000000011c1ce824 */ /* 0x100fe200078e0a1d */
[----:B------:R-:W-:Y:S01]  /*6250*/  ISETP.GT.U32.AND P6, PT, R29, R10, PT ;  /* 0x0000000a1d00720c */ /* 0x000fe20003fc4070 */
[--C-:B------:R-:W-:Y:S01]  /*6260*/  @!P2 IMAD.IADD R15, R15, 0x1, -R29.reuse ;  /* 0x000000010f0fa824 */ /* 0x100fe200078e0a1d */
[C---:B------:R-:W-:Y:S01]  /*6270*/  ISETP.GT.U32.AND P2, PT, R29.reuse, R19, PT ;  /* 0x000000131d00720c */ /* 0x040fe20003f44070 */
[--C-:B------:R-:W-:Y:S01]  /*6280*/  @!P0 IMAD.IADD R14, R14, 0x1, -R29.reuse ;  /* 0x000000010e0e8824 */ /* 0x100fe200078e0a1d */
[C---:B------:R-:W-:Y:S02]  /*6290*/  ISETP.GT.U32.AND P0, PT, R29.reuse, R18, PT ;  /* 0x000000121d00720c */ /* 0x040fe40003f04070 */
[----:B------:R-:W-:Y:S01]  /*62a0*/  ISETP.GT.U32.AND P3, PT, R29, R8, PT ;  /* 0x000000081d00720c */ /* 0x000fe20003f64070 */
[----:B------:R-:W-:Y:S01]  /*62b0*/  @!P1 IMAD.IADD R9, R9, 0x1, -R29 ;  /* 0x0000000109099824 */ /* 0x000fe200078e0a1d */
[----:B------:R-:W-:-:S05]  /*62c0*/  ISETP.GT.U32.AND P1, PT, R29, R17, PT ;  /* 0x000000111d00720c */ /* 0x000fca0003f24070 */
[--C-:B------:R-:W-:Y:S02]  /*62d0*/  @!P6 IMAD.IADD R10, R10, 0x1, -R29.reuse ;  /* 0x000000010a0ae824 */ /* 0x100fe400078e0a1d */
[--C-:B------:R-:W-:Y:S02]  /*62e0*/  @!P2 IMAD.IADD R19, R19, 0x1, -R29.reuse ;  /* 0x000000011313a824 */ /* 0x100fe400078e0a1d */
[--C-:B------:R-:W-:Y:S02]  /*62f0*/  @!P0 IMAD.IADD R18, R18, 0x1, -R29.reuse ;  /* 0x0000000112128824 */ /* 0x100fe400078e0a1d */
[--C-:B------:R-:W-:Y:S01]  /*6300*/  @!P3 IMAD.IADD R8, R8, 0x1, -R29.reuse ;  /* 0x000000010808b824 */ /* 0x100fe200078e0a1d */
[----:B------:R-:W-:Y:S01]  /*6310*/  ISETP.GT.U32.AND P3, PT, R29, R16, PT ;  /* 0x000000101d00720c */ /* 0x000fe20003f64070 */
[----:B------:R-:W-:Y:S01]  /*6320*/  @!P1 IMAD.IADD R17, R17, 0x1, -R29 ;  /* 0x0000000111119824 */ /* 0x000fe200078e0a1d */
[C---:B------:R-:W-:Y:S02]  /*6330*/  ISETP.GT.U32.AND P5, PT, R29.reuse, R4, PT ;  /* 0x000000041d00720c */ /* 0x040fe40003fa4070 */
[----:B------:R-:W-:-:S09]  /*6340*/  ISETP.GT.U32.AND P4, PT, R29, R7, PT ;  /* 0x000000071d00720c */ /* 0x000fd20003f84070 */
[--C-:B------:R-:W-:Y:S01]  /*6350*/  @!P3 IMAD.IADD R16, R16, 0x1, -R29.reuse ;  /* 0x000000011010b824 */ /* 0x100fe200078e0a1d */
[----:B------:R-:W-:Y:S02]  /*6360*/  IABS R27, R3 ;  /* 0x00000003001b7213 */ /* 0x000fe40000000000 */
[----:B------:R-:W2:Y:S04]  /*6370*/  LDL.LU R3, [R1+0xa4] ;  /* 0x0000a40001037983 */ /* 0x000ea80000300800 */
[----:B-1----:R-:W3:Y:S04]  /*6380*/  LDL.LU R11, [R1+0x98] ;  /* 0x00009800010b7983 */ /* 0x002ee80000300800 */
[----:B------:R0:W-:Y:S04]  /*6390*/  STL [R1+0xdc], R10 ;  /* 0x0000dc0a01007387 */ /* 0x0001e80000100800 */
[----:B0-----:R-:W4:Y:S04]  /*63a0*/  LDL.LU R10, [R1+0x9c] ;  /* 0x00009c00010a7983 */ /* 0x001f280000300800 */
[----:B------:R0:W-:Y:S04]  /*63b0*/  STL [R1+0xe4], R19 ;  /* 0x0000e41301007387 */ /* 0x0001e80000100800 */
[----:B------:R-:W5:Y:S04]  /*63c0*/  LDL.LU R21, [R1+0x84] ;  /* 0x0000840001157983 */ /* 0x000f680000300800 */
[----:B------:R1:W-:Y:S04]  /*63d0*/  STL [R1+0xd4], R18 ;  /* 0x0000d41201007387 */ /* 0x0003e80000100800 */
[----:B------:R-:W4:Y:S04]  /*63e0*/  LDL.LU R20, [R1+0x8c] ;  /* 0x00008c0001147983 */ /* 0x000f280000300800 */
[----:B------:R1:W-:Y:S04]  /*63f0*/  STL [R1+0xd8], R17 ;  /* 0x0000d81101007387 */ /* 0x0003e80000100800 */
[----:B0-----:R-:W4:Y:S04]  /*6400*/  LDL.LU R19, [R1+0x90] ;  /* 0x0000900001137983 */ /* 0x001f280000300800 */
[----:B-1----:R-:W4:Y:S04]  /*6410*/  LDL.LU R18, [R1+0x88] ;  /* 0x0000880001127983 */ /* 0x002f280000300800 */
[----:B------:R0:W-:Y:S04]  /*6420*/  STL [R1+0xbc], R16 ;  /* 0x0000bc1001007387 */ /* 0x0001e80000100800 */
[----:B------:R-:W4:Y:S01]  /*6430*/  LDL.LU R17, [R1+0x1b8] ;  /* 0x0001b80001117983 */ /* 0x000f220000300800 */
[----:B------:R-:W-:-:S02]  /*6440*/  @!P5 IMAD.IADD R4, R4, 0x1, -R29 ;  /* 0x000000010404d824 */ /* 0x000fc400078e0a1d */
[----:B------:R-:W-:Y:S01]  /*6450*/  @!P4 IMAD.IADD R7, R7, 0x1, -R29 ;  /* 0x000000010707c824 */ /* 0x000fe200078e0a1d */
[----:B0-----:R-:W4:Y:S02]  /*6460*/  LDL.LU R16, [R1+0x7c] ;  /* 0x00007c0001107983 */ /* 0x001f240000300800 */
[----:B------:R-:W-:-:S13]  /*6470*/  ISETP.GT.U32.AND P4, PT, R29, R4, PT ;  /* 0x000000041d00720c */ /* 0x000fda0003f84070 */
[----:B------:R-:W-:-:S05]  /*6480*/  @!P4 IMAD.IADD R4, R4, 0x1, -R29 ;  /* 0x000000010404c824 */ /* 0x000fca00078e0a1d */
[----:B------:R0:W-:Y:S04]  /*6490*/  STL [R1+0xc8], R4 ;  /* 0x0000c80401007387 */ /* 0x0001e80000100800 */
[----:B0-----:R-:W4:Y:S01]  /*64a0*/  LDL.LU R4, [R1+0x80] ;  /* 0x0000800001047983 */ /* 0x001f220000300800 */
[C---:B------:R-:W-:Y:S02]  /*64b0*/  ISETP.GT.U32.AND P5, PT, R29.reuse, R6, PT ;  /* 0x000000061d00720c */ /* 0x040fe40003fa4070 */
[C---:B------:R-:W-:Y:S02]  /*64c0*/  ISETP.GT.U32.AND P0, PT, R29.reuse, R14, PT ;  /* 0x0000000e1d00720c */ /* 0x040fe40003f04070 */
[----:B------:R-:W-:-:S09]  /*64d0*/  ISETP.GT.U32.AND P2, PT, R29, R15, PT ;  /* 0x0000000f1d00720c */ /* 0x000fd20003f44070 */
[--C-:B------:R-:W-:Y:S01]  /*64e0*/  @!P5 IMAD.IADD R6, R6, 0x1, -R29.reuse ;  /* 0x000000010606d824 */ /* 0x100fe200078e0a1d */
[C---:B------:R-:W-:Y:S02]  /*64f0*/  ISETP.GT.U32.AND P5, PT, R29.reuse, R28, PT ;  /* 0x0000001c1d00720c */ /* 0x040fe40003fa4070 */
[C---:B------:R-:W-:Y:S02]  /*6500*/  ISETP.GT.U32.AND P1, PT, R29.reuse, R9, PT ;  /* 0x000000091d00720c */ /* 0x040fe40003f24070 */
[C---:B------:R-:W-:Y:S01]  /*6510*/  ISETP.GT.U32.AND P6, PT, R29.reuse, R6, PT ;  /* 0x000000061d00720c */ /* 0x040fe20003fc4070 */
[--C-:B------:R-:W-:Y:S01]  /*6520*/  @!P0 IMAD.IADD R14, R14, 0x1, -R29.reuse ;  /* 0x000000010e0e8824 */ /* 0x100fe200078e0a1d */
[----:B------:R-:W-:Y:S01]  /*6530*/  ISETP.GT.U32.AND P0, PT, R29, R12, PT ;  /* 0x0000000c1d00720c */ /* 0x000fe20003f04070 */
[----:B------:R-:W-:Y:S01]  /*6540*/  @!P2 IMAD.IADD R15, R15, 0x1, -R29 ;  /* 0x000000010f0fa824 */ /* 0x000fe200078e0a1d */
[----:B------:R-:W-:-:S05]  /*6550*/  ISETP.GT.U32.AND P2, PT, R29, R13, PT ;  /* 0x0000000d1d00720c */ /* 0x000fca0003f44070 */
[--C-:B------:R-:W-:Y:S01]  /*6560*/  @!P5 IMAD.IADD R28, R28, 0x1, -R29.reuse ;  /* 0x000000011c1cd824 */ /* 0x100fe200078e0a1d */
[C---:B------:R-:W-:Y:S02]  /*6570*/  ISETP.GT.U32.AND P5, PT, R29.reuse, R5, PT ;  /* 0x000000051d00720c */ /* 0x040fe40003fa4070 */
[----:B------:R-:W-:Y:S01]  /*6580*/  ISETP.GT.U32.AND P3, PT, R29, R8, PT ;  /* 0x000000081d00720c */ /* 0x000fe20003f64070 */
[--C-:B------:R-:W-:Y:S02]  /*6590*/  @!P1 IMAD.IADD R9, R9, 0x1, -R29.reuse ;  /* 0x0000000109099824 */ /* 0x100fe400078e0a1d */
[--C-:B------:R-:W-:Y:S01]  /*65a0*/  @!P6 IMAD.IADD R6, R6, 0x1, -R29.reuse ;  /* 0x000000010606e824 */ /* 0x100fe200078e0a1d */
[----:B------:R-:W-:Y:S01]  /*65b0*/  ISETP.GT.U32.AND P4, PT, R29, R7, PT ;  /* 0x000000071d00720c */ /* 0x000fe20003f84070 */
[--C-:B------:R-:W-:Y:S02]  /*65c0*/  @!P0 IMAD.IADD R12, R12, 0x1, -R29.reuse ;  /* 0x000000010c0c8824 */ /* 0x100fe400078e0a1d */
[----:B------:R-:W-:-:S04]  /*65d0*/  @!P2 IMAD.IADD R13, R13, 0x1, -R29 ;  /* 0x000000010d0da824 */ /* 0x000fc800078e0a1d */
[--C-:B------:R-:W-:Y:S02]  /*65e0*/  @!P5 IMAD.IADD R5, R5, 0x1, -R29.reuse ;  /* 0x000000010505d824 */ /* 0x100fe400078e0a1d */
[----:B------:R-:W-:-:S04]  /*65f0*/  @!P3 IMAD.IADD R8, R8, 0x1, -R29 ;  /* 0x000000010808b824 */ /* 0x000fc800078e0a1d */
[----:B------:R-:W-:Y:S01]  /*6600*/  @!P4 IMAD.IADD R7, R7, 0x1, -R29 ;  /* 0x000000010707c824 */ /* 0x000fe200078e0a1d */
[----:B------:R-:W-:Y:S04]  /*6610*/  STL [R1+0xcc], R28 ;  /* 0x0000cc1c01007387 */ /* 0x000fe80000100800 */
[----:B------:R0:W-:Y:S04]  /*6620*/  STL [R1+0xc0], R15 ;  /* 0x0000c00f01007387 */ /* 0x0001e80000100800 */
[----:B------:R-:W-:Y:S04]  /*6630*/  STL [R1+0xc4], R14 ;  /* 0x0000c40e01007387 */ /* 0x000fe80000100800 */
[----:B------:R1:W-:Y:S04]  /*6640*/  STL [R1+0xa8], R9 ;  /* 0x0000a80901007387 */ /* 0x0003e80000100800 */
[----:B------:R1:W-:Y:S04]  /*6650*/  STL [R1+0xb4], R8 ;  /* 0x0000b40801007387 */ /* 0x0003e80000100800 */
[----:B0-----:R-:W4:Y:S04]  /*6660*/  LDL.LU R15, [R1+0x1ac] ;  /* 0x0001ac00010f7983 */ /* 0x001f280000300800 */
[----:B------:R0:W-:Y:S04]  /*6670*/  STL [R1+0xb8], R7 ;  /* 0x0000b80701007387 */ /* 0x0001e80000100800 */
[----:B-1----:R-:W4:Y:S04]  /*6680*/  LDL.LU R9, [R1+0x1a0] ;  /* 0x0001a00001097983 */ /* 0x002f280000300800 */
[----:B------:R-:W4:Y:S04]  /*6690*/  LDL.LU R8, [R1+0x1a4] ;  /* 0x0001a40001087983 */ /* 0x000f280000300800 */
[----:B------:R1:W-:Y:S04]  /*66a0*/  STL [R1+0xac], R6 ;  /* 0x0000ac0601007387 */ /* 0x0003e80000100800 */
[----:B0-----:R-:W4:Y:S04]  /*66b0*/  LDL.LU R7, [R1+0x164] ;  /* 0x0001640001077983 */ /* 0x001f280000300800 */
[----:B-1----:R-:W4:Y:S01]  /*66c0*/  LDL.LU R6, [R1+0x188] ;  /* 0x0001880001067983 */ /* 0x002f220000300800 */
[----:B--2---:R-:W-:-:S02]  /*66d0*/  ISETP.GT.U32.AND P1, PT, R29, R3, PT ;  /* 0x000000031d00720c */ /* 0x004fc40003f24070 */
[----:B---3--:R-:W-:-:S11]  /*66e0*/  ISETP.GT.U32.AND P3, PT, R29, R11, PT ;  /* 0x0000000b1d00720c */ /* 0x008fd60003f64070 */
[----:B------:R-:W-:Y:S01]  /*66f0*/  @!P1 IMAD.IADD R3, R3, 0x1, -R29 ;  /* 0x0000000103039824 */ /* 0x000fe200078e0a1d */
[C---:B-----5:R-:W-:Y:S02]  /*6700*/  ISETP.GT.U32.AND P6, PT, R29.reuse, R21, PT ;  /* 0x000000151d00720c */ /* 0x060fe40003fc4070 */
[C---:B----4-:R-:W-:Y:S02]  /*6710*/  ISETP.GT.U32.AND P5, PT, R29.reuse, R20, PT ;  /* 0x000000141d00720c */ /* 0x050fe40003fa4070 */
[C---:B------:R-:W-:Y:S02]  /*6720*/  ISETP.GT.U32.AND P2, PT, R29.reuse, R19, PT ;  /* 0x000000131d00720c */ /* 0x040fe40003f44070 */
[----:B------:R-:W-:-:S07]  /*6730*/  ISETP.GT.U32.AND P0, PT, R29, R18, PT ;  /* 0x000000121d00720c */ /* 0x000fce0003f04070 */
[--C-:B------:R-:W-:Y:S01]  /*6740*/  @!P6 IMAD.IADD R21, R21, 0x1, -R29.reuse ;  /* 0x000000011515e824 */ /* 0x100fe200078e0a1d */
[C---:B------:R-:W-:Y:S01]  /*6750*/  ISETP.GT.U32.AND P6, PT, R29.reuse, R5, PT ;  /* 0x000000051d00720c */ /* 0x040fe20003fc4070 */
[--C-:B------:R-:W-:Y:S01]  /*6760*/  @!P5 IMAD.IADD R20, R20, 0x1, -R29.reuse ;  /* 0x000000011414d824 */ /* 0x100fe200078e0a1d */
[C---:B------:R-:W-:Y:S02]  /*6770*/  ISETP.GT.U32.AND P4, PT, R29.reuse, R10, PT ;  /* 0x0000000a1d00720c */ /* 0x040fe40003f84070 */
[----:B------:R-:W-:Y:S01]  /*6780*/  ISETP.GT.U32.AND P1, PT, R29, R17, PT ;  /* 0x000000111d00720c */ /* 0x000fe20003f24070 */
[--C-:B------:R-:W-:Y:S01]  /*6790*/  @!P2 IMAD.IADD R19, R19, 0x1, -R29.reuse ;  /* 0x000000011313a824 */ /* 0x100fe200078e0a1d */
[----:B------:R-:W-:Y:S01]  /*67a0*/  ISETP.GT.U32.AND P5, PT, R29, R13, PT ;  /* 0x0000000d1d00720c */ /* 0x000fe20003fa4070 */
[--C-:B------:R-:W-:Y:S02]  /*67b0*/  @!P3 IMAD.IADD R11, R11, 0x1, -R29.reuse ;  /* 0x000000010b0bb824 */ /* 0x100fe400078e0a1d */
[----:B------:R-:W-:Y:S01]  /*67c0*/  @!P0 IMAD.IADD R18, R18, 0x1, -R29 ;  /* 0x0000000112128824 */ /* 0x000fe200078e0a1d */
[----:B------:R-:W-:-:S02]  /*67d0*/  ISETP.GT.U32.AND P0, PT, R29, R3, PT ;  /* 0x000000031d00720c */ /* 0x000fc40003f04070 */
[C---:B------:R-:W-:Y:S02]  /*67e0*/  ISETP.GT.U32.AND P2, PT, R29.reuse, R12, PT ;  /* 0x0000000c1d00720c */ /* 0x040fe40003f44070 */
[----:B------:R-:W-:-:S03]  /*67f0*/  ISETP.GT.U32.AND P3, PT, R29, R16, PT ;  /* 0x000000101d00720c */ /* 0x000fc60003f64070 */
[--C-:B------:R-:W-:Y:S01]  /*6800*/  @!P1 IMAD.IADD R17, R17, 0x1, -R29.reuse ;  /* 0x0000000111119824 */ /* 0x100fe200078e0a1d */
[----:B------:R-:W-:Y:S01]  /*6810*/  ISETP.GT.U32.AND P1, PT, R29, R11, PT ;  /* 0x0000000b1d00720c */ /* 0x000fe20003f24070 */
[--C-:B------:R-:W-:Y:S02]  /*6820*/  @!P6 IMAD.IADD R5, R5, 0x1, -R29.reuse ;  /* 0x000000010505e824 */ /* 0x100fe400078e0a1d */
[--C-:B------:R-:W-:Y:S02]  /*6830*/  @!P4 IMAD.IADD R10, R10, 0x1, -R29.reuse ;  /* 0x000000010a0ac824 */ /* 0x100fe400078e0a1d */
[--C-:B------:R-:W-:Y:S02]  /*6840*/  @!P5 IMAD.IADD R13, R13, 0x1, -R29.reuse ;  /* 0x000000010d0dd824 */ /* 0x100fe400078e0a1d */
[--C-:B------:R-:W-:Y:S01]  /*6850*/  @!P0 IMAD.IADD R3, R3, 0x1, -R29.reuse ;  /* 0x0000000103038824 */ /* 0x100fe200078e0a1d */
[----:B------:R0:W-:Y:S01]  /*6860*/  STL [R1+0xb0], R5 ;  /* 0x0000b00501007387 */ /* 0x0001e20000100800 */
[----:B------:R-:W-:-:S02]  /*6870*/  @!P2 IMAD.IADD R12, R12, 0x1, -R29 ;  /* 0x000000010c0ca824 */ /* 0x000fc400078e0a1d */
[--C-:B------:R-:W-:Y:S01]  /*6880*/  @!P3 IMAD.IADD R16, R16, 0x1, -R29.reuse ;  /* 0x000000011010b824 */ /* 0x100fe200078e0a1d */
[----:B------:R-:W-:Y:S01]  /*6890*/  ISETP.GT.U32.AND P3, PT, R29, R10, PT ;  /* 0x0000000a1d00720c */ /* 0x000fe20003f64070 */
[----:B------:R-:W-:Y:S01]  /*68a0*/  @!P1 IMAD.IADD R11, R11, 0x1, -R29 ;  /* 0x000000010b0b9824 */ /* 0x000fe200078e0a1d */
[----:B0-----:R-:W2:Y:S04]  /*68b0*/  LDL.LU R5, [R1+0x18c] ;  /* 0x00018c0001057983 */ /* 0x001ea80000300800 */
[----:B------:R-:W-:Y:S04]  /*68c0*/  STL [R1+0x94], R13 ;  /* 0x0000940d01007387 */ /* 0x000fe80000100800 */
[----:B------:R0:W-:Y:S04]  /*68d0*/  STL [R1+0xa4], R3 ;  /* 0x0000a40301007387 */ /* 0x0001e80000100800 */
[----:B------:R1:W-:Y:S01]  /*68e0*/  STL [R1+0xa0], R12 ;  /* 0x0000a00c01007387 */ /* 0x0003e20000100800 */
[----:B------:R-:W-:-:S03]  /*68f0*/  ISETP.GT.U32.AND P4, PT, R29, R4, PT ;  /* 0x000000041d00720c */ /* 0x000fc60003f84070 */
[----:B0-----:R-:W3:Y:S04]  /*6900*/  LDL.LU R3, [R1+0x170] ;  /* 0x0001700001037983 */ /* 0x001ee80000300800 */
[----:B------:R-:W4:Y:S04]  /*6910*/  LDL.LU R2, [R1+0x174] ;  /* 0x0001740001027983 */ /* 0x000f280000300800 */
[----:B------:R-:W5:Y:S04]  /*6920*/  LDL.LU R14, [R1+0x12c] ;  /* 0x00012c00010e7983 */ /* 0x000f680000300800 */
[----:B------:R-:W5:Y:S01]  /*6930*/  LDL.LU R13, [R1+0x14c] ;  /* 0x00014c00010d7983 */ /* 0x000f620000300800 */
[----:B------:R-:W-:-:S03]  /*6940*/  @!P3 IMAD.IADD R10, R10, 0x1, -R29 ;  /* 0x000000010a0ab824 */ /* 0x000fc600078e0a1d */
[----:B------:R0:W-:Y:S04]  /*6950*/  STL [R1+0x98], R11 ;  /* 0x0000980b01007387 */ /* 0x0001e80000100800 */
[----:B-1----:R-:W5:Y:S04]  /*6960*/  LDL.LU R12, [R1+0x154] ;  /* 0x00015400010c7983 */ /* 0x002f680000300800 */
[----:B0-----:R-:W5:Y:S04]  /*6970*/  LDL.LU R11, [R1+0x134] ;  /* 0x00013400010b7983 */ /* 0x001f680000300800 */
[----:B------:R0:W-:Y:S01]  /*6980*/  STL [R1+0x9c], R10 ;  /* 0x00009c0a01007387 */ /* 0x0001e20000100800 */
[----:B------:R-:W-:Y:S01]  /*6990*/  @!P4 IMAD.IADD R4, R4, 0x1, -R29 ;  /* 0x000000010404c824 */ /* 0x000fe200078e0a1d */
[----:B------:R-:W-:-:S02]  /*69a0*/  ISETP.GT.U32.AND P4, PT, R29, R21, PT ;  /* 0x000000151d00720c */ /* 0x000fc40003f84070 */
[C---:B------:R-:W-:Y:S01]  /*69b0*/  ISETP.GT.U32.AND P5, PT, R29.reuse, R20, PT ;  /* 0x000000141d00720c */ /* 0x040fe20003fa4070 */
[----:B0-----:R-:W5:Y:S01]  /*69c0*/  LDL.LU R10, [R1+0x13c] ;  /* 0x00013c00010a7983 */ /* 0x001f620000300800 */
[C---:B------:R-:W-:Y:S02]  /*69d0*/  ISETP.GT.U32.AND P2, PT, R29.reuse, R19, PT ;  /* 0x000000131d00720c */ /* 0x040fe40003f44070 */
[C---:B------:R-:W-:Y:S02]  /*69e0*/  ISETP.GT.U32.AND P0, PT, R29.reuse, R18, PT ;  /* 0x000000121d00720c */ /* 0x040fe40003f04070 */
[C---:B------:R-:W-:Y:S02]  /*69f0*/  ISETP.GT.U32.AND P1, PT, R29.reuse, R17, PT ;  /* 0x000000111d00720c */ /* 0x040fe40003f24070 */
[C---:B------:R-:W-:Y:S02]  /*6a00*/  ISETP.GT.U32.AND P6, PT, R29.reuse, R4, PT ;  /* 0x000000041d00720c */ /* 0x040fe40003fc4070 */
[----:B------:R-:W-:Y:S01]  /*6a10*/  ISETP.GT.U32.AND P3, PT, R29, R16, PT ;  /* 0x000000101d00720c */ /* 0x000fe20003f64070 */
[----:B------:R-:W-:-:S02]  /*6a20*/  @!P4 IMAD.IADD R21, R21, 0x1, -R29 ;  /* 0x000000011515c824 */ /* 0x000fc400078e0a1d */
[--C-:B------:R-:W-:Y:S02]  /*6a30*/  @!P5 IMAD.IADD R20, R20, 0x1, -R29.reuse ;  /* 0x000000011414d824 */ /* 0x100fe400078e0a1d */
[--C-:B------:R-:W-:Y:S01]  /*6a40*/  @!P2 IMAD.IADD R19, R19, 0x1, -R29.reuse ;  /* 0x000000011313a824 */ /* 0x100fe200078e0a1d */
[----:B------:R0:W-:Y:S01]  /*6a50*/  STL [R1+0x84], R21 ;  /* 0x0000841501007387 */ /* 0x0001e20000100800 */
[--C-:B------:R-:W-:Y:S02]  /*6a60*/  @!P0 IMAD.IADD R18, R18, 0x1, -R29.reuse ;  /* 0x0000000112128824 */ /* 0x100fe400078e0a1d */
[--C-:B------:R-:W-:Y:S02]  /*6a70*/  @!P1 IMAD.IADD R17, R17, 0x1, -R29.reuse ;  /* 0x0000000111119824 */ /* 0x100fe400078e0a1d */
[--C-:B------:R-:W-:Y:S02]  /*6a80*/  @!P6 IMAD.IADD R4, R4, 0x1, -R29.reuse ;  /* 0x000000010404e824 */ /* 0x100fe400078e0a1d */
[----:B------:R-:W-:Y:S01]  /*6a90*/  @!P3 IMAD.IADD R16, R16, 0x1, -R29 ;  /* 0x000000011010b824 */ /* 0x000fe200078e0a1d */
[----:B0-----:R-:W5:Y:S04]  /*6aa0*/  LDL.LU R21, [R1+0xe58] ;  /* 0x000e580001157983 */ /* 0x001f680000300800 */
[----:B------:R-:W-:Y:S04]  /*6ab0*/  STL [R1+0x8c], R20 ;  /* 0x00008c1401007387 */ /* 0x000fe80000100800 */
[----:B------:R-:W-:Y:S04]  /*6ac0*/  STL [R1+0x90], R19 ;  /* 0x0000901301007387 */ /* 0x000fe80000100800 */
[----:B------:R-:W-:Y:S04]  /*6ad0*/  STL [R1+0x88], R18 ;  /* 0x0000881201007387 */ /* 0x000fe80000100800 */
[----:B------:R-:W-:Y:S04]  /*6ae0*/  STL [R1+0x1b8], R17 ;  /* 0x0001b81101007387 */ /* 0x000fe80000100800 */
[----:B------:R0:W-:Y:S04]  /*6af0*/  STL [R1+0x80], R4 ;  /* 0x0000800401007387 */ /* 0x0001e80000100800 */
[----:B------:R1:W-:Y:S04]  /*6b00*/  STL [R1+0x7c], R16 ;  /* 0x00007c1001007387 */ /* 0x0003e80000100800 */
[----:B0-----:R-:W5:Y:S01]  /*6b10*/  LDL R4, [R1+0x990] ;  /* 0x0009900001047983 */ /* 0x001f620000100800 */
[----:B------:R-:W-:-:S02]  /*6b20*/  ISETP.GT.U32.AND P4, PT, R29, R15, PT ;  /* 0x0000000f1d00720c */ /* 0x000fc40003f84070 */
[C---:B------:R-:W-:Y:S01]  /*6b30*/  ISETP.GT.U32.AND P5, PT, R29.reuse, R9, PT ;  /* 0x000000091d00720c */ /* 0x040fe20003fa4070 */
[----:B------:R-:W5:Y:S01]  /*6b40*/  LDL.LU R20, [R1+0xec] ;  /* 0x0000ec0001147983 */ /* 0x000f620000300800 */
[C---:B------:R-:W-:Y:S02]  /*6b50*/  ISETP.GT.U32.AND P2, PT, R29.reuse, R8, PT ;  /* 0x000000081d00720c */ /* 0x040fe40003f44070 */
[C---:B------:R-:W-:Y:S01]  /*6b60*/  ISETP.GT.U32.AND P0, PT, R29.reuse, R7, PT ;  /* 0x000000071d00720c */ /* 0x040fe20003f04070 */
[----:B------:R-:W5:Y:S01]  /*6b70*/  LDL.LU R19, [R1+0x110] ;  /* 0x0001100001137983 */ /* 0x000f620000300800 */
[----:B------:R-:W-:-:S03]  /*6b80*/  ISETP.GT.U32.AND P1, PT, R29, R6, PT ;  /* 0x000000061d00720c */ /* 0x000fc60003f24070 */
[----:B------:R-:W5:Y:S02]  /*6b90*/  LDL.LU R18, [R1+0x114] ;  /* 0x0001140001127983 */ /* 0x000f640000300800 */
[--C-:B------:R-:W-:Y:S02]  /*6ba0*/  @!P4 IMAD.IADD R15, R15, 0x1, -R29.reuse ;  /* 0x000000010f0fc824 */ /* 0x100fe400078e0a1d */
[--C-:B------:R-:W-:Y:S01]  /*6bb0*/  @!P5 IMAD.IADD R9, R9, 0x1, -R29.reuse ;  /* 0x000000010909d824 */ /* 0x100fe200078e0a1d */
[----:B------:R-:W5:Y:S01]  /*6bc0*/  LDL.LU R17, [R1+0xf8] ;  /* 0x0000f80001117983 */ /* 0x000f620000300800 */
[--C-:B------:R-:W-:Y:S02]  /*6bd0*/  @!P2 IMAD.IADD R8, R8, 0x1, -R29.reuse ;  /* 0x000000010808a824 */ /* 0x100fe400078e0a1d */
[--C-:B------:R-:W-:Y:S01]  /*6be0*/  @!P0 IMAD.IADD R7, R7, 0x1, -R29.reuse ;  /* 0x0000000107078824 */ /* 0x100fe200078e0a1d */
[----:B-1----:R-:W5:Y:S01]  /*6bf0*/  LDL.LU R16, [R1+0xfc] ;  /* 0x0000fc0001107983 */ /* 0x002f620000300800 */
[----:B------:R-:W-:-:S02]  /*6c00*/  @!P1 IMAD.IADD R6, R6, 0x1, -R29 ;  /* 0x0000000106069824 */ /* 0x000fc400078e0a1d */
[----:B------:R-:W-:-:S04]  /*6c10*/  IMAD.HI.U32 R28, R0, R27, RZ ;  /* 0x0000001b001c7227 */ /* 0x000fc800078e00ff */
[----:B------:R-:W-:-:S04]  /*6c20*/  IMAD.MOV R28, RZ, RZ, -R28 ;  /* 0x000000ffff1c7224 */ /* 0x000fc800078e0a1c */
[C---:B------:R-:W-:Y:S01]  /*6c30*/  IMAD R27, R29.reuse, R28, R27 ;  /* 0x0000001c1d1b7224 */ /* 0x040fe200078e021b */
[C---:B--2---:R-:W-:Y:S02]  /*6c40*/  ISETP.GT.U32.AND P3, PT, R29.reuse, R5, PT ;  /* 0x000000051d00720c */ /* 0x044fe40003f64070 */
[C---:B---3--:R-:W-:Y:S02]  /*6c50*/  ISETP.GT.U32.AND P6, PT, R29.reuse, R3, PT ;  /* 0x000000031d00720c */ /* 0x048fe40003fc4070 */
[C---:B----4-:R-:W-:Y:S02]  /*6c60*/  ISETP.GT.U32.AND P4, PT, R29.reuse, R2, PT ;  /* 0x000000021d00720c */ /* 0x050fe40003f84070 */
[C---:B-----5:R-:W-:Y:S02]  /*6c70*/  ISETP.GT.U32.AND P5, PT, R29.reuse, R14, PT ;  /* 0x0000000e1d00720c */ /* 0x060fe40003fa4070 */
[----:B------:R-:W-:-:S07]  /*6c80*/  ISETP.GT.U32.AND P2, PT, R29, R13, PT ;  /* 0x0000000d1d00720c */ /* 0x000fce0003f44070 */
[--C-:B------:R-:W-:Y:S01]  /*6c90*/  @!P6 IMAD.IADD R3, R3, 0x1, -R29.reuse ;  /* 0x000000010303e824 */ /* 0x100fe200078e0a1d */
[----:B------:R-:W-:Y:S01]  /*6ca0*/  ISETP.GT.U32.AND P0, PT, R29, R12, PT ;  /* 0x0000000c1d00720c */ /* 0x000fe20003f04070 */
[--C-:B------:R-:W-:Y:S01]  /*6cb0*/  @!P3 IMAD.IADD R5, R5, 0x1, -R29.reuse ;  /* 0x000000010505b824 */ /* 0x100fe200078e0a1d */
[C---:B------:R-:W-:Y:S02]  /*6cc0*/  ISETP.GT.U32.AND P6, PT, R29.reuse, R15, PT ;  /* 0x0000000f1d00720c */ /* 0x040fe40003fc4070 */
[C---:B------:R-:W-:Y:S01]  /*6cd0*/  ISETP.GT.U32.AND P1, PT, R29.reuse, R11, PT ;  /* 0x0000000b1d00720c */ /* 0x040fe20003f24070 */
[--C-:B------:R-:W-:Y:S01]  /*6ce0*/  @!P4 IMAD.IADD R2, R2, 0x1, -R29.reuse ;  /* 0x000000010202c824 */ /* 0x100fe200078e0a1d */
[C---:B------:R-:W-:Y:S01]  /*6cf0*/  ISETP.GT.U32.AND P4, PT, R29.reuse, R9, PT ;  /* 0x000000091d00720c */ /* 0x040fe20003f84070 */
[--C-:B------:R-:W-:Y:S01]  /*6d00*/  @!P5 IMAD.IADD R14, R14, 0x1, -R29.reuse ;  /* 0x000000010e0ed824 */ /* 0x100fe200078e0a1d */
[----:B------:R-:W-:Y:S01]  /*6d10*/  ISETP.GT.U32.AND P5, PT, R29, R8, PT ;  /* 0x000000081d00720c */ /* 0x000fe20003fa4070 */
[----:B------:R-:W-:Y:S01]  /*6d20*/  @!P2 IMAD.IADD R13, R13, 0x1, -R29 ;  /* 0x000000010d0da824 */ /* 0x000fe200078e0a1d */
[----:B------:R-:W-:-:S03]  /*6d30*/  ISETP.GT.U32.AND P2, PT, R29, R7, PT ;  /* 0x000000071d00720c */ /* 0x000fc60003f44070 */
[--C-:B------:R-:W-:Y:S01]  /*6d40*/  @!P0 IMAD.IADD R12, R12, 0x1, -R29.reuse ;  /* 0x000000010c0c8824 */ /* 0x100fe200078e0a1d */
[C---:B------:R-:W-:Y:S02]  /*6d50*/  ISETP.GT.U32.AND P0, PT, R29.reuse, R6, PT ;  /* 0x000000061d00720c */ /* 0x040fe40003f04070 */
[----:B------:R-:W-:Y:S01]  /*6d60*/  ISETP.GT.U32.AND P3, PT, R29, R10, PT ;  /* 0x0000000a1d00720c */ /* 0x000fe20003f64070 */
[--C-:B------:R-:W-:Y:S01]  /*6d70*/  @!P1 IMAD.IADD R11, R11, 0x1, -R29.reuse ;  /* 0x000000010b0b9824 */ /* 0x100fe200078e0a1d */
[----:B------:R-:W-:Y:S01]  /*6d80*/  ISETP.GT.U32.AND P1, PT, R29, R5, PT ;  /* 0x000000051d00720c */ /* 0x000fe20003f24070 */
[--C-:B------:R-:W-:Y:S02]  /*6d90*/  @!P6 IMAD.IADD R15, R15, 0x1, -R29.reuse ;  /* 0x000000010f0fe824 */ /* 0x100fe400078e0a1d */
[--C-:B------:R-:W-:Y:S02]  /*6da0*/  @!P4 IMAD.IADD R9, R9, 0x1, -R29.reuse ;  /* 0x000000010909c824 */ /* 0x100fe400078e0a1d */
[--C-:B------:R-:W-:Y:S01]  /*6db0*/  @!P5 IMAD.IADD R8, R8, 0x1, -R29.reuse ;  /* 0x000000010808d824 */ /* 0x100fe200078e0a1d */
[----:B------:R0:W-:Y:S01]  /*6dc0*/  STL [R1+0x1ac], R15 ;  /* 0x0001ac0f01007387 */ /* 0x0001e20000100800 */
[----:B------:R-:W-:-:S04]  /*6dd0*/  @!P2 IMAD.IADD R7, R7, 0x1, -R29 ;  /* 0x000000010707a824 */ /* 0x000fc800078e0a1d */
[--C-:B------:R-:W-:Y:S01]  /*6de0*/  @!P3 IMAD.IADD R10, R10, 0x1, -R29.reuse ;  /* 0x000000010a0ab824 */ /* 0x100fe200078e0a1d */
[----:B------:R-:W-:Y:S01]  /*6df0*/  ISETP.GT.U32.AND P3, PT, R29, R3, PT ;  /* 0x000000031d00720c */ /* 0x000fe20003f64070 */
[--C-:B------:R-:W-:Y:S01]  /*6e00*/  @!P0 IMAD.IADD R6, R6, 0x1, -R29.reuse ;  /* 0x0000000106068824 */ /* 0x100fe200078e0a1d */
[----:B0-----:R-:W2:Y:S04]  /*6e10*/  LDL.LU R15, [R1+0x30] ;  /* 0x00003000010f7983 */ /* 0x001ea80000300800 */
[----:B------:R0:W-:Y:S01]  /*6e20*/  STL [R1+0x1a0], R9 ;  /* 0x0001a00901007387 */ /* 0x0001e20000100800 */
[----:B------:R-:W-:-:S03]  /*6e30*/  @!P1 IMAD.IADD R5, R5, 0x1, -R29 ;  /* 0x0000000105059824 */ /* 0x000fc600078e0a1d */
[----:B------:R1:W-:Y:S04]  /*6e40*/  STL [R1+0x1a4], R8 ;  /* 0x0001a40801007387 */ /* 0x0003e80000100800 */
[----:B0-----:R-:W3:Y:S04]  /*6e50*/  LDL.LU R9, [R1+0x2c] ;  /* 0x00002c0001097983 */ /* 0x001ee80000300800 */
[----:B------:R0:W-:Y:S04]  /*6e60*/  STL [R1+0x164], R7 ;  /* 0x0001640701007387 */ /* 0x0001e80000100800 */
[----:B-1----:R-:W4:Y:S01]  /*6e70*/  LDL.LU R8, [R1+0xe0] ;  /* 0x0000e00001087983 */ /* 0x002f220000300800 */
[----:B------:R-:W-:-:S03]  /*6e80*/  @!P3 IMAD.IADD R3, R3, 0x1, -R29 ;  /* 0x000000010303b824 */ /* 0x000fc600078e0a1d */
[----:B------:R1:W-:Y:S04]  /*6e90*/  STL [R1+0x188], R6 ;  /* 0x0001880601007387 */ /* 0x0003e80000100800 */
[----:B0-----:R-:W5:Y:S04]  /*6ea0*/  LDL.LU R7, [R1+0x28] ;  /* 0x0000280001077983 */ /* 0x001f680000300800 */
[----:B-1----:R-:W5:Y:S01]  /*6eb0*/  LDL.LU R6, [R1+0x24] ;  /* 0x0000240001067983 */ /* 0x002f620000300800 */
[----:B------:R-:W-:-:S03]  /*6ec0*/  IABS R28, R4 ;  /* 0x00000004001c7213 */ /* 0x000fc60000000000 */
[----:B------:R0:W-:Y:S04]  /*6ed0*/  STL [R1+0x18c], R5 ;  /* 0x00018c0501007387 */ /* 0x0001e80000100800 */
[----:B0-----:R-:W5:Y:S04]  /*6ee0*/  LDL.LU R5, [R1+0x20] ;  /* 0x0000200001057983 */ /* 0x001f680000300800 */
[----:B------:R-:W5:Y:S04]  /*6ef0*/  LDL.LU R4, [R1+0x1c] ;  /* 0x00001c0001047983 */ /* 0x000f680000300800 */
[----:B------:R0:W-:Y:S04]  /*6f00*/  STL [R1+0x170], R3 ;  /* 0x0001700301007387 */ /* 0x0001e80000100800 */
[----:B0-----:R-:W5:Y:S01]  /*6f10*/  LDL.LU R3, [R1+0x18] ;  /* 0x0000180001037983 */ /* 0x001f620000300800 */
[----:B------:R-:W-:-:S02]  /*6f20*/  ISETP.GT.U32.AND P4, PT, R29, R2, PT ;  /* 0x000000021d00720c */ /* 0x000fc40003f84070 */
[C---:B------:R-:W-:Y:S02]  /*6f30*/  ISETP.GT.U32.AND P5, PT, R29.reuse, R14, PT ;  /* 0x0000000e1d00720c */ /* 0x040fe40003fa4070 */
[C---:B------:R-:W-:Y:S02]  /*6f40*/  ISETP.GT.U32.AND P6, PT, R29.reuse, R13, PT ;  /* 0x0000000d1d00720c */ /* 0x040fe40003fc4070 */
[C---:B------:R-:W-:Y:S02]  /*6f50*/  ISETP.GT.U32.AND P0, PT, R29.reuse, R12, PT ;  /* 0x0000000c1d00720c */ /* 0x040fe40003f04070 */
[C---:B------:R-:W-:Y:S02]  /*6f60*/  ISETP.GT.U32.AND P1, PT, R29.reuse, R11, PT ;  /* 0x0000000b1d00720c */ /* 0x040fe40003f24070 */
[C---:B------:R-:W-:Y:S02]  /*6f70*/  ISETP.GT.U32.AND P2, PT, R29.reuse, R10, PT ;  /* 0x0000000a1d00720c */ /* 0x040fe40003f44070 */
[C---:B------:R-:W-:Y:S01]  /*6f80*/  ISETP.GT.U32.AND P3, PT, R29.reuse, R20, PT ;  /* 0x000000141d00720c */ /* 0x040fe20003f64070 */
[--C-:B------:R-:W-:Y:S01]  /*6f90*/  @!P4 IMAD.IADD R2, R2, 0x1, -R29.reuse ;  /* 0x000000010202c824 */ /* 0x100fe200078e0a1d */
[C---:B------:R-:W-:Y:S01]  /*6fa0*/  ISETP.GT.U32.AND P4, PT, R29.reuse, R19, PT ;  /* 0x000000131d00720c */ /* 0x040fe20003f84070 */
[--C-:B------:R-:W-:Y:S01]  /*6fb0*/  @!P5 IMAD.IADD R14, R14, 0x1, -R29.reuse ;  /* 0x000000010e0ed824 */ /* 0x100fe200078e0a1d */
[----:B------:R-:W-:Y:S01]  /*6fc0*/  ISETP.GT.U32.AND P5, PT, R29, R18, PT ;  /* 0x000000121d00720c */ /* 0x000fe20003fa4070 */
[--C-:B------:R-:W-:Y:S01]  /*6fd0*/  @!P6 IMAD.IADD R13, R13, 0x1, -R29.reuse ;  /* 0x000000010d0de824 */ /* 0x100fe200078e0a1d */
[C---:B------:R-:W-:Y:S01]  /*6fe0*/  ISETP.GT.U32.AND P6, PT, R29.reuse, R17, PT ;  /* 0x000000111d00720c */ /* 0x040fe20003fc4070 */
[--C-:B------:R-:W-:Y:S01]  /*6ff0*/  @!P0 IMAD.IADD R12, R12, 0x1, -R29.reuse ;  /* 0x000000010c0c8824 */ /* 0x100fe200078e0a1d */
[----:B------:R-:W-:Y:S01]  /*7000*/  ISETP.GT.U32.AND P0, PT, R29, R16, PT ;  /* 0x000000101d00720c */ /* 0x000fe20003f04070 */
[----:B------:R-:W-:-:S02]  /*7010*/  @!P1 IMAD.IADD R11, R11, 0x1, -R29 ;  /* 0x000000010b0b9824 */ /* 0x000fc400078e0a1d */
[--C-:B------:R-:W-:Y:S02]  /*7020*/  @!P2 IMAD.IADD R10, R10, 0x1, -R29.reuse ;  /* 0x000000010a0aa824 */ /* 0x100fe400078e0a1d */
[--C-:B------:R-:W-:Y:S02]  /*7030*/  @!P3 IMAD.IADD R20, R20, 0x1, -R29.reuse ;  /* 0x000000011414b824 */ /* 0x100fe400078e0a1d */
[--C-:B------:R-:W-:Y:S02]  /*7040*/  @!P4 IMAD.IADD R19, R19, 0x1, -R29.reuse ;  /* 0x000000011313c824 */ /* 0x100fe400078e0a1d */
[--C-:B------:R-:W-:Y:S02]  /*7050*/  @!P5 IMAD.IADD R18, R18, 0x1, -R29.reuse ;  /* 0x000000011212d824 */ /* 0x100fe400078e0a1d */
[--C-:B------:R-:W-:Y:S02]  /*7060*/  @!P6 IMAD.IADD R17, R17, 0x1, -R29.reuse ;  /* 0x000000011111e824 */ /* 0x100fe400078e0a1d */
[----:B------:R-:W-:Y:S01]  /*7070*/  @!P0 IMAD.IADD R16, R16, 0x1, -R29 ;  /* 0x0000000110108824 */ /* 0x000fe200078e0a1d */
[----:B------:R-:W-:Y:S04]  /*7080*/  STL [R1+0x174], R2 ;  /* 0x0001740201007387 */ /* 0x000fe80000100800 */
[----:B------:R0:W-:Y:S04]  /*7090*/  STL [R1+0x12c], R14 ;  /* 0x00012c0e01007387 */ /* 0x0001e80000100800 */
[----:B------:R1:W-:Y:S04]  /*70a0*/  STL [R1+0x14c], R13 ;  /* 0x00014c0d01007387 */ /* 0x0003e80000100800 */
[----:B------:R1:W-:Y:S04]  /*70b0*/  STL [R1+0x154], R12 ;  /* 0x0001540c01007387 */ /* 0x0003e80000100800 */
[----:B0-----:R-:W5:Y:S04]  /*70c0*/  LDL.LU R14, [R1+0x14] ;  /* 0x00001400010e7983 */ /* 0x001f680000300800 */
[----:B------:R0:W-:Y:S04]  /*70d0*/  STL [R1+0x134], R11 ;  /* 0x0001340b01007387 */ /* 0x0001e80000100800 */
[----:B-1----:R-:W5:Y:S04]  /*70e0*/  LDL.LU R13, [R1+0x10] ;  /* 0x00001000010d7983 */ /* 0x002f680000300800 */
[----:B------:R-:W5:Y:S04]  /*70f0*/  LDL.LU R12, [R1+0xc] ;  /* 0x00000c00010c7983 */ /* 0x000f680000300800 */
[----:B------:R1:W-:Y:S04]  /*7100*/  STL [R1+0x13c], R10 ;  /* 0x00013c0a01007387 */ /* 0x0003e80000100800 */
[----:B0-----:R-:W5:Y:S04]  /*7110*/  LDL.LU R11, [R1+0x8] ;  /* 0x00000800010b7983 */ /* 0x001f680000300800 */
[----:B-1----:R-:W5:Y:S04]  /*7120*/  LDL.LU R10, [R1+0x4] ;  /* 0x00000400010a7983 */ /* 0x002f680000300800 */
[----:B------:R-:W5:Y:S01]  /*7130*/  LDL.LU R2, [R1] ;  /* 0x0000000001027983 */ /* 0x000f620000300800 */
[----:B--2---:R-:W-:-:S02]  /*7140*/  ISETP.GT.U32.AND P1, PT, R29, R15, PT ;  /* 0x0000000f1d00720c */ /* 0x004fc40003f24070 */
[C---:B---3--:R-:W-:Y:S02]  /*7150*/  ISETP.GT.U32.AND P2, PT, R29.reuse, R9, PT ;  /* 0x000000091d00720c */ /* 0x048fe40003f44070 */
[----:B----4-:R-:W-:-:S09]  /*7160*/  ISETP.GT.U32.AND P3, PT, R29, R8, PT ;  /* 0x000000081d00720c */ /* 0x010fd20003f64070 */
[--C-:B------:R-:W-:Y:S01]  /*7170*/  @!P1 IMAD.IADD R15, R15, 0x1, -R29.reuse ;  /* 0x000000010f0f9824 */ /* 0x100fe200078e0a1d */
[C---:B-----5:R-:W-:Y:S02]  /*7180*/  ISETP.GT.U32.AND P4, PT, R29.reuse, R7, PT ;  /* 0x000000071d00720c */ /* 0x060fe40003f84070 */
[----:B------:R-:W-:Y:S01]  /*7190*/  ISETP.GT.U32.AND P5, PT, R29, R6, PT ;  /* 0x000000061d00720c */ /* 0x000fe20003fa4070 */
[--C-:B------:R-:W-:Y:S01]  /*71a0*/  @!P2 IMAD.IADD R9, R9, 0x1, -R29.reuse ;  /* 0x000000010909a824 */ /* 0x100fe200078e0a1d */
[C---:B------:R-:W-:Y:S01]  /*71b0*/  ISETP.GT.U32.AND P2, PT, R29.reuse, R20, PT ;  /* 0x000000141d00720c */ /* 0x040fe20003f44070 */
[----:B------:R-:W-:Y:S01]  /*71c0*/  @!P3 IMAD.IADD R8, R8, 0x1, -R29 ;  /* 0x000000010808b824 */ /* 0x000fe200078e0a1d */
[C---:B------:R-:W-:Y:S02]  /*71d0*/  ISETP.GT.U32.AND P3, PT, R29.reuse, R19, PT ;  /* 0x000000131d00720c */ /* 0x040fe40003f64070 */
[C---:B------:R-:W-:Y:S02]  /*71e0*/  ISETP.GT.U32.AND P6, PT, R29.reuse, R5, PT ;  /* 0x000000051d00720c */ /* 0x040fe40003fc4070 */
[----:B------:R-:W-:-:S03]  /*71f0*/  ISETP.GT.U32.AND P0, PT, R29, R4, PT ;  /* 0x000000041d00720c */ /* 0x000fc60003f04070 */
[--C-:B------:R-:W-:Y:S01]  /*7200*/  @!P4 IMAD.IADD R7, R7, 0x1, -R29.reuse ;  /* 0x000000010707c824 */ /* 0x100fe200078e0a1d */
[C---:B------:R-:W-:Y:S01]  /*7210*/  ISETP.GT.U32.AND P4, PT, R29.reuse, R18, PT ;  /* 0x000000121d00720c */ /* 0x040fe20003f84070 */
        /* <DEDUP_REMOVED lines=12> */
[C---:B------:R-:W-:Y:S01]  /*72e0*/  ISETP.GT.U32.AND P1, PT, R29.reuse, R9, PT ;  /* 0x000000091d00720c */ /* 0x040fe20003f24070 */
[--C-:B------:R-:W-:Y:S01]  /*72f0*/  @!P4 IMAD.IADD R18, R18, 0x1, -R29.reuse ;  /* 0x000000011212c824 */ /* 0x100fe200078e0a1d */
[----:B------:R0:W-:Y:S01]  /*7300*/  STL [R1+0xec], R20 ;  /* 0x0000ec1401007387 */ /* 0x0001e20000100800 */
[----:B------:R-:W-:Y:S01]  /*7310*/  ISETP.GT.U32.AND P4, PT, R29, R6, PT ;  /* 0x000000061d00720c */ /* 0x000fe20003f84070 */
[--C-:B------:R-:W-:Y:S01]  /*7320*/  @!P5 IMAD.IADD R17, R17, 0x1, -R29.reuse ;  /* 0x000000011111d824 */ /* 0x100fe200078e0a1d */
[C---:B------:R-:W-:Y:S01]  /*7330*/  ISETP.GT.U32.AND P5, PT, R29.reuse, R5, PT ;  /* 0x000000051d00720c */ /* 0x040fe20003fa4070 */
[--C-:B------:R-:W-:Y:S01]  /*7340*/  @!P6 IMAD.IADD R16, R16, 0x1, -R29.reuse ;  /* 0x000000011010e824 */ /* 0x100fe200078e0a1d */
[----:B------:R-:W-:Y:S01]  /*7350*/  ISETP.GT.U32.AND P6, PT, R29, R4, PT ;  /* 0x000000041d00720c */ /* 0x000fe20003fc4070 */
[--C-:B------:R-:W-:Y:S01]  /*7360*/  @!P0 IMAD.IADD R15, R15, 0x1, -R29.reuse ;  /* 0x000000010f0f8824 */ /* 0x100fe200078e0a1d */
[----:B0-----:R-:W2:Y:S04]  /*7370*/  LDL.LU R20, [R1+0xe54] ;  /* 0x000e540001147983 */ /* 0x001ea80000300800 */
[----:B------:R0:W-:Y:S01]  /*7380*/  STL [R1+0x110], R19 ;  /* 0x0001101301007387 */ /* 0x0001e20000100800 */
[----:B------:R-:W-:Y:S01]  /*7390*/  ISETP.GT.U32.AND P0, PT, R29, R3, PT ;  /* 0x000000031d00720c */ /* 0x000fe20003f04070 */
[----:B------:R-:W-:-:S02]  /*73a0*/  @!P1 IMAD.IADD R9, R9, 0x1, -R29 ;  /* 0x0000000109099824 */ /* 0x000fc400078e0a1d */
[--C-:B------:R-:W-:Y:S01]  /*73b0*/  @!P2 IMAD.IADD R8, R8, 0x1, -R29.reuse ;  /* 0x000000010808a824 */ /* 0x100fe200078e0a1d */
[----:B0-----:R-:W3:Y:S04]  /*73c0*/  LDL.LU R19, [R1+0xe50] ;  /* 0x000e500001137983 */ /* 0x001ee80000300800 */
[----:B------:R0:W-:Y:S01]  /*73d0*/  STL [R1+0x114], R18 ;  /* 0x0001141201007387 */ /* 0x0001e20000100800 */
[----:B------:R-:W-:-:S03]  /*73e0*/  @!P3 IMAD.IADD R7, R7, 0x1, -R29 ;  /* 0x000000010707b824 */ /* 0x000fc600078e0a1d */
[----:B0-----:R-:W4:Y:S04]  /*73f0*/  LDL.LU R18, [R1+0xe4c] ;  /* 0x000e4c0001127983 */ /* 0x001f280000300800 */
[----:B------:R0:W-:Y:S01]  /*7400*/  STL [R1+0xf8], R17 ;  /* 0x0000f81101007387 */ /* 0x0001e20000100800 */
[----:B------:R-:W-:-:S03]  /*7410*/  @!P4 IMAD.IADD R6, R6, 0x1, -R29 ;  /* 0x000000010606c824 */ /* 0x000fc600078e0a1d */
[----:B0-----:R-:W5:Y:S04]  /*7420*/  LDL.LU R17, [R1+0xe48] ;  /* 0x000e480001117983 */ /* 0x001f680000300800 */
[----:B------:R0:W-:Y:S01]  /*7430*/  STL [R1+0xfc], R16 ;  /* 0x0000fc1001007387 */ /* 0x0001e20000100800 */
[----:B------:R-:W-:-:S03]  /*7440*/  @!P5 IMAD.IADD R5, R5, 0x1, -R29 ;  /* 0x000000010505d824 */ /* 0x000fc600078e0a1d */
[----:B0-----:R-:W2:Y:S04]  /*7450*/  LDL.LU R16, [R1+0xe44] ;  /* 0x000e440001107983 */ /* 0x001ea80000300800 */
[----:B------:R0:W-:Y:S01]  /*7460*/  STL [R1+0x30], R15 ;  /* 0x0000300f01007387 */ /* 0x0001e20000100800 */
[----:B------:R-:W-:-:S03]  /*7470*/  @!P6 IMAD.IADD R4, R4, 0x1, -R29 ;  /* 0x000000010404e824 */ /* 0x000fc600078e0a1d */
[----:B0-----:R-:W2:Y:S04]  /*7480*/  LDL.LU R15, [R1+0xe40] ;  /* 0x000e4000010f7983 */ /* 0x001ea80000300800 */
[----:B------:R0:W-:Y:S01]  /*7490*/  STL [R1+0x2c], R9 ;  /* 0x00002c0901007387 */ /* 0x0001e20000100800 */
[----:B------:R-:W-:-:S03]  /*74a0*/  @!P0 IMAD.IADD R3, R3, 0x1, -R29 ;  /* 0x0000000103038824 */ /* 0x000fc600078e0a1d */
[----:B0-----:R-:W2:Y:S04]  /*74b0*/  LDL.LU R9, [R1+0xe3c] ;  /* 0x000e3c0001097983 */ /* 0x001ea80000300800 */
[----:B------:R0:W-:Y:S04]  /*74c0*/  STL [R1+0xe0], R8 ;  /* 0x0000e00801007387 */ /* 0x0001e80000100800 */
[----:B0-----:R-:W3:Y:S04]  /*74d0*/  LDL.LU R8, [R1+0xe38] ;  /* 0x000e380001087983 */ /* 0x001ee80000300800 */
[----:B------:R0:W-:Y:S04]  /*74e0*/  STL [R1+0x28], R7 ;  /* 0x0000280701007387 */ /* 0x0001e80000100800 */
[----:B0-----:R-:W4:Y:S04]  /*74f0*/  LDL.LU R7, [R1+0xe34] ;  /* 0x000e340001077983 */ /* 0x001f280000300800 */
[----:B------:R0:W-:Y:S04]  /*7500*/  STL [R1+0x24], R6 ;  /* 0x0000240601007387 */ /* 0x0001e80000100800 */
[----:B0-----:R-:W5:Y:S04]  /*7510*/  LDL.LU R6, [R1+0xe30] ;  /* 0x000e300001067983 */ /* 0x001f680000300800 */
[----:B------:R0:W-:Y:S04]  /*7520*/  STL [R1+0x20], R5 ;  /* 0x0000200501007387 */ /* 0x0001e80000100800 */
[----:B0-----:R-:W5:Y:S04]  /*7530*/  LDL.LU R5, [R1+0xe2c] ;  /* 0x000e2c0001057983 */ /* 0x001f680000300800 */
[----:B------:R0:W-:Y:S04]  /*7540*/  STL [R1+0x1c], R4 ;  /* 0x00001c0401007387 */ /* 0x0001e80000100800 */
[----:B0-----:R-:W5:Y:S04]  /*7550*/  LDL.LU R4, [R1+0xe28] ;  /* 0x000e280001047983 */ /* 0x001f680000300800 */
[----:B------:R0:W-:Y:S04]  /*7560*/  STL [R1+0x18], R3 ;  /* 0x0000180301007387 */ /* 0x0001e80000100800 */
[----:B0-----:R-:W5:Y:S01]  /*7570*/  LDL.LU R3, [R1+0xe24] ;  /* 0x000e240001037983 */ /* 0x001f620000300800 */
[----:B------:R-:W-:-:S02]  /*7580*/  ISETP.GT.U32.AND P1, PT, R29, R14, PT ;  /* 0x0000000e1d00720c */ /* 0x000fc40003f24070 */
[C---:B------:R-:W-:Y:S02]  /*7590*/  ISETP.GT.U32.AND P2, PT, R29.reuse, R13, PT ;  /* 0x0000000d1d00720c */ /* 0x040fe40003f44070 */
[C---:B------:R-:W-:Y:S02]  /*75a0*/  ISETP.GT.U32.AND P3, PT, R29.reuse, R12, PT ;  /* 0x0000000c1d00720c */ /* 0x040fe40003f64070 */
[C---:B------:R-:W-:Y:S02]  /*75b0*/  ISETP.GT.U32.AND P4, PT, R29.reuse, R11, PT ;  /* 0x0000000b1d00720c */ /* 0x040fe40003f84070 */
[----:B------:R-:W-:-:S05]  /*75c0*/  ISETP.GT.U32.AND P5, PT, R29, R10, PT ;  /* 0x0000000a1d00720c */ /* 0x000fca0003fa4070 */
[--C-:B------:R-:W-:Y:S02]  /*75d0*/  @!P1 IMAD.IADD R14, R14, 0x1, -R29.reuse ;  /* 0x000000010e0e9824 */ /* 0x100fe400078e0a1d */
[--C-:B------:R-:W-:Y:S02]  /*75e0*/  @!P2 IMAD.IADD R13, R13, 0x1, -R29.reuse ;  /* 0x000000010d0da824 */ /* 0x100fe400078e0a1d */
[--C-:B------:R-:W-:Y:S02]  /*75f0*/  @!P3 IMAD.IADD R12, R12, 0x1, -R29.reuse ;  /* 0x000000010c0cb824 */ /* 0x100fe400078e0a1d */
[--C-:B------:R-:W-:Y:S01]  /*7600*/  @!P4 IMAD.IADD R11, R11, 0x1, -R29.reuse ;  /* 0x000000010b0bc824 */ /* 0x100fe200078e0a1d */
[----:B------:R-:W-:Y:S01]  /*7610*/  ISETP.GT.U32.AND P6, PT, R29, R2, PT ;  /* 0x000000021d00720c */ /* 0x000fe20003fc4070 */
[----:B------:R-:W-:-:S12]  /*7620*/  @!P5 IMAD.IADD R10, R10, 0x1, -R29 ;  /* 0x000000010a0ad824 */ /* 0x000fd800078e0a1d */
[----:B------:R-:W-:Y:S01]  /*7630*/  @!P6 IMAD.IADD R2, R2, 0x1, -R29 ;  /* 0x000000010202e824 */ /* 0x000fe200078e0a1d */
[C---:B--2---:R-:W-:Y:S02]  /*7640*/  ISETP.GT.U32.AND P6, PT, R29.reuse, R9, PT ;  /* 0x000000091d00720c */ /* 0x044fe40003fc4070 */
[C---:B---3--:R-:W-:Y:S02]  /*7650*/  ISETP.GT.U32.AND P5, PT, R29.reuse, R8, PT ;  /* 0x000000081d00720c */ /* 0x048fe40003fa4070 */
[C---:B----4-:R-:W-:Y:S02]  /*7660*/  ISETP.GT.U32.AND P4, PT, R29.reuse, R7, PT ;  /* 0x000000071d00720c */ /* 0x050fe40003f84070 */
[C---:B-----5:R-:W-:Y:S02]  /*7670*/  ISETP.GT.U32.AND P3, PT, R29.reuse, R6, PT ;  /* 0x000000061d00720c */ /* 0x060fe40003f64070 */
[C---:B------:R-:W-:Y:S02]  /*7680*/  ISETP.GT.U32.AND P2, PT, R29.reuse, R5, PT ;  /* 0x000000051d00720c */ /* 0x040fe40003f44070 */
[----:B------:R-:W-:-:S02]  /*7690*/  ISETP.GT.U32.AND P1, PT, R29, R4, PT ;  /* 0x000000041d00720c */ /* 0x000fc40003f24070 */
[----:B------:R-:W-:-:S11]  /*76a0*/  ISETP.GT.U32.AND P0, PT, R29, R3, PT ;  /* 0x000000031d00720c */ /* 0x000fd60003f04070 */
[--C-:B------:R-:W-:Y:S01]  /*76b0*/  @!P1 IMAD.IADD R4, R4, 0x1, -R29.reuse ;  /* 0x0000000104049824 */ /* 0x100fe200078e0a1d */
[----:B------:R-:W-:Y:S01]  /*76c0*/  ISETP.GT.U32.AND P1, PT, R29, R13, PT ;  /* 0x0000000d1d00720c */ /* 0x000fe20003f24070 */
[--C-:B------:R-:W-:Y:S01]  /*76d0*/  @!P2 IMAD.IADD R5, R5, 0x1, -R29.reuse ;  /* 0x000000010505a824 */ /* 0x100fe200078e0a1d */
[C---:B------:R-:W-:Y:S01]  /*76e0*/  ISETP.GT.U32.AND P2, PT, R29.reuse, R12, PT ;  /* 0x0000000c1d00720c */ /* 0x040fe20003f44070 */
[--C-:B------:R-:W-:Y:S01]  /*76f0*/  @!P3 IMAD.IADD R6, R6, 0x1, -R29.reuse ;  /* 0x000000010606b824 */ /* 0x100fe200078e0a1d */
[----:B------:R-:W-:Y:S01]  /*7700*/  ISETP.GT.U32.AND P3, PT, R29, R11, PT ;  /* 0x0000000b1d00720c */ /* 0x000fe20003f64070 */
[--C-:B------:R-:W-:Y:S01]  /*7710*/  @!P0 IMAD.IADD R3, R3, 0x1, -R29.reuse ;  /* 0x0000000103038824 */ /* 0x100fe200078e0a1d */
[----:B------:R-:W-:Y:S01]  /*7720*/  ISETP.GT.U32.AND P0, PT, R29, R14, PT ;  /* 0x0000000e1d00720c */ /* 0x000fe20003f04070 */
[----:B------:R-:W-:Y:S01]  /*7730*/  @!P4 IMAD.IADD R7, R7, 0x1, -R29 ;  /* 0x000000010707c824 */ /* 0x000fe200078e0a1d */
[----:B------:R-:W-:-:S05]  /*7740*/  ISETP.GT.U32.AND P4, PT, R29, R10, PT ;  /* 0x0000000a1d00720c */ /* 0x000fca0003f84070 */
[--C-:B------:R-:W-:Y:S02]  /*7750*/  @!P1 IMAD.IADD R13, R13, 0x1, -R29.reuse ;  /* 0x000000010d0d9824 */ /* 0x100fe400078e0a1d */
[--C-:B------:R-:W-:Y:S01]  /*7760*/  @!P5 IMAD.IADD R8, R8, 0x1, -R29.reuse ;  /* 0x000000010808d824 */ /* 0x100fe200078e0a1d */
[----:B------:R-:W-:Y:S01]  /*7770*/  ISETP.GT.U32.AND P5, PT, R29, R2, PT ;  /* 0x000000021d00720c */ /* 0x000fe20003fa4070 */
[--C-:B------:R-:W-:Y:S02]  /*7780*/  @!P2 IMAD.IADD R12, R12, 0x1, -R29.reuse ;  /* 0x000000010c0ca824 */ /* 0x100fe400078e0a1d */
[--C-:B------:R-:W-:Y:S02]  /*7790*/  @!P0 IMAD.IADD R14, R14, 0x1, -R29.reuse ;  /* 0x000000010e0e8824 */ /* 0x100fe400078e0a1d */
[----:B------:R-:W-:-:S03]  /*77a0*/  @!P3 IMAD.IADD R11, R11, 0x1, -R29 ;  /* 0x000000010b0bb824 */ /* 0x000fc600078e0a1d */
[----:B------:R0:W-:Y:S01]  /*77b0*/  STL [R1+0x14], R14 ;  /* 0x0000140e01007387 */ /* 0x0001e20000100800 */
[--C-:B------:R-:W-:Y:S01]  /*77c0*/  @!P4 IMAD.IADD R10, R10, 0x1, -R29.reuse ;  /* 0x000000010a0ac824 */ /* 0x100fe200078e0a1d */
[----:B------:R-:W-:Y:S02]  /*77d0*/  ISETP.GT.U32.AND P0, PT, R29, R3, PT ;  /* 0x000000031d00720c */ /* 0x000fe40003f04070 */
[----:B0-----:R-:W2:Y:S04]  /*77e0*/  LDL.LU R14, [R1+0xe20] ;  /* 0x000e2000010e7983 */ /* 0x001ea80000300800 */
[----:B------:R0:W-:Y:S01]  /*77f0*/  STL [R1+0x10], R13 ;  /* 0x0000100d01007387 */ /* 0x0001e20000100800 */
[----:B------:R-:W-:Y:S01]  /*7800*/  @!P6 IMAD.IADD R9, R9, 0x1, -R29 ;  /* 0x000000010909e824 */ /* 0x000fe200078e0a1d */
[----:B------:R-:W-:-:S02]  /*7810*/  ISETP.GT.U32.AND P1, PT, R29, R4, PT ;  /* 0x000000041d00720c */ /* 0x000fc40003f24070 */
[----:B0-----:R-:W3:Y:S04]  /*7820*/  LDL.LU R13, [R1+0xe1c] ;  /* 0x000e1c00010d7983 */ /* 0x001ee80000300800 */
[----:B------:R0:W-:Y:S01]  /*7830*/  STL [R1+0xc], R12 ;  /* 0x00000c0c01007387 */ /* 0x0001e20000100800 */
[C---:B------:R-:W-:Y:S02]  /*7840*/  ISETP.GT.U32.AND P2, PT, R29.reuse, R5, PT ;  /* 0x000000051d00720c */ /* 0x040fe40003f44070 */
[C---:B------:R-:W-:Y:S01]  /*7850*/  ISETP.GT.U32.AND P3, PT, R29.reuse, R6, PT ;  /* 0x000000061d00720c */ /* 0x040fe20003f64070 */
[----:B0-----:R-:W4:Y:S04]  /*7860*/  LDL.LU R12, [R1+0xe18] ;  /* 0x000e1800010c7983 */ /* 0x001f280000300800 */
[----:B------:R0:W-:Y:S01]  /*7870*/  STL [R1+0x8], R11 ;  /* 0x0000080b01007387 */ /* 0x0001e20000100800 */
[C---:B------:R-:W-:Y:S01]  /*7880*/  ISETP.GT.U32.AND P4, PT, R29.reuse, R7, PT ;  /* 0x000000071d00720c */ /* 0x040fe20003f84070 */
[----:B------:R-:W-:Y:S01]  /*7890*/  @!P5 IMAD.IADD R2, R2, 0x1, -R29 ;  /* 0x000000010202d824 */ /* 0x000fe200078e0a1d */
[C---:B------:R-:W-:Y:S01]  /*78a0*/  ISETP.GT.U32.AND P6, PT, R29.reuse, R8, PT ;  /* 0x000000081d00720c */ /* 0x040fe20003fc4070 */
[----:B0-----:R-:W5:Y:S04]  /*78b0*/  LDL.LU R11, [R1+0xe14] ;  /* 0x000e1400010b7983 */ /* 0x001f680000300800 */
[----:B------:R0:W-:Y:S01]  /*78c0*/  STL [R1+0x4], R10 ;  /* 0x0000040a01007387 */ /* 0x0001e20000100800 */
[----:B------:R-:W-:-:S03]  /*78d0*/  ISETP.GT.U32.AND P5, PT, R29, R9, PT ;  /* 0x000000091d00720c */ /* 0x000fc60003fa4070 */
[----:B0-----:R-:W2:Y:S01]  /*78e0*/  LDL.LU R10, [R1+0xe10] ;  /* 0x000e1000010a7983 */ /* 0x001ea20000300800 */
[--C-:B------:R-:W-:Y:S02]  /*78f0*/  @!P0 IMAD.IADD R3, R3, 0x1, -R29.reuse ;  /* 0x0000000103038824 */ /* 0x100fe400078e0a1d */
[--C-:B------:R-:W-:Y:S02]  /*7900*/  @!P1 IMAD.IADD R4, R4, 0x1, -R29.reuse ;  /* 0x0000000104049824 */ /* 0x100fe400078e0a1d */
[--C-:B------:R-:W-:Y:S01]  /*7910*/  @!P2 IMAD.IADD R5, R5, 0x1, -R29.reuse ;  /* 0x000000010505a824 */ /* 0x100fe200078e0a1d */
[----:B------:R-:W-:Y:S01]  /*7920*/  STL [R1], R2 ;  /* 0x0000000201007387 */ /* 0x000fe20000100800 */
[--C-:B------:R-:W-:Y:S02]  /*7930*/  @!P3 IMAD.IADD R6, R6, 0x1, -R29.reuse ;  /* 0x000000010606b824 */ /* 0x100fe400078e0a1d */
[--C-:B------:R-:W-:Y:S01]  /*7940*/  @!P4 IMAD.IADD R7, R7, 0x1, -R29.reuse ;  /* 0x000000010707c824 */ /* 0x100fe200078e0a1d */
[----:B------:R-:W-:Y:S01]  /*7950*/  STL [R1+0xdf4], R3 ;  /* 0x000df40301007387 */ /* 0x000fe20000100800 */
[----:B------:R-:W-:-:S02]  /*7960*/  @!P6 IMAD.IADD R8, R8, 0x1, -R29 ;  /* 0x000000010808e824 */ /* 0x000fc400078e0a1d */
[----:B------:R-:W-:Y:S01]  /*7970*/  @!P5 IMAD.IADD R9, R9, 0x1, -R29 ;  /* 0x000000010909d824 */ /* 0x000fe200078e0a1d */
[----:B------:R-:W-:Y:S04]  /*7980*/  STL [R1+0xdec], R4 ;  /* 0x000dec0401007387 */ /* 0x000fe80000100800 */
[----:B------:R-:W-:Y:S04]  /*7990*/  STL [R1+0xde8], R5 ;  /* 0x000de80501007387 */ /* 0x000fe80000100800 */
[----:B------:R0:W-:Y:S04]  /*79a0*/  STL [R1+0xdf0], R6 ;  /* 0x000df00601007387 */ /* 0x0001e80000100800 */
[----:B------:R-:W-:Y:S04]  /*79b0*/  STL [R1+0xdf8], R7 ;  /* 0x000df80701007387 */ /* 0x000fe80000100800 */
[----:B------:R-:W-:Y:S04]  /*79c0*/  STL [R1+0xdfc], R8 ;  /* 0x000dfc0801007387 */ /* 0x000fe80000100800 */
[----:B------:R-:W-:Y:S04]  /*79d0*/  STL [R1+0xe00], R9 ;  /* 0x000e000901007387 */ /* 0x000fe80000100800 */
[----:B0-----:R-:W3:Y:S01]  /*79e0*/  LDL R6, [R1+0x370] ;  /* 0x0003700001067983 */ /* 0x001ee20000100800 */
[----:B------:R-:W-:-:S04]  /*79f0*/  IMAD.HI.U32 R0, R0, R28, RZ ;  /* 0x0000001c00007227 */ /* 0x000fc800078e00ff */
[----:B------:R-:W-:-:S04]  /*7a00*/  IMAD.MOV R0, RZ, RZ, -R0 ;  /* 0x000000ffff007224 */ /* 0x000fc800078e0a00 */
[C---:B------:R-:W-:Y:S02]  /*7a10*/  IMAD R28, R29.reuse, R0, R28 ;  /* 0x000000001d1c7224 */ /* 0x040fe400078e021c */
[----:B------:R-:W0:Y:S01]  /*7a20*/  S2R R0, SR_TID.X ;  /* 0x0000000000007919 */ /* 0x000e220000002100 */
[----:B------:R-:W-:-:S13]  /*7a30*/  ISETP.GT.U32.AND P5, PT, R29, R16, PT ;  /* 0x000000101d00720c */ /* 0x000fda0003fa4070 */
[----:B------:R-:W-:Y:S01]  /*7a40*/  @!P5 IMAD.IADD R16, R16, 0x1, -R29 ;  /* 0x000000011010d824 */ /* 0x000fe200078e0a1d */
[C---:B0-----:R-:W-:Y:S02]  /*7a50*/  LOP3.LUT R2, R0.reuse, 0x80, RZ, 0xc0, !PT ;  /* 0x0000008000027812 */ /* 0x041fe400078ec0ff */
[C---:B------:R-:W-:Y:S01]  /*7a60*/  LOP3.LUT R5, R0.reuse, 0x7, RZ, 0xc0, !PT ;  /* 0x0000000700057812 */ /* 0x040fe200078ec0ff */
[----:B------:R-:W-:Y:S01]  /*7a70*/  IMAD.SHL.U32 R0, R0, 0x2, RZ ;  /* 0x0000000200007824 */ /* 0x000fe200078e00ff */
[----:B------:R-:W-:-:S03]  /*7a80*/  ISETP.NE.U32.AND P5, PT, R2, RZ, PT ;  /* 0x000000ff0200720c */ /* 0x000fc60003fa5070 */
[C---:B------:R-:W-:Y:S01]  /*7a90*/  IMAD.SHL.U32 R3, R5.reuse, 0x100, RZ ;  /* 0x0000010005037824 */ /* 0x040fe200078e00ff */
[----:B------:R-:W-:Y:S01]  /*7aa0*/  LOP3.LUT R4, R0, 0x10, RZ, 0xc0, !PT ;  /* 0x0000001000047812 */ /* 0x000fe200078ec0ff */
[----:B------:R-:W-:Y:S01]  /*7ab0*/  IMAD.SHL.U32 R5, R5, 0x10, RZ ;  /* 0x0000001005057824 */ /* 0x000fe200078e00ff */
[----:B------:R-:W-:Y:S02]  /*7ac0*/  SEL R0, RZ, 0x110, !P5 ;  /* 0x00000110ff007807 */ /* 0x000fe40006800000 */
[----:B------:R-:W-:Y:S02]  /*7ad0*/  LEA.HI R2, R2, R4, RZ, 0x1e ;  /* 0x0000000402027211 */ /* 0x000fe400078ff0ff */
[----:B--2---:R-:W-:-:S13]  /*7ae0*/  ISETP.GT.U32.AND P0, PT, R29, R10, PT ;  /* 0x0000000a1d00720c */ /* 0x004fda0003f04070 */
[----:B------:R-:W-:Y:S01]  /*7af0*/  @!P0 IMAD.IADD R10, R10, 0x1, -R29 ;  /* 0x000000010a0a8824 */ /* 0x000fe200078e0a1d */
[----:B------:R-:W-:-:S13]  /*7b00*/  ISETP.GT.U32.AND P0, PT, R29, R17, PT ;  /* 0x000000111d00720c */ /* 0x000fda0003f04070 */
[----:B------:R-:W-:Y:S01]  /*7b10*/  @!P0 IMAD.IADD R17, R17, 0x1, -R29 ;  /* 0x0000000111118824 */ /* 0x000fe200078e0a1d */
[----:B------:R-:W-:Y:S01]  /*7b20*/  ISETP.GT.U32.AND P0, PT, R29, R23, PT ;  /* 0x000000171d00720c */ /* 0x000fe20003f04070 */
[----:B---3--:R0:W-:-:S12]  /*7b30*/  STL [R1+0xe0c], R6 ;  /* 0x000e0c0601007387 */ /* 0x0081d80000100800 */
[----:B------:R-:W-:Y:S01]  /*7b40*/  @!P0 IMAD.IADD R23, R23, 0x1, -R29 ;  /* 0x0000000117178824 */ /* 0x000fe200078e0a1d */
[----:B0-----:R-:W0:Y:S01]  /*7b50*/  S2R R6, SR_TID.X ;  /* 0x0000000000067919 */ /* 0x001e220000002100 */
[----:B------:R-:W-:-:S03]  /*7b60*/  ISETP.GT.U32.AND P0, PT, R29, R10, PT ;  /* 0x0000000a1d00720c */ /* 0x000fc60003f04070 */
[----:B------:R-:W2:Y:S10]  /*7b70*/  LDL R9, [R1+0x98c] ;  /* 0x00098c0001097983 */ /* 0x000eb40000100800 */
[----:B------:R-:W-:Y:S01]  /*7b80*/  @!P0 IMAD.IADD R10, R10, 0x1, -R29 ;  /* 0x000000010a0a8824 */ /* 0x000fe200078e0a1d */
[----:B0-----:R-:W-:-:S05]  /*7b90*/  LOP3.LUT R6, R6, 0x7f, RZ, 0xc0, !PT ;  /* 0x0000007f06067812 */ /* 0x001fca00078ec0ff */
[----:B------:R-:W-:Y:S01]  /*7ba0*/  IMAD.SHL.U32 R6, R6, 0x2, RZ ;  /* 0x0000000206067824 */ /* 0x000fe200078e00ff */
[----:B------:R0:W-:Y:S04]  /*7bb0*/  STL [R1+0xe04], R10 ;  /* 0x000e040a01007387 */ /* 0x0001e80000100800 */
[----:B------:R-:W-:Y:S01]  /*7bc0*/  LOP3.LUT R0, R0, R6, RZ, 0x3c, !PT ;  /* 0x0000000600007212 */ /* 0x000fe200078e3cff */
[----:B------:R-:W3:Y:S04]  /*7bd0*/  LDL R4, [R1+0xb78] ;  /* 0x000b780001047983 */ /* 0x000ee80000100800 */
[----:B------:R-:W2:Y:S01]  /*7be0*/  LDL R8, [R1+0xb84] ;  /* 0x000b840001087983 */ /* 0x000ea20000100800 */
[----:B0-----:R-:W-:-:S03]  /*7bf0*/  IMAD.IADD R10, R3, 0x1, R5 ;  /* 0x00000001030a7824 */ /* 0x001fc600078e0205 */
[----:B------:R-:W2:Y:S04]  /*7c00*/  LDL R5, [R1+0xb88] ;  /* 0x000b880001057983 */ /* 0x000ea80000100800 */
[----:B------:R-:W2:Y:S04]  /*7c10*/  LDL R7, [R1+0xb80] ;  /* 0x000b800001077983 */ /* 0x000ea80000100800 */
[----:B------:R-:W2:Y:S04]  /*7c20*/  LDL R3, [R1+0xb7c] ;  /* 0x000b7c0001037983 */ /* 0x000ea80000100800 */
[----:B------:R-:W2:Y:S04]  /*7c30*/  LDL.LU R6, [R1+0xe0c] ;  /* 0x000e0c0001067983 */ /* 0x000ea80000300800 */
[----:B------:R0:W-:Y:S04]  /*7c40*/  STL [R1+0xc88], R0 ;  /* 0x000c880001007387 */ /* 0x0001e80000100800 */
[----:B0-----:R-:W2:Y:S01]  /*7c50*/  LDL.LU R0, [R1+0x190] ;  /* 0x0001900001007983 */ /* 0x001ea20000300800 */
[----:B------:R-:W-:-:S03]  /*7c60*/  LOP3.LUT R10, R10, R2, RZ, 0x3c, !PT ;  /* 0x000000020a0a7212 */ /* 0x000fc600078e3cff */
[----:B------:R-:W3:Y:S01]  /*7c70*/  LDL.LU R2, [R1+0xe08] ;  /* 0x000e080001027983 */ /* 0x000ee20000300800 */
[C---:B-----5:R-:W-:Y:S02]  /*7c80*/  ISETP.GT.U32.AND P1, PT, R29.reuse, R11, PT ;  /* 0x0000000b1d00720c */ /* 0x060fe40003f24070 */
[C---:B----4-:R-:W-:Y:S02]  /*7c90*/  ISETP.GT.U32.AND P2, PT, R29.reuse, R12, PT ;  /* 0x0000000c1d00720c */ /* 0x050fe40003f44070 */
[C---:B------:R-:W-:Y:S02]  /*7ca0*/  ISETP.GT.U32.AND P3, PT, R29.reuse, R13, PT ;  /* 0x0000000d1d00720c */ /* 0x040fe40003f64070 */
[C---:B------:R-:W-:Y:S02]  /*7cb0*/  ISETP.GT.U32.AND P4, PT, R29.reuse, R14, PT ;  /* 0x0000000e1d00720c */ /* 0x040fe40003f84070 */
[----:B------:R-:W-:-:S05]  /*7cc0*/  ISETP.GT.U32.AND P6, PT, R29, R15, PT ;  /* 0x0000000f1d00720c */ /* 0x000fca0003fc4070 */
        /* <DEDUP_REMOVED lines=8> */
[----:B------:R-:W-:Y:S01]  /*7d50*/  @!P6 IMAD.IADD R15, R15, 0x1, -R29 ;  /* 0x000000010f0fe824 */ /* 0x000fe200078e0a1d */
[----:B------:R-:W-:-:S05]  /*7d60*/  ISETP.GT.U32.AND P6, PT, R29, R22, PT ;  /* 0x000000161d00720c */ /* 0x000fca0003fc4070 */
[--C-:B------:R-:W-:Y:S01]  /*7d70*/  @!P1 IMAD.IADD R18, R18, 0x1, -R29.reuse ;  /* 0x0000000112129824 */ /* 0x100fe200078e0a1d */
[----:B------:R-:W-:Y:S01]  /*7d80*/  ISETP.GT.U32.AND P1, PT, R29, R24, PT ;  /* 0x000000181d00720c */ /* 0x000fe20003f24070 */
[--C-:B------:R-:W-:Y:S01]  /*7d90*/  @!P2 IMAD.IADD R19, R19, 0x1, -R29.reuse ;  /* 0x000000011313a824 */ /* 0x100fe200078e0a1d */
[C---:B------:R-:W-:Y:S01]  /*7da0*/  ISETP.GT.U32.AND P2, PT, R29.reuse, R25, PT ;  /* 0x000000191d00720c */ /* 0x040fe20003f44070 */
[--C-:B------:R-:W-:Y:S01]  /*7db0*/  @!P3 IMAD.IADD R20, R20, 0x1, -R29.reuse ;  /* 0x000000011414b824 */ /* 0x100fe200078e0a1d */
[----:B------:R-:W-:Y:S01]  /*7dc0*/  ISETP.GT.U32.AND P3, PT, R29, R26, PT ;  /* 0x0000001a1d00720c */ /* 0x000fe20003f64070 */
[--C-:B------:R-:W-:Y:S01]  /*7dd0*/  @!P4 IMAD.IADD R21, R21, 0x1, -R29.reuse ;  /* 0x000000011515c824 */ /* 0x100fe200078e0a1d */
[C---:B------:R-:W-:Y:S01]  /*7de0*/  ISETP.GT.U32.AND P4, PT, R29.reuse, R27, PT ;  /* 0x0000001b1d00720c */ /* 0x040fe20003f84070 */
        /* <DEDUP_REMOVED lines=11> */
[C---:B------:R-:W-:Y:S02]  /*7ea0*/  ISETP.GT.U32.AND P6, PT, R29.reuse, R15, PT ;  /* 0x0000000f1d00720c */ /* 0x040fe40003fc4070 */
[----:B------:R-:W-:-:S02]  /*7eb0*/  ISETP.GT.U32.AND P0, PT, R29, R16, PT ;  /* 0x000000101d00720c */ /* 0x000fc40003f04070 */
[----:B------:R-:W-:Y:S01]  /*7ec0*/  ISETP.GT.U32.AND P5, PT, R29, R21, PT ;  /* 0x000000151d00720c */ /* 0x000fe20003fa4070 */
        /* <DEDUP_REMOVED lines=21> */
[----:B------:R-:W-:-:S02]  /*8020*/  ISETP.GT.U32.AND P4, PT, R29, R26, PT ;  /* 0x0000001a1d00720c */ /* 0x000fc40003f84070 */
[----:B------:R-:W0:Y:S02]  /*8030*/  S2R R29, SR_TID.X ;  /* 0x00000000001d7919 */ /* 0x000e240000002100 */
[----:B0-----:R-:W-:-:S05]  /*8040*/  LOP3.LUT R29, R29, 0x7, RZ, 0xc0, !PT ;  /* 0x000000071d1d7812 */ /* 0x001fca00078ec0ff */
[----:B------:R-:W-:Y:S01]  /*8050*/  IMAD.SHL.U32 R29, R29, 0x100, RZ ;  /* 0x000001001d1d7824 */ /* 0x000fe200078e00ff */
[----:B------:R0:W-:Y:S04]  /*8060*/  STL [R1+0x23c], R10 ;  /* 0x00023c0a01007387 */ /* 0x0001e80000100800 */
[----:B0-----:R-:W4:Y:S01]  /*8070*/  LDL R10, [R1+0xb74] ;  /* 0x000b7400010a7983 */ /* 0x001f220000100800 */
[----:B--2---:R-:W-:Y:S02]  /*8080*/  LOP3.LUT R0, R0, R29, RZ, 0xfc, !PT ;  /* 0x0000001d00007212 */ /* 0x004fe400078efcff */
[----:B------:R-:W-:-:S05]  /*8090*/  IABS R29, c[0x0][0x17c] ;  /* 0x00005f00001d7a13 */ /* 0x000fca0000000000 */
[--C-:B------:R-:W-:Y:S01]  /*80a0*/  @!P0 IMAD.IADD R22, R22, 0x1, -R29.reuse ;  /* 0x0000000116168824 */ /* 0x100fe200078e0a1d */
[----:B------:R-:W-:Y:S01]  /*80b0*/  ISETP.GE.AND P0, PT, R6, RZ, PT ;  /* 0x000000ff0600720c */ /* 0x000fe20003f06270 */
[--C-:B------:R-:W-:Y:S01]  /*80c0*/  @!P1 IMAD.IADD R23, R23, 0x1, -R29.reuse ;  /* 0x0000000117179824 */ /* 0x100fe200078e0a1d */
[----:B------:R0:W-:Y:S01]  /*80d0*/  STL [R1+0x360], R0 ;  /* 0x0003600001007387 */ /* 0x0001e20000100800 */
[--C-:B------:R-:W-:Y:S01]  /*80e0*/  @!P2 IMAD.IADD R24, R24, 0x1, -R29.reuse ;  /* 0x000000011818a824 */ /* 0x100fe200078e0a1d */
[----:B------:R-:W-:Y:S01]  /*80f0*/  ISETP.GE.AND P1, PT, R9, RZ, PT ;  /* 0x000000ff0900720c */ /* 0x000fe20003f26270 */
[--C-:B------:R-:W-:Y:S01]  /*8100*/  @!P4 IMAD.IADD R26, R26, 0x1, -R29.reuse ;  /* 0x000000011a1ac824 */ /* 0x100fe200078e0a1d */
[----:B---3--:R-:W-:Y:S01]  /*8110*/  ISETP.GE.AND P2, PT, R4, RZ, PT ;  /* 0x000000ff0400720c */ /* 0x008fe20003f46270 */
[----:B------:R-:W-:Y:S01]  /*8120*/  @!P5 IMAD.IADD R28, R28, 0x1, -R29 ;  /* 0x000000011c1cd824 */ /* 0x000fe200078e0a1d */
[----:B------:R-:W-:Y:S01]  /*8130*/  ISETP.GE.AND P5, PT, R5, RZ, PT ;  /* 0x000000ff0500720c */ /* 0x000fe20003fa6270 */
[----:B------:R-:W2:Y:S01]  /*8140*/  LDL R6, [R1+0xb70] ;  /* 0x000b700001067983 */ /* 0x000ea20000100800 */
[----:B------:R-:W-:Y:S01]  /*8150*/  ISETP.GE.AND P4, PT, R8, RZ, PT ;  /* 0x000000ff0800720c */ /* 0x000fe20003f86270 */
[----:B0-----:R-:W-:-:S02]  /*8160*/  IMAD.MOV.U32 R0, RZ, RZ, R2 ;  /* 0x000000ffff007224 */ /* 0x001fc400078e0002 */
[----:B------:R-:W3:Y:S04]  /*8170*/  LDL R9, [R1+0xb6c] ;  /* 0x000b6c0001097983 */ /* 0x000ee80000100800 */
[----:B------:R-:W5:Y:S04]  /*8180*/  LDL R4, [R1+0xb68] ;  /* 0x000b680001047983 */ /* 0x000f680000100800 */
[----:B------:R-:W2:Y:S04]  /*8190*/  LDL R5, [R1+0xb64] ;  /* 0x000b640001057983 */ /* 0x000ea80000100800 */
[----:B------:R-:W2:Y:S04]  /*81a0*/  LDL R8, [R1+0xb60] ;  /* 0x000b600001087983 */ /* 0x000ea80000100800 */
[----:B------:R-:W2:Y:S01]  /*81b0*/  LDL.LU R2, [R1+0x70] ;  /* 0x0000700001027983 */ /* 0x000ea20000300800 */
[----:B------:R-:W-:Y:S01]  /*81c0*/  @!P0 IMAD.MOV R0, RZ, RZ, -R0 ;  /* 0x000000ffff008224 */ /* 0x000fe200078e0a00 */
[----:B------:R-:W-:-:S02]  /*81d0*/  ISETP.GE.AND P0, PT, R7, RZ, PT ;  /* 0x000000ff0700720c */ /* 0x000fc40003f06270 */
[----:B------:R-:W3:Y:S04]  /*81e0*/  LDL R7, [R1+0xb5c] ;  /* 0x000b5c0001077983 */ /* 0x000ee80000100800 */
[----:B------:R0:W-:Y:S04]  /*81f0*/  STL [R1+0x1e8], R0 ;  /* 0x0001e80001007387 */ /* 0x0001e80000100800 */
[----:B0-----:R-:W3:Y:S01]  /*8200*/  LDL.LU R0, [R1+0x6c] ;  /* 0x00006c0001007983 */ /* 0x001ee20000300800 */
[----:B--2---:R-:W-:Y:S01]  /*8210*/  @!P1 IMAD.MOV R2, RZ, RZ, -R2 ;  /* 0x000000ffff029224 */ /* 0x004fe200078e0a02 */
[----:B------:R-:W-:-:S02]  /*8220*/  ISETP.GE.AND P1, PT, R3, RZ, PT ;  /* 0x000000ff0300720c */ /* 0x000fc40003f26270 */
[----:B------:R-:W2:Y:S04]  /*8230*/  LDL R3, [R1+0xb54] ;  /* 0x000b540001037983 */ /* 0x000ea80000100800 */
[----:B------:R0:W-:Y:S04]  /*8240*/  STL [R1+0x1c8], R2 ;  /* 0x0001c80201007387 */ /* 0x0001e80000100800 */
[----:B0-----:R-:W2:Y:S01]  /*8250*/  LDL.LU R2, [R1+0x68] ;  /* 0x0000680001027983 */ /* 0x001ea20000300800 */
[----:B---3--:R-:W-:Y:S01]  /*8260*/  @!P2 IMAD.MOV R0, RZ, RZ, -R0 ;  /* 0x000000ffff00a224 */ /* 0x008fe200078e0a00 */
[----:B----4-:R-:W-:-:S02]  /*8270*/  ISETP.GE.AND P2, PT, R10, RZ, PT ;  /* 0x000000ff0a00720c */ /* 0x010fc40003f46270 */
[----:B------:R-:W3:Y:S04]  /*8280*/  LDL R10, [R1+0xb58] ;  /* 0x000b5800010a7983 */ /* 0x000ee80000100800 */
[----:B------:R0:W-:Y:S04]  /*8290*/  STL [R1+0x1e4], R0 ;  /* 0x0001e40001007387 */ /* 0x0001e80000100800 */
[----:B0-----:R-:W4:Y:S01]  /*82a0*/  LDL.LU R0, [R1+0x64] ;  /* 0x0000640001007983 */ /* 0x001f220000300800 */
[----:B--2---:R-:W-:Y:S01]  /*82b0*/  @!P5 IMAD.MOV R2, RZ, RZ, -R2 ;  /* 0x000000ffff02d224 */ /* 0x004fe200078e0a02 */
[----:B------:R-:W-:-:S02]  /*82c0*/  ISETP.GE.AND P5, PT, R6, RZ, PT ;  /* 0x000000ff0600720c */ /* 0x000fc40003fa6270 */
[----:B------:R-:W2:Y:S04]  /*82d0*/  LDL R6, [R1+0xb50] ;  /* 0x000b500001067983 */ /* 0x000ea80000100800 */
[----:B------:R0:W-:Y:S04]  /*82e0*/  STL [R1+0x1e0], R2 ;  /* 0x0001e00201007387 */ /* 0x0001e80000100800 */
[----:B0-----:R-:W2:Y:S01]  /*82f0*/  LDL.LU R2, [R1+0x60] ;  /* 0x0000600001027983 */ /* 0x001ea20000300800 */
[----:B----4-:R-:W-:Y:S01]  /*8300*/  @!P4 IMAD.MOV R0, RZ, RZ, -R0 ;  /* 0x000000ffff00c224 */ /* 0x010fe200078e0a00 */
[----:B------:R-:W-:-:S02]  /*8310*/  ISETP.GE.AND P4, PT, R9, RZ, PT ;  /* 0x000000ff0900720c */ /* 0x000fc40003f86270 */
[----:B------:R-:W4:Y:S04]  /*8320*/  LDL R9, [R1+0xb4c] ;  /* 0x000b4c0001097983 */ /* 0x000f280000100800 */
[----:B------:R0:W-:Y:S04]  /*8330*/  STL [R1+0x1dc], R0 ;  /* 0x0001dc0001007387 */ /* 0x0001e80000100800 */
[----:B0-----:R-:W3:Y:S01]  /*8340*/  LDL.LU R0, [R1+0x5c] ;  /* 0x00005c0001007983 */ /* 0x001ee20000300800 */
[----:B--2---:R-:W-:Y:S01]  /*8350*/  @!P0 IMAD.MOV R2, RZ, RZ, -R2 ;  /* 0x000000ffff028224 */ /* 0x004fe200078e0a02 */
[----:B-----5:R-:W-:-:S02]  /*8360*/  ISETP.GE.AND P0, PT, R4, RZ, PT ;  /* 0x000000ff0400720c */ /* 0x020fc40003f06270 */
[----:B------:R-:W2:Y:S04]  /*8370*/  LDL R4, [R1+0xb48] ;  /* 0x000b480001047983 */ /* 0x000ea80000100800 */
[----:B------:R0:W-:Y:S04]  /*8380*/  STL [R1+0x1d8], R2 ;  /* 0x0001d80201007387 */ /* 0x0001e80000100800 */
[----:B0-----:R-:W5:Y:S01]  /*8390*/  LDL.LU R2, [R1+0x58] ;  /* 0x0000580001027983 */ /* 0x001f620000300800 */
[----:B---3--:R-:W-:Y:S01]  /*83a0*/  @!P1 IMAD.MOV R0, RZ, RZ, -R0 ;  /* 0x000000ffff009224 */ /* 0x008fe200078e0a00 */
[----:B------:R-:W-:-:S02]  /*83b0*/  ISETP.GE.AND P1, PT, R5, RZ, PT ;  /* 0x000000ff0500720c */ /* 0x000fc40003f26270 */
[----:B------:R-:W3:Y:S04]  /*83c0*/  LDL R5, [R1+0xb44] ;  /* 0x000b440001057983 */ /* 0x000ee80000100800 */
[----:B------:R0:W-:Y:S04]  /*83d0*/  STL [R1+0x1d4], R0 ;  /* 0x0001d40001007387 */ /* 0x0001e80000100800 */
[----:B0-----:R-:W2:Y:S01]  /*83e0*/  LDL.LU R0, [R1+0x54] ;  /* 0x0000540001007983 */ /* 0x001ea20000300800 */
[----:B-----5:R-:W-:Y:S01]  /*83f0*/  @!P2 IMAD.MOV R2, RZ, RZ, -R2 ;  /* 0x000000ffff02a224 */ /* 0x020fe200078e0a02 */
[----:B------:R-:W-:-:S02]  /*8400*/  ISETP.GE.AND P2, PT, R8, RZ, PT ;  /* 0x000000ff0800720c */ /* 0x000fc40003f46270 */
[----:B------:R-:W5:Y:S04]  /*8410*/  LDL R8, [R1+0xb40] ;  /* 0x000b400001087983 */ /* 0x000f680000100800 */
        /* <DEDUP_REMOVED lines=23> */
[----:B----4-:R-:W-:-:S02]  /*8590*/  ISETP.GE.AND P2, PT, R9, RZ, PT ;  /* 0x000000ff0900720c */ /* 0x010fc40003f46270 */
[----:B------:R-:W2:Y:S04]  /*85a0*/  LDL R9, [R1+0xb2c] ;  /* 0x000b2c0001097983 */ /* 0x000ea80000100800 */
[----:B------:R0:W-:Y:S04]  /*85b0*/  STL [R1+0x1b4], R0 ;  /* 0x0001b40001007387 */ /* 0x0001e80000100800 */
[----:B0-----:R-:W4:Y:S01]  /*85c0*/  LDL.LU R0, [R1+0x3c] ;  /* 0x00003c0001007983 */ /* 0x001f220000300800 */
[----:B---3--:R-:W-:Y:S01]  /*85d0*/  @!P5 IMAD.MOV R2, RZ, RZ, -R2 ;  /* 0x000000ffff02d224 */ /* 0x008fe200078e0a02 */
[----:B------:R-:W-:-:S02]  /*85e0*/  ISETP.GE.AND P5, PT, R4, RZ, PT ;  /* 0x000000ff0400720c */ /* 0x000fc40003fa6270 */
[----:B------:R-:W3:Y:S04]  /*85f0*/  LDL R4, [R1+0xb28] ;  /* 0x000b280001047983 */ /* 0x000ee80000100800 */
        /* <DEDUP_REMOVED lines=337> */
[----:B---3--:R-:W-:-:S05]  /*9b10*/  @!P1 IMAD.MOV R2, RZ, RZ, -R2 ;  /* 0x000000ffff029224 */ /* 0x008fca00078e0a02 */
[----:B------:R0:W-:Y:S01]  /*9b20*/  STL [R1+0x54], R2 ;  /* 0x0000540201007387 */ /* 0x0001e20000100800 */
[----:B------:R-:W-:-:S03]  /*9b30*/  ISETP.GE.AND P1, PT, R3, RZ, PT ;  /* 0x000000ff0300720c */ /* 0x000fc60003f26270 */
[----:B0-----:R-:W3:Y:S01]  /*9b40*/  LDL.LU R2, [R1+0x13c] ;  /* 0x00013c0001027983 */ /* 0x001ee20000300800 */
[----:B--2---:R-:W-:-:S03]  /*9b50*/  @!P2 IMAD.MOV R0, RZ, RZ, -R0 ;  /* 0x000000ffff00a224 */ /* 0x004fc600078e0a00 */
[----:B------:R-:W2:Y:S01]  /*9b60*/  LDL R3, [R1+0xa18] ;  /* 0x000a180001037983 */ /* 0x000ea20000100800 */
[----:B----4-:R-:W-:-:S03]  /*9b70*/  ISETP.GE.AND P2, PT, R10, RZ, PT ;  /* 0x000000ff0a00720c */ /* 0x010fc60003f46270 */
[----:B------:R-:W4:Y:S04]  /*9b80*/  LDL.LU R10, [R1+0xec] ;  /* 0x0000ec00010a7983 */ /* 0x000f280000300800 */
[----:B------:R0:W-:Y:S04]  /*9b90*/  STL [R1+0x50], R0 ;  /* 0x0000500001007387 */ /* 0x0001e80000100800 */
[----:B0-----:R-:W2:Y:S01]  /*9ba0*/  LDL R0, [R1+0xa14] ;  /* 0x000a140001007983 */ /* 0x001ea20000100800 */
[----:B---3--:R-:W-:-:S05]  /*9bb0*/  @!P5 IMAD.MOV R2, RZ, RZ, -R2 ;  /* 0x000000ffff02d224 */ /* 0x008fca00078e0a02 */
[----:B------:R0:W-:Y:S01]  /*9bc0*/  STL [R1+0x4c], R2 ;  /* 0x00004c0201007387 */ /* 0x0001e20000100800 */
[----:B----4-:R-:W-:Y:S01]  /*9bd0*/  @!P4 IMAD.MOV R10, RZ, RZ, -R10 ;  /* 0x000000ffff0ac224 */ /* 0x010fe200078e0a0a */
[----:B------:R-:W-:Y:S02]  /*9be0*/  ISETP.GE.AND P5, PT, R6, RZ, PT ;  /* 0x000000ff0600720c */ /* 0x000fe40003fa6270 */
[----:B0-----:R-:W3:Y:S04]  /*9bf0*/  LDL.LU R2, [R1+0x110] ;  /* 0x0001100001027983 */ /* 0x001ee80000300800 */
[----:B------:R-:W4:Y:S04]  /*9c00*/  LDL R6, [R1+0xa10] ;  /* 0x000a100001067983 */ /* 0x000f280000100800 */
[----:B------:R0:W-:Y:S04]  /*9c10*/  STL [R1+0x48], R10 ;  /* 0x0000480a01007387 */ /* 0x0001e80000100800 */
[----:B0-----:R-:W2:Y:S01]  /*9c20*/  LDL.LU R10, [R1+0x114] ;  /* 0x00011400010a7983 */ /* 0x001ea20000300800 */
[----:B------:R-:W-:-:S03]  /*9c30*/  ISETP.GE.AND P4, PT, R9, RZ, PT ;  /* 0x000000ff0900720c */ /* 0x000fc60003f86270 */
[----:B------:R-:W4:Y:S01]  /*9c40*/  LDL R9, [R1+0xa0c] ;  /* 0x000a0c0001097983 */ /* 0x000f220000100800 */
[----:B---3--:R-:W-:-:S05]  /*9c50*/  @!P0 IMAD.MOV R2, RZ, RZ, -R2 ;  /* 0x000000ffff028224 */ /* 0x008fca00078e0a02 */
[----:B------:R0:W-:Y:S01]  /*9c60*/  STL [R1+0x44], R2 ;  /* 0x0000440201007387 */ /* 0x0001e20000100800 */
[----:B-----5:R-:W-:-:S03]  /*9c70*/  ISETP.GE.AND P0, PT, R4, RZ, PT ;  /* 0x000000ff0400720c */ /* 0x020fc60003f06270 */
[----:B0-----:R-:W3:Y:S01]  /*9c80*/  LDL.LU R2, [R1+0xf8] ;  /* 0x0000f80001027983 */ /* 0x001ee20000300800 */
[----:B--2---:R-:W-:-:S03]  /*9c90*/  @!P1 IMAD.MOV R10, RZ, RZ, -R10 ;  /* 0x000000ffff0a9224 */ /* 0x004fc600078e0a0a */
[----:B------:R-:W2:Y:S04]  /*9ca0*/  LDL R4, [R1+0xa08] ;  /* 0x000a080001047983 */ /* 0x000ea80000100800 */
[----:B------:R0:W-:Y:S04]  /*9cb0*/  STL [R1+0x40], R10 ;  /* 0x0000400a01007387 */ /* 0x0001e80000100800 */
[----:B0-----:R-:W5:Y:S01]  /*9cc0*/  LDL.LU R10, [R1+0xfc] ;  /* 0x0000fc00010a7983 */ /* 0x001f620000300800 */
[----:B------:R-:W-:-:S03]  /*9cd0*/  ISETP.GE.AND P1, PT, R5, RZ, PT ;  /* 0x000000ff0500720c */ /* 0x000fc60003f26270 */
[----:B------:R-:W2:Y:S01]  /*9ce0*/  LDL R5, [R1+0xa04] ;  /* 0x000a040001057983 */ /* 0x000ea20000100800 */
[--C-:B------:R-:W-:Y:S02]  /*9cf0*/  @!P3 IMAD.IADD R25, R25, 0x1, -R29.reuse ;  /* 0x000000011919b824 */ /* 0x100fe400078e0a1d */
[----:B------:R-:W-:Y:S02]  /*9d00*/  @!P6 IMAD.IADD R27, R27, 0x1, -R29 ;  /* 0x000000011b1be824 */ /* 0x000fe400078e0a1d */
[----:B---3--:R-:W-:Y:S01]  /*9d10*/  @!P2 IMAD.MOV R2, RZ, RZ, -R2 ;  /* 0x000000ffff02a224 */ /* 0x008fe200078e0a02 */
[----:B------:R-:W-:-:S04]  /*9d20*/  ISETP.GE.AND P2, PT, R8, RZ, PT ;  /* 0x000000ff0800720c */ /* 0x000fc80003f46270 */
[----:B------:R0:W-:Y:S04]  /*9d30*/  STL [R1+0x3c], R2 ;  /* 0x00003c0201007387 */ /* 0x0001e80000100800 */
[----:B0-----:R-:W3:Y:S01]  /*9d40*/  LDL.LU R2, [R1+0x30] ;  /* 0x0000300001027983 */ /* 0x001ee20000300800 */
[----:B-----5:R-:W-:Y:S01]  /*9d50*/  @!P5 IMAD.MOV R10, RZ, RZ, -R10 ;  /* 0x000000ffff0ad224 */ /* 0x020fe200078e0a0a */
[----:B------:R-:W-:Y:S02]  /*9d60*/  ISETP.GE.AND P5, PT, R7, RZ, PT ;  /* 0x000000ff0700720c */ /* 0x000fe40003fa6270 */
[----:B------:R-:W5:Y:S04]  /*9d70*/  LDL R8, [R1+0xa00] ;  /* 0x000a000001087983 */ /* 0x000f680000100800 */
[----:B------:R-:W2:Y:S04]  /*9d80*/  LDL R7, [R1+0x9fc] ;  /* 0x0009fc0001077983 */ /* 0x000ea80000100800 */
[----:B------:R-:W2:Y:S04]  /*9d90*/  LDL.LU R29, [R1+0x2c] ;  /* 0x00002c00011d7983 */ /* 0x000ea80000300800 */
[----:B------:R-:W-:Y:S01]  /*9da0*/  STL [R1+0x38], R10 ;  /* 0x0000380a01007387 */ /* 0x000fe20000100800 */
[----:B---3--:R-:W-:Y:S01]  /*9db0*/  @!P4 IMAD.MOV R2, RZ, RZ, -R2 ;  /* 0x000000ffff02c224 */ /* 0x008fe200078e0a02 */
[----:B------:R-:W-:-:S04]  /*9dc0*/  ISETP.GE.AND P4, PT, R3, RZ, PT ;  /* 0x000000ff0300720c */ /* 0x000fc80003f86270 */
[----:B------:R0:W-:Y:S01]  /*9dd0*/  STL [R1+0x34], R2 ;  /* 0x0000340201007387 */ /* 0x0001e20000100800 */
[----:B--2---:R-:W-:Y:S01]  /*9de0*/  @!P0 IMAD.MOV R29, RZ, RZ, -R29 ;  /* 0x000000ffff1d8224 */ /* 0x004fe200078e0a1d */
[----:B------:R-:W-:Y:S02]  /*9df0*/  ISETP.GE.AND P0, PT, R0, RZ, PT ;  /* 0x000000ff0000720c */ /* 0x000fe40003f06270 */
[----:B0-----:R-:W2:Y:S04]  /*9e00*/  LDL R2, [R1+0x9f8] ;  /* 0x0009f80001027983 */ /* 0x001ea80000100800 */
[----:B------:R-:W3:Y:S04]  /*9e10*/  LDL.LU R10, [R1+0xe0] ;  /* 0x0000e000010a7983 */ /* 0x000ee80000300800 */
[----:B------:R-:W2:Y:S04]  /*9e20*/  LDL R3, [R1+0x9f4] ;  /* 0x0009f40001037983 */ /* 0x000ea80000100800 */
        /* <DEDUP_REMOVED lines=9> */
[----:B------:R-:W-:-:S04]  /*9ec0*/  ISETP.GE.AND P2, PT, R9, RZ, PT ;  /* 0x000000ff0900720c */ /* 0x000fc80003f46270 */
[----:B------:R0:W-:Y:S04]  /*9ed0*/  STL [R1+0x28], R29 ;  /* 0x0000281d01007387 */ /* 0x0001e80000100800 */
[----:B0-----:R-:W2:Y:S04]  /*9ee0*/  LDL R29, [R1+0x9e8] ;  /* 0x0009e800011d7983 */ /* 0x001ea80000100800 */
[----:B------:R-:W2:Y:S01]  /*9ef0*/  LDL.LU R9, [R1+0x20] ;  /* 0x0000200001097983 */ /* 0x000ea20000300800 */
[----:B----4-:R-:W-:Y:S01]  /*9f00*/  @!P5 IMAD.MOV R10, RZ, RZ, -R10 ;  /* 0x000000ffff0ad224 */ /* 0x010fe200078e0a0a */
[----:B------:R-:W-:-:S02]  /*9f10*/  ISETP.GE.AND P5, PT, R4, RZ, PT ;  /* 0x000000ff0400720c */ /* 0x000fc40003fa6270 */
[----:B------:R-:W4:Y:S04]  /*9f20*/  LDL R4, [R1+0x9e4] ;  /* 0x0009e40001047983 */ /* 0x000f280000100800 */
[----:B------:R0:W-:Y:S04]  /*9f30*/  STL [R1+0x24], R10 ;  /* 0x0000240a01007387 */ /* 0x0001e80000100800 */
[----:B0-----:R-:W3:Y:S01]  /*9f40*/  LDL.LU R10, [R1+0x1c] ;  /* 0x00001c00010a7983 */ /* 0x001ee20000300800 */
[----:B--2---:R-:W-:-:S05]  /*9f50*/  @!P4 IMAD.MOV R9, RZ, RZ, -R9 ;  /* 0x000000ffff09c224 */ /* 0x004fca00078e0a09 */
[----:B------:R0:W-:Y:S04]  /*9f60*/  STL [R1+0x20], R9 ;  /* 0x0000200901007387 */ /* 0x0001e80000100800 */
[----:B0-----:R-:W2:Y:S01]  /*9f70*/  LDL.LU R9, [R1+0x18] ;  /* 0x0000180001097983 */ /* 0x001ea20000300800 */
[----:B------:R-:W-:-:S03]  /*9f80*/  ISETP.GE.AND P4, PT, R5, RZ, PT ;  /* 0x000000ff0500720c */ /* 0x000fc60003f86270 */
[----:B------:R-:W4:Y:S01]  /*9f90*/  LDL R5, [R1+0x9e0] ;  /* 0x0009e00001057983 */ /* 0x000f220000100800 */
[----:B---3--:R-:W-:Y:S01]  /*9fa0*/  @!P0 IMAD.MOV R10, RZ, RZ, -R10 ;  /* 0x000000ffff0a8224 */ /* 0x008fe200078e0a0a */
[----:B-----5:R-:W-:-:S04]  /*9fb0*/  ISETP.GE.AND P0, PT, R8, RZ, PT ;  /* 0x000000ff0800720c */ /* 0x020fc80003f06270 */
[----:B------:R0:W-:Y:S04]  /*9fc0*/  STL [R1+0x1c], R10 ;  /* 0x00001c0a01007387 */ /* 0x0001e80000100800 */
[----:B0-----:R-:W3:Y:S04]  /*9fd0*/  LDL.LU R10, [R1+0xe04] ;  /* 0x000e0400010a7983 */ /* 0x001ee80000300800 */
[----:B------:R-:W5:Y:S01]  /*9fe0*/  LDL.LU R8, [R1+0x14] ;  /* 0x0000140001087983 */ /* 0x000f620000300800 */
[----:B--2---:R-:W-:Y:S01]  /*9ff0*/  @!P1 IMAD.MOV R9, RZ, RZ, -R9 ;  /* 0x000000ffff099224 */ /* 0x004fe200078e0a09 */
[----:B------:R-:W-:-:S04]  /*a000*/  ISETP.GE.AND P1, PT, R7, RZ, PT ;  /* 0x000000ff0700720c */ /* 0x000fc80003f26270 */
[----:B------:R0:W-:Y:S04]  /*a010*/  STL [R1+0x18], R9 ;  /* 0x0000180901007387 */ /* 0x0001e80000100800 */
[----:B0-----:R-:W2:Y:S04]  /*a020*/  LDL.LU R9, [R1+0xe00] ;  /* 0x000e000001097983 */ /* 0x001ea80000300800 */
[----:B------:R-:W2:Y:S01]  /*a030*/  LDL.LU R7, [R1+0x10] ;  /* 0x0000100001077983 */ /* 0x000ea20000300800 */
[----:B-----5:R-:W-:Y:S01]  /*a040*/  @!P2 IMAD.MOV R8, RZ, RZ, -R8 ;  /* 0x000000ffff08a224 */ /* 0x020fe200078e0a08 */
[----:B------:R-:W-:-:S04]  /*a050*/  ISETP.GE.AND P2, PT, R2, RZ, PT ;  /* 0x000000ff0200720c */ /* 0x000fc80003f46270 */
[----:B------:R0:W-:Y:S04]  /*a060*/  STL [R1+0x14], R8 ;  /* 0x0000140801007387 */ /* 0x0001e80000100800 */
[----:B0-----:R-:W5:Y:S04]  /*a070*/  LDL.LU R8, [R1+0xdfc] ;  /* 0x000dfc0001087983 */ /* 0x001f680000300800 */
[----:B------:R-:W3:Y:S01]  /*a080*/  LDL.LU R2, [R1+0xc] ;  /* 0x00000c0001027983 */ /* 0x000ee20000300800 */
[----:B--2---:R-:W-:Y:S01]  /*a090*/  @!P5 IMAD.MOV R7, RZ, RZ, -R7 ;  /* 0x000000ffff07d224 */ /* 0x004fe200078e0a07 */
[----:B------:R-:W-:-:S04]  /*a0a0*/  ISETP.GE.AND P5, PT, R3, RZ, PT ;  /* 0x000000ff0300720c */ /* 0x000fc80003fa6270 */
[----:B------:R0:W-:Y:S04]  /*a0b0*/  STL [R1+0x10], R7 ;  /* 0x0000100701007387 */ /* 0x0001e80000100800 */
[----:B0-----:R-:W2:Y:S04]  /*a0c0*/  LDL.LU R7, [R1+0xdf8] ;  /* 0x000df80001077983 */ /* 0x001ea80000300800 */
[----:B------:R-:W2:Y:S01]  /*a0d0*/  LDL.LU R3, [R1+0x8] ;  /* 0x0000080001037983 */ /* 0x000ea20000300800 */
[----:B---3--:R-:W-:Y:S01]  /*a0e0*/  @!P4 IMAD.MOV R2, RZ, RZ, -R2 ;  /* 0x000000ffff02c224 */ /* 0x008fe200078e0a02 */
[----:B------:R-:W-:-:S02]  /*a0f0*/  ISETP.GE.AND P4, PT, R0, RZ, PT ;  /* 0x000000ff0000720c */ /* 0x000fc40003f86270 */
[----:B------:R-:W3:Y:S04]  /*a100*/  LDL R0, [R1+0x9d4] ;  /* 0x0009d40001007983 */ /* 0x000ee80000100800 */
[----:B------:R0:W-:Y:S04]  /*a110*/  STL [R1+0xc], R2 ;  /* 0x00000c0201007387 */ /* 0x0001e80000100800 */
[----:B0-----:R-:W3:Y:S01]  /*a120*/  LDL.LU R2, [R1+0x4] ;  /* 0x0000040001027983 */ /* 0x001ee20000300800 */
[----:B--2---:R-:W-:Y:S01]  /*a130*/  @!P0 IMAD.MOV R3, RZ, RZ, -R3 ;  /* 0x000000ffff038224 */ /* 0x004fe200078e0a03 */
[----:B------:R-:W-:-:S04]  /*a140*/  ISETP.GE.AND P0, PT, R6, RZ, PT ;  /* 0x000000ff0600720c */ /* 0x000fc80003f06270 */
[----:B------:R0:W-:Y:S04]  /*a150*/  STL [R1+0x8], R3 ;  /* 0x0000080301007387 */ /* 0x0001e80000100800 */
[----:B0-----:R-:W2:Y:S04]  /*a160*/  LDL.LU R3, [R1+0xdf4] ;  /* 0x000df40001037983 */ /* 0x001ea80000300800 */
[----:B------:R-:W4:Y:S01]  /*a170*/  LDL.LU R6, [R1] ;  /* 0x0000000001067983 */ /* 0x000f220000300800 */
[----:B---3--:R-:W-:Y:S01]  /*a180*/  @!P1 IMAD.MOV R2, RZ, RZ, -R2 ;  /* 0x000000ffff029224 */ /* 0x008fe200078e0a02 */
[----:B------:R-:W-:-:S04]  /*a190*/  ISETP.GE.AND P1, PT, R29, RZ, PT ;  /* 0x000000ff1d00720c */ /* 0x000fc80003f26270 */
[----:B------:R0:W-:Y:S04]  /*a1a0*/  STL [R1+0x4], R2 ;  /* 0x0000040201007387 */ /* 0x0001e80000100800 */
[----:B0-----:R-:W3:Y:S01]  /*a1b0*/  LDL R2, [R1+0x9cc] ;  /* 0x0009cc0001027983 */ /* 0x001ee20000100800 */
[----:B--2---:R-:W-:-:S03]  /*a1c0*/  IMAD.MOV.U32 R29, RZ, RZ, R3 ;  /* 0x000000ffff1d7224 */ /* 0x004fc600078e0003 */
[----:B------:R-:W2:Y:S01]  /*a1d0*/  LDL R3, [R1+0x9d8] ;  /* 0x0009d80001037983 */ /* 0x000ea20000100800 */
[----:B----4-:R-:W-:Y:S02]  /*a1e0*/  @!P2 IMAD.MOV R6, RZ, RZ, -R6 ;  /* 0x000000ffff06a224 */ /* 0x010fe400078e0a06 */
[----:B------:R-:W-:Y:S01]  /*a1f0*/  @!P5 IMAD.MOV R29, RZ, RZ, -R29 ;  /* 0x000000ffff1dd224 */ /* 0x000fe200078e0a1d */
[----:B------:R-:W-:Y:S02]  /*a200*/  ISETP.GE.AND P2, PT, R4, RZ, PT ;  /* 0x000000ff0400720c */ /* 0x000fe40003f46270 */
[----:B------:R0:W-:Y:S01]  /*a210*/  STL [R1], R6 ;  /* 0x0000000601007387 */ /* 0x0001e20000100800 */
[----:B------:R-:W-:-:S03]  /*a220*/  ISETP.GE.AND P5, PT, R5, RZ, PT ;  /* 0x000000ff0500720c */ /* 0x000fc60003fa6270 */
[----:B0-----:R-:W4:Y:S04]  /*a230*/  LDL.LU R6, [R1+0xdf0] ;  /* 0x000df00001067983 */ /* 0x001f280000300800 */
[----:B------:R-:W2:Y:S04]  /*a240*/  LDL.LU R4, [R1+0xdec] ;  /* 0x000dec0001047983 */ /* 0x000ea80000300800 */
[----:B------:R0:W-:Y:S04]  /*a250*/  STL [R1+0xd58], R29 ;  /* 0x000d581d01007387 */ /* 0x0001e80000100800 */
[----:B0-----:R-:W3:Y:S04]  /*a260*/  LDL R29, [R1+0x9dc] ;  /* 0x0009dc00011d7983 */ /* 0x001ee80000100800 */
[----:B------:R-:W3:Y:S01]  /*a270*/  LDL.LU R5, [R1+0xde8] ;  /* 0x000de80001057983 */ /* 0x000ee20000300800 */
[----:B----4-:R-:W-:-:S02]  /*a280*/  @!P1 IMAD.MOV R6, RZ, RZ, -R6 ;  /* 0x000000ffff069224 */ /* 0x010fc400078e0a06 */
[----:B--2---:R-:W-:-:S05]  /*a290*/  @!P4 IMAD.MOV R4, RZ, RZ, -R4 ;  /* 0x000000ffff04c224 */ /* 0x004fca00078e0a04 */
[----:B------:R0:W-:Y:S04]  /*a2a0*/  STL [R1+0xd5c], R4 ;  /* 0x000d5c0401007387 */ /* 0x0001e80000100800 */
[----:B0-----:R-:W2:Y:S01]  /*a2b0*/  LDL R4, [R1+0x9c4] ;  /* 0x0009c40001047983 */ /* 0x001ea20000100800 */
[----:B---3--:R-:W-:Y:S01]  /*a2c0*/  @!P0 IMAD.MOV R5, RZ, RZ, -R5 ;  /* 0x000000ffff058224 */ /* 0x008fe200078e0a05 */
[----:B------:R-:W-:-:S04]  /*a2d0*/  ISETP.GE.AND P0, PT, R3, RZ, PT ;  /* 0x000000ff0300720c */ /* 0x000fc80003f06270 */
[----:B------:R0:W-:Y:S04]  /*a2e0*/  STL [R1+0xd60], R5 ;  /* 0x000d600501007387 */ /* 0x0001e80000100800 */
[----:B------:R-:W3:Y:S04]  /*a2f0*/  LDL R3, [R1+0x9c0] ;  /* 0x0009c00001037983 */ /* 0x000ee80000100800 */
[----:B0-----:R-:W4:Y:S04]  /*a300*/  LDL R5, [R1+0x9c8] ;  /* 0x0009c80001057983 */ /* 0x001f280000100800 */
[----:B------:R0:W-:Y:S04]  /*a310*/  STL [R1+0xd64], R6 ;  /* 0x000d640601007387 */ /* 0x0001e80000100800 */
[----:B0-----:R-:W2:Y:S01]  /*a320*/  LDL R6, [R1+0x9d0] ;  /* 0x0009d00001067983 */ /* 0x001ea20000100800 */
[----:B------:R-:W-:-:S03]  /*a330*/  ISETP.GE.AND P4, PT, R29, RZ, PT ;  /* 0x000000ff1d00720c */ /* 0x000fc60003f86270 */
[----:B------:R-:W3:Y:S01]  /*a340*/  LDL R29, [R1+0x9bc] ;  /* 0x0009bc00011d7983 */ /* 0x000ee20000100800 */
[----:B------:R-:W-:Y:S02]  /*a350*/  @!P2 IMAD.MOV R7, RZ, RZ, -R7 ;  /* 0x000000ffff07a224 */ /* 0x000fe400078e0a07 */
[----:B-----5:R-:W-:-:S03]  /*a360*/  @!P5 IMAD.MOV R8, RZ, RZ, -R8 ;  /* 0x000000ffff08d224 */ /* 0x020fc600078e0a08 */
[----:B------:R-:W-:Y:S04]  /*a370*/  STL [R1+0xd68], R7 ;  /* 0x000d680701007387 */ /* 0x000fe80000100800 */
[----:B------:R-:W-:Y:S01]  /*a380*/  @!P4 IMAD.MOV R9, RZ, RZ, -R9 ;  /* 0x000000ffff09c224 */ /* 0x000fe200078e0a09 */
[----:B------:R-:W-:Y:S01]  /*a390*/  STL [R1+0xd6c], R8 ;  /* 0x000d6c0801007387 */ /* 0x000fe20000100800 */
[----:B------:R-:W-:-:S03]  /*a3a0*/  ISETP.GE.AND P1, PT, R0, RZ, PT ;  /* 0x000000ff0000720c */ /* 0x000fc60003f26270 */
[----:B------:R-:W0:Y:S01]  /*a3b0*/  S2R R0, SR_TID.X ;  /* 0x0000000000007919 */ /* 0x000e220000002100 */
[----:B------:R-:W-:Y:S01]  /*a3c0*/  @!P0 IMAD.MOV R10, RZ, RZ, -R10 ;  /* 0x000000ffff0a8224 */ /* 0x000fe200078e0a0a */
[----:B------:R-:W-:-:S08]  /*a3d0*/  ISETP.GE.AND P5, PT, R2, RZ, PT ;  /* 0x000000ff0200720c */ /* 0x000fd00003fa6270 */
[----:B------:R-:W-:Y:S01]  /*a3e0*/  @!P1 IMAD.MOV R11, RZ, RZ, -R11 ;  /* 0x000000ffff0b9224 */ /* 0x000fe200078e0a0b */
[----:B0-----:R-:W-:-:S04]  /*a3f0*/  SHF.R.U32.HI R0, RZ, 0x7, R0 ;  /* 0x00000007ff007819 */ /* 0x001fc80000011600 */
[----:B------:R-:W-:-:S04]  /*a400*/  SGXT.U32 R0, R0, 0x1 ;  /* 0x000000010000781a */ /* 0x000fc80000000000 */
[----:B------:R-:W-:Y:S02]  /*a410*/  LOP3.LUT R0, R0, 0x7e, RZ, 0xfc, !PT ;  /* 0x0000007e00007812 */ /* 0x000fe400078efcff */
[----:B----4-:R-:W-:Y:S02]  /*a420*/  ISETP.GE.AND P4, PT, R5, RZ, PT ;  /* 0x000000ff0500720c */ /* 0x010fe40003f86270 */
[----:B--2---:R-:W-:Y:S02]  /*a430*/  ISETP.GE.AND P2, PT, R6, RZ, PT ;  /* 0x000000ff0600720c */ /* 0x004fe40003f46270 */
[----:B------:R-:W2:Y:S04]  /*a440*/  LDL R6, [R1+0x9b8] ;  /* 0x0009b80001067983 */ /* 0x000ea80000100800 */
[----:B------:R-:W-:Y:S04]  /*a450*/  STL [R1+0xd70], R9 ;  /* 0x000d700901007387 */ /* 0x000fe80000100800 */
[----:B------:R-:W4:Y:S01]  /*a460*/  LDL R5, [R1+0x9b4] ;  /* 0x0009b40001057983 */ /* 0x000f220000100800 */
[----:B------:R-:W-:-:S03]  /*a470*/  ISETP.GE.AND P0, PT, R4, RZ, PT ;  /* 0x000000ff0400720c */ /* 0x000fc60003f06270 */
[----:B------:R-:W-:Y:S01]  /*a480*/  STL [R1+0xd74], R10 ;  /* 0x000d740a01007387 */ /* 0x000fe20000100800 */
[----:B---3--:R-:W-:-:S03]  /*a490*/  ISETP.GE.AND P1, PT, R3, RZ, PT ;  /* 0x000000ff0300720c */ /* 0x008fc60003f26270 */
[----:B------:R-:W3:Y:S01]  /*a4a0*/  LDL R4, [R1+0x9b0] ;  /* 0x0009b00001047983 */ /* 0x000ee20000100800 */
[----:B------:R-:W-:-:S03]  /*a4b0*/  IMAD R2, R0, c[0x0][0x188], RZ ;  /* 0x0000620000027a24 */ /* 0x000fc600078e02ff */
[----:B------:R-:W-:Y:S01]  /*a4c0*/  STL [R1+0xd78], R11 ;  /* 0x000d780b01007387 */ /* 0x000fe20000100800 */
[----:B------:R-:W-:-:S03]  /*a4d0*/  IMAD.MOV R0, RZ, RZ, -c[0x0][0x188] ;  /* 0x80006200ff007624 */ /* 0x000fc600078e02ff */
[----:B------:R-:W5:Y:S01]  /*a4e0*/  LDL R3, [R1+0x9ac] ;  /* 0x0009ac0001037983 */ /* 0x000f620000100800 */
[----:B------:R-:W-:-:S04]  /*a4f0*/  IMAD R2, R0, 0x2, R2 ;  /* 0x0000000200027824 */ /* 0x000fc800078e0202 */
[C---:B------:R-:W-:Y:S02]  /*a500*/  IMAD R2, R0.reuse, 0x2, R2 ;  /* 0x0000000200027824 */ /* 0x040fe400078e0202 */
[----:B------:R-:W-:Y:S02]  /*a510*/  @!P2 IMAD.MOV R12, RZ, RZ, -R12 ;  /* 0x000000ffff0ca224 */ /* 0x000fe400078e0a0c */
[----:B------:R-:W-:Y:S01]  /*a520*/  IMAD R2, R0, 0x2, R2 ;  /* 0x0000000200027824 */ /* 0x000fe200078e0202 */
[----:B------:R-:W-:Y:S02]  /*a530*/  ISETP.GE.AND P2, PT, R29, RZ, PT ;  /* 0x000000ff1d00720c */ /* 0x000fe40003f46270 */
[----:B------:R-:W-:Y:S04]  /*a540*/  STL [R1+0xd7c], R12 ;  /* 0x000d7c0c01007387 */ /* 0x000fe80000100800 */
[----:B------:R0:W-:Y:S04]  /*a550*/  STL [R1+0x228], R2 ;  /* 0x0002280201007387 */ /* 0x0001e80000100800 */
[----:B------:R-:W5:Y:S01]  /*a560*/  LDL R29, [R1+0x9a8] ;  /* 0x0009a800011d7983 */ /* 0x000f620000100800 */
[----:B------:R-:W-:-:S02]  /*a570*/  @!P5 IMAD.MOV R13, RZ, RZ, -R13 ;  /* 0x000000ffff0dd224 */ /* 0x000fc400078e0a0d */
[----:B0-----:R-:W-:-:S03]  /*a580*/  IMAD R2, R0, 0x2, R2 ;  /* 0x0000000200027824 */ /* 0x001fc600078e0202 */
[----:B------:R-:W-:Y:S04]  /*a590*/  STL [R1+0xd80], R13 ;  /* 0x000d800d01007387 */ /* 0x000fe80000100800 */
[----:B------:R0:W-:Y:S04]  /*a5a0*/  STL [R1+0x234], R2 ;  /* 0x0002340201007387 */ /* 0x0001e80000100800 */
[----:B------:R-:W5:Y:S01]  /*a5b0*/  LDL R7, [R1+0x9a4] ;  /* 0x0009a40001077983 */ /* 0x000f620000100800 */
[----:B------:R-:W-:Y:S02]  /*a5c0*/  @!P4 IMAD.MOV R14, RZ, RZ, -R14 ;  /* 0x000000ffff0ec224 */ /* 0x000fe400078e0a0e */
[----:B0-----:R-:W-:-:S02]  /*a5d0*/  IMAD R2, R0, 0x2, R2 ;  /* 0x0000000200027824 */ /* 0x001fc400078e0202 */
[----:B------:R-:W-:Y:S01]  /*a5e0*/  @!P0 IMAD.MOV R15, RZ, RZ, -R15 ;  /* 0x000000ffff0f8224 */ /* 0x000fe200078e0a0f */
[----:B--2---:R-:W-:Y:S02]  /*a5f0*/  ISETP.GE.AND P5, PT, R6, RZ, PT ;  /* 0x000000ff0600720c */ /* 0x004fe40003fa6270 */
[----:B------:R-:W2:Y:S04]  /*a600*/  LDL R6, [R1+0x9a0] ;  /* 0x0009a00001067983 */ /* 0x000ea80000100800 */
[----:B------:R0:W-:Y:S01]  /*a610*/  STL [R1+0x1ec], R2 ;  /* 0x0001ec0201007387 */ /* 0x0001e20000100800 */
[----:B----4-:R-:W-:-:S03]  /*a620*/  ISETP.GE.AND P4, PT, R5, RZ, PT ;  /* 0x000000ff0500720c */ /* 0x010fc60003f86270 */
[----:B------:R-:W-:Y:S04]  /*a630*/  STL [R1+0xd84], R14 ;  /* 0x000d840e01007387 */ /* 0x000fe80000100800 */
[----:B------:R-:W4:Y:S01]  /*a640*/  LDL R5, [R1+0x99c] ;  /* 0x00099c0001057983 */ /* 0x000f220000100800 */
[----:B0-----:R-:W-:Y:S02]  /*a650*/  IMAD R2, R0, 0x2, R2 ;  /* 0x0000000200027824 */ /* 0x001fe400078e0202 */
[----:B------:R-:W-:-:S03]  /*a660*/  @!P1 IMAD.MOV R16, RZ, RZ, -R16 ;  /* 0x000000ffff109224 */ /* 0x000fc600078e0a10 */
[----:B------:R0:W-:Y:S01]  /*a670*/  STL [R1+0x1f0], R2 ;  /* 0x0001f00201007387 */ /* 0x0001e20000100800 */
[----:B---3--:R-:W-:-:S03]  /*a680*/  ISETP.GE.AND P0, PT, R4, RZ, PT ;  /* 0x000000ff0400720c */ /* 0x008fc60003f06270 */
[----:B------:R-:W-:Y:S01]  /*a690*/  STL [R1+0xd88], R15 ;  /* 0x000d880f01007387 */ /* 0x000fe20000100800 */
[----:B-----5:R-:W-:-:S03]  /*a6a0*/  ISETP.GE.AND P1, PT, R3, RZ, PT ;  /* 0x000000ff0300720c */ /* 0x020fc60003f26270 */
[----:B------:R-:W3:Y:S01]  /*a6b0*/  LDL R4, [R1+0x998] ;  /* 0x0009980001047983 */ /* 0x000ee20000100800 */
[----:B0-----:R-:W-:-:S04]  /*a6c0*/  IMAD R2, R0, 0x2, R2 ;  /* 0x0000000200027824 */ /* 0x001fc800078e0202 */
[----:B------:R-:W-:Y:S01]  /*a6d0*/  IMAD R3, R0, 0x2, R2 ;  /* 0x0000000200037824 */ /* 0x000fe200078e0202 */
[----:B------:R0:W-:Y:S04]  /*a6e0*/  STL [R1+0x1f4], R2 ;  /* 0x0001f40201007387 */ /* 0x0001e80000100800 */
[----:B------:R-:W-:Y:S04]  /*a6f0*/  STL [R1+0xd8c], R16 ;  /* 0x000d8c1001007387 */ /* 0x000fe80000100800 */
[----:B0-----:R-:W5:Y:S01]  /*a700*/  LDL R2, [R1+0x994] ;  /* 0x0009940001027983 */ /* 0x001f620000100800 */
[----:B------:R-:W-:-:S03]  /*a710*/  @!P2 IMAD.MOV R17, RZ, RZ, -R17 ;  /* 0x000000ffff11a224 */ /* 0x000fc600078e0a11 */
[----:B------:R0:W-:Y:S01]  /*a720*/  STL [R1+0x1f8], R3 ;  /* 0x0001f80301007387 */ /* 0x0001e20000100800 */
[----:B------:R-:W-:Y:S01]  /*a730*/  ISETP.GE.AND P2, PT, R29, RZ, PT ;  /* 0x000000ff1d00720c */ /* 0x000fe20003f46270 */
[----:B------:R-:W-:Y:S02]  /*a740*/  @!P5 IMAD.MOV R18, RZ, RZ, -R18 ;  /* 0x000000ffff12d224 */ /* 0x000fe400078e0a12 */
[----:B------:R-:W-:Y:S01]  /*a750*/  STL [R1+0xd90], R17 ;  /* 0x000d901101007387 */ /* 0x000fe20000100800 */
[----:B------:R-:W-:-:S03]  /*a760*/  @!P4 IMAD.MOV R19, RZ, RZ, -R19 ;  /* 0x000000ffff13c224 */ /* 0x000fc600078e0a13 */
[----:B------:R-:W3:Y:S01]  /*a770*/  LDL R29, [R1+0x990] ;  /* 0x00099000011d7983 */ /* 0x000ee20000100800 */
[----:B0-----:R-:W-:-:S05]  /*a780*/  IMAD R3, R0, 0x2, R3 ;  /* 0x0000000200037824 */ /* 0x001fca00078e0203 */
[----:B------:R0:W-:Y:S01]  /*a790*/  STL [R1+0x1fc], R3 ;  /* 0x0001fc0301007387 */ /* 0x0001e20000100800 */
[----:B------:R-:W-:-:S03]  /*a7a0*/  @!P0 IMAD.MOV R20, RZ, RZ, -R20 ;  /* 0x000000ffff148224 */ /* 0x000fc600078e0a14 */
[----:B------:R-:W-:Y:S01]  /*a7b0*/  STL [R1+0xd94], R18 ;  /* 0x000d941201007387 */ /* 0x000fe20000100800 */
[----:B0-----:R-:W-:-:S03]  /*a7c0*/  IMAD R3, R0, 0x2, R3 ;  /* 0x0000000200037824 */ /* 0x001fc600078e0203 */
[----:B------:R-:W-:Y:S04]  /*a7d0*/  STL [R1+0xd98], R19 ;  /* 0x000d981301007387 */ /* 0x000fe80000100800 */
[----:B------:R0:W-:Y:S01]  /*a7e0*/  STL [R1+0x200], R3 ;  /* 0x0002000301007387 */ /* 0x0001e20000100800 */
[----:B------:R-:W-:Y:S01]  /*a7f0*/  ISETP.GE.AND P5, PT, R7, RZ, PT ;  /* 0x000000ff0700720c */ /* 0x000fe20003fa6270 */
[----:B------:R-:W-:Y:S02]  /*a800*/  @!P1 IMAD.MOV R21, RZ, RZ, -R21 ;  /* 0x000000ffff159224 */ /* 0x000fe400078e0a15 */
[----:B------:R-:W-:Y:S01]  /*a810*/  STL [R1+0xd9c], R20 ;  /* 0x000d9c1401007387 */ /* 0x000fe20000100800 */
[----:B0-----:R-:W-:-:S05]  /*a820*/  IMAD R3, R0, 0x2, R3 ;  /* 0x0000000200037824 */ /* 0x001fca00078e0203 */
[----:B------:R0:W-:Y:S01]  /*a830*/  STL [R1+0x204], R3 ;  /* 0x0002040301007387 */ /* 0x0001e20000100800 */
[----:B------:R-:W-:-:S03]  /*a840*/  @!P2 IMAD.MOV R22, RZ, RZ, -R22 ;  /* 0x000000ffff16a224 */ /* 0x000fc600078e0a16 */
[----:B------:R-:W-:Y:S01]  /*a850*/  STL [R1+0xda0], R21 ;  /* 0x000da01501007387 */ /* 0x000fe20000100800 */
[----:B0-----:R-:W-:-:S05]  /*a860*/  IMAD R3, R0, 0x2, R3 ;  /* 0x0000000200037824 */ /* 0x001fca00078e0203 */
[----:B------:R0:W-:Y:S01]  /*a870*/  STL [R1+0x208], R3 ;  /* 0x0002080301007387 */ /* 0x0001e20000100800 */
[----:B------:R-:W-:-:S03]  /*a880*/  @!P5 IMAD.MOV R23, RZ, RZ, -R23 ;  /* 0x000000ffff17d224 */ /* 0x000fc600078e0a17 */
[----:B------:R-:W-:Y:S01]  /*a890*/  STL [R1+0xda4], R22 ;  /* 0x000da41601007387 */ /* 0x000fe20000100800 */
[----:B0-----:R-:W-:-:S05]  /*a8a0*/  IMAD R3, R0, 0x2, R3 ;  /* 0x0000000200037824 */ /* 0x001fca00078e0203 */
[----:B------:R0:W-:Y:S04]  /*a8b0*/  STL [R1+0x20c], R3 ;  /* 0x00020c0301007387 */ /* 0x0001e80000100800 */
[----:B------:R-:W-:Y:S01]  /*a8c0*/  STL [R1+0xda8], R23 ;  /* 0x000da81701007387 */ /* 0x000fe20000100800 */
[----:B0-----:R-:W-:-:S04]  /*a8d0*/  IMAD R3, R0, 0x2, R3 ;  /* 0x0000000200037824 */ /* 0x001fc800078e0203 */
[----:B------:R-:W-:Y:S01]  /*a8e0*/  IMAD R13, R0, 0x2, R3 ;  /* 0x00000002000d7824 */ /* 0x000fe200078e0203 */
[----:B------:R-:W-:Y:S04]  /*a8f0*/  STL [R1+0x210], R3 ;  /* 0x0002100301007387 */ /* 0x000fe80000100800 */
[----:B------:R-:W3:Y:S04]  /*a900*/  LDL.LU R12, [R1+0x1e8] ;  /* 0x0001e800010c7983 */ /* 0x000ee80000300800 */
[----:B------:R0:W3:Y:S04]  /*a910*/  LDL R11, [R1+0x1c8] ;  /* 0x0001c800010b7983 */ /* 0x0000e80000100800 */
[----:B------:R-:W3:Y:S04]  /*a920*/  LDL.LU R10, [R1+0x1e4] ;  /* 0x0001e400010a7983 */ /* 0x000ee80000300800 */
[----:B------:R1:W-:Y:S04]  /*a930*/  STL [R1+0x214], R13 ;  /* 0x0002140d01007387 */ /* 0x0003e80000100800 */
[----:B------:R-:W3:Y:S04]  /*a940*/  LDL.LU R9, [R1+0x1e0] ;  /* 0x0001e00001097983 */ /* 0x000ee80000300800 */
[----:B------:R-:W3:Y:S04]  /*a950*/  LDL.LU R8, [R1+0x1dc] ;  /* 0x0001dc0001087983 */ /* 0x000ee80000300800 */
[----:B------:R-:W3:Y:S01]  /*a960*/  LDL.LU R7, [R1+0x1d8] ;  /* 0x0001d80001077983 */ /* 0x000ee20000300800 */
[----:B--2---:R-:W-:-:S03]  /*a970*/  ISETP.GE.AND P4, PT, R6, RZ, PT ;  /* 0x000000ff0600720c */ /* 0x004fc60003f86270 */
[----:B------:R-:W2:Y:S01]  /*a980*/  LDL.LU R6, [R1+0x1d4] ;  /* 0x0001d40001067983 */ /* 0x000ea20000300800 */
[----:B----4-:R-:W-:-:S03]  /*a990*/  ISETP.GE.AND P0, PT, R5, RZ, PT ;  /* 0x000000ff0500720c */ /* 0x010fc60003f06270 */
[----:B------:R-:W4:Y:S01]  /*a9a0*/  LDL.LU R5, [R1+0x1d0] ;  /* 0x0001d00001057983 */ /* 0x000f220000300800 */
[----:B-----5:R-:W-:-:S03]  /*a9b0*/  ISETP.GE.AND P2, PT, R2, RZ, PT ;  /* 0x000000ff0200720c */ /* 0x020fc60003f46270 */
[----:B------:R-:W5:Y:S01]  /*a9c0*/  S2R R2, SR_TID.X ;  /* 0x0000000000027919 */ /* 0x000f620000002100 */
[----:B---3--:R-:W-:Y:S01]  /*a9d0*/  ISETP.GE.AND P1, PT, R4, RZ, PT ;  /* 0x000000ff0400720c */ /* 0x008fe20003f26270 */
[----:B------:R-:W-:Y:S02]  /*a9e0*/  @!P4 IMAD.MOV R24, RZ, RZ, -R24 ;  /* 0x000000ffff18c224 */ /* 0x000fe400078e0a18 */
[----:B------:R-:W3:Y:S01]  /*a9f0*/  LDL.LU R4, [R1+0x1cc] ;  /* 0x0001cc0001047983 */ /* 0x000ee20000300800 */
[----:B------:R-:W-:Y:S01]  /*aa00*/  ISETP.GE.AND P5, PT, R29, RZ, PT ;  /* 0x000000ff1d00720c */ /* 0x000fe20003fa6270 */
[----:B-1----:R-:W-:Y:S02]  /*aa10*/  IMAD R13, R0, 0x2, R13 ;  /* 0x00000002000d7824 */ /* 0x002fe400078e020d */
[----:B------:R-:W3:Y:S01]  /*aa20*/  LDL.LU R29, [R1+0x1c4] ;  /* 0x0001c400011d7983 */ /* 0x000ee20000300800 */
[----:B-----5:R-:W-:-:S05]  /*aa30*/  LOP3.LUT R2, R2, 0x7f, RZ, 0xc0, !PT ;  /* 0x0000007f02027812 */ /* 0x020fca00078ec0ff */
[----:B------:R-:W-:Y:S01]  /*aa40*/  IMAD R2, R2, c[0x0][0x18c], RZ ;  /* 0x0000630002027a24 */ /* 0x000fe200078e02ff */
[----:B------:R-:W-:Y:S04]  /*aa50*/  STL [R1+0xdac], R24 ;  /* 0x000dac1801007387 */ /* 0x000fe80000100800 */
[----:B------:R-:W-:Y:S01]  /*aa60*/  LEA R2, P6, R2, c[0x0][0x168], 0x1 ;  /* 0x00005a0002027a11 */ /* 0x000fe200078c08ff */
[----:B------:R-:W-:Y:S01]  /*aa70*/  @!P0 IMAD.MOV R25, RZ, RZ, -R25 ;  /* 0x000000ffff198224 */ /* 0x000fe200078e0a19 */
[----:B------:R-:W-:Y:S01]  /*aa80*/  ISETP.NE.AND P4, PT, RZ, c[0x0][0x178], PT ;  /* 0x00005e00ff007a0c */ /* 0x000fe20003f85270 */
[----:B------:R-:W-:Y:S02]  /*aa90*/  @!P1 IMAD.MOV R26, RZ, RZ, -R26 ;  /* 0x000000ffff1a9224 */ /* 0x000fe400078e0a1a */
[----:B------:R1:W-:Y:S01]  /*aaa0*/  STL [R1+0xcc8], R2 ;  /* 0x000cc80201007387 */ /* 0x0003e20000100800 */
[----:B------:R-:W-:-:S02]  /*aab0*/  @!P2 IMAD.MOV R27, RZ, RZ, -R27 ;  /* 0x000000ffff1ba224 */ /* 0x000fc400078e0a1b */
[----:B------:R-:W-:Y:S01]  /*aac0*/  @!P5 IMAD.MOV R28, RZ, RZ, -R28 ;  /* 0x000000ffff1cd224 */ /* 0x000fe200078e0a1c */
[----:B------:R-:W-:Y:S01]  /*aad0*/  STL [R1+0x220], R13 ;  /* 0x0002200d01007387 */ /* 0x000fe20000100800 */
[----:B-1----:R-:W-:-:S03]  /*aae0*/  IMAD R2, R0, 0x2, R13 ;  /* 0x0000000200027824 */ /* 0x002fc600078e020d */
[----:B------:R-:W-:Y:S01]  /*aaf0*/  STL [R1+0xdb0], R25 ;  /* 0x000db01901007387 */ /* 0x000fe20000100800 */
[----:B------:R-:W-:Y:S02]  /*ab00*/  ISETP.NE.AND P3, PT, RZ, c[0x0][0x17c], PT ;  /* 0x00005f00ff007a0c */ /* 0x000fe40003f65270 */
[----:B------:R-:W-:Y:S01]  /*ab10*/  LOP3.LUT R3, RZ, c[0x0][0x17c], RZ, 0x33, !PT ;  /* 0x00005f00ff037a12 */ /* 0x000fe200078e33ff */
[----:B------:R1:W-:Y:S04]  /*ab20*/  STL [R1+0x218], R2 ;  /* 0x0002180201007387 */ /* 0x0003e80000100800 */
[----:B------:R-:W-:Y:S04]  /*ab30*/  STL [R1+0xdb4], R26 ;  /* 0x000db41a01007387 */ /* 0x000fe80000100800 */
[----:B------:R-:W-:Y:S01]  /*ab40*/  STL [R1+0xdb8], R27 ;  /* 0x000db81b01007387 */ /* 0x000fe20000100800 */
[----:B-1----:R-:W-:-:S03]  /*ab50*/  IMAD R2, R0, 0x2, R2 ;  /* 0x0000000200027824 */ /* 0x002fc600078e0202 */
[----:B------:R-:W-:Y:S04]  /*ab60*/  STL [R1+0xdbc], R28 ;  /* 0x000dbc1c01007387 */ /* 0x000fe80000100800 */
[----:B------:R1:W-:Y:S04]  /*ab70*/  STL [R1+0xdc0], R0 ;  /* 0x000dc00001007387 */ /* 0x0003e80000100800 */
[----:B------:R5:W-:Y:S01]  /*ab80*/  STL [R1+0x21c], R2 ;  /* 0x00021c0201007387 */ /* 0x000be20000100800 */
[----:B-1----:R-:W-:Y:S02]  /*ab90*/  SEL R0, R3, R12, !P3 ;  /* 0x0000000c03007207 */ /* 0x002fe40005800000 */
[----:B------:R-:W-:-:S03]  /*aba0*/  @!P4 LOP3.LUT R11, RZ, c[0x0][0x178], RZ, 0x33, !PT ;  /* 0x00005e00ff0bca12 */ /* 0x000fc600078e33ff */
[----:B------:R1:W-:Y:S01]  /*abb0*/  STL [R1+0x1e8], R0 ;  /* 0x0001e80001007387 */ /* 0x0003e20000100800 */
[----:B------:R-:W-:-:S03]  /*abc0*/  SEL R10, R3, R10, !P3 ;  /* 0x0000000a030a7207 */ /* 0x000fc60005800000 */
[----:B------:R-:W-:Y:S01]  /*abd0*/  @!P4 STL [R1+0x1c8], R11 ;  /* 0x0001c80b0100c387 */ /* 0x000fe20000100800 */
[----:B-----5:R-:W-:-:S03]  /*abe0*/  SEL R2, R3, R9, !P3 ;  /* 0x0000000903027207 */ /* 0x020fc60005800000 */
[----:B------:R-:W-:Y:S01]  /*abf0*/  STL [R1+0x1e4], R10 ;  /* 0x0001e40a01007387 */ /* 0x000fe20000100800 */
[----:B-1----:R-:W-:-:S03]  /*ac00*/  SEL R0, R3, R8, !P3 ;  /* 0x0000000803007207 */ /* 0x002fc60005800000 */
[----:B------:R2:W-:Y:S01]  /*ac10*/  STL [R1+0x1e0], R2 ;  /* 0x0001e00201007387 */ /* 0x0005e20000100800 */
[----:B------:R-:W-:-:S03]  /*ac20*/  SEL R7, R3, R7, !P3 ;  /* 0x0000000703077207 */ /* 0x000fc60005800000 */
[----:B------:R4:W-:Y:S04]  /*ac30*/  STL [R1+0x1dc], R0 ;  /* 0x0001dc0001007387 */ /* 0x0009e80000100800 */
[----:B------:R-:W-:Y:S01]  /*ac40*/  STL [R1+0x1d8], R7 ;  /* 0x0001d80701007387 */ /* 0x000fe20000100800 */
[----:B--2---:R-:W-:-:S05]  /*ac50*/  SEL R2, R3, R6, !P3 ;  /* 0x0000000603027207 */ /* 0x004fca0005800000 */
[----:B------:R-:W-:Y:S01]  /*ac60*/  STL [R1+0x1d4], R2 ;  /* 0x0001d40201007387 */ /* 0x000fe20000100800 */
[----:B----4-:R-:W-:-:S05]  /*ac70*/  SEL R0, R3, R5, !P3 ;  /* 0x0000000503007207 */ /* 0x010fca0005800000 */
[----:B------:R1:W-:Y:S04]  /*ac80*/  STL [R1+0x1d0], R0 ;  /* 0x0001d00001007387 */ /* 0x0003e80000100800 */
[----:B-1----:R-:W2:Y:S01]  /*ac90*/  LDL.LU R0, [R1+0x1b0] ;  /* 0x0001b00001007983 */ /* 0x002ea20000300800 */
[----:B---3--:R-:W-:-:S05]  /*aca0*/  SEL R4, R3, R4, !P3 ;  /* 0x0000000403047207 */ /* 0x008fca0005800000 */
[----:B------:R-:W-:Y:S01]  /*acb0*/  STL [R1+0x1cc], R4 ;  /* 0x0001cc0401007387 */ /* 0x000fe20000100800 */
[----:B------:R-:W-:-:S03]  /*acc0*/  SEL R2, R3, R29, !P3 ;  /* 0x0000001d03027207 */ /* 0x000fc60005800000 */
[----:B--2---:R1:W-:Y:S04]  /*acd0*/  STL [R1+0xddc], R0 ;  /* 0x000ddc0001007387 */ /* 0x0043e80000100800 */
[----:B------:R-:W-:Y:S04]  /*ace0*/  STL [R1+0x1c4], R2 ;  /* 0x0001c40201007387 */ /* 0x000fe80000100800 */
[----:B-1----:R-:W2:Y:S04]  /*acf0*/  LDL.LU R0, [R1+0x1b4] ;  /* 0x0001b40001007983 */ /* 0x002ea80000300800 */
[----:B--2---:R1:W-:Y:S04]  /*ad00*/  STL [R1+0xde0], R0 ;  /* 0x000de00001007387 */ /* 0x0043e80000100800 */
[----:B-1----:R-:W2:Y:S04]  /*ad10*/  LDL.LU R0, [R1+0x1bc] ;  /* 0x0001bc0001007983 */ /* 0x002ea80000300800 */
[----:B--2---:R1:W-:Y:S04]  /*ad20*/  STL [R1+0xde4], R0 ;  /* 0x000de40001007387 */ /* 0x0043e80000100800 */
[----:B-1----:R-:W2:Y:S04]  /*ad30*/  LDL.LU R0, [R1+0x1c0] ;  /* 0x0001c00001007983 */ /* 0x002ea80000300800 */
[----:B------:R-:W3:Y:S04]  /*ad40*/  LDL.LU R28, [R1+0x1a8] ;  /* 0x0001a800011c7983 */ /* 0x000ee80000300800 */
[----:B------:R-:W4:Y:S04]  /*ad50*/  LDL.LU R27, [R1+0x19c] ;  /* 0x00019c00011b7983 */ /* 0x000f280000300800 */
[----:B------:R-:W5:Y:S04]  /*ad60*/  LDL.LU R26, [R1+0x198] ;  /* 0x00019800011a7983 */ /* 0x000f680000300800 */
[----:B------:R-:W3:Y:S04]  /*ad70*/  LDL.LU R25, [R1+0x194] ;  /* 0x0001940001197983 */ /* 0x000ee80000300800 */
        /* <DEDUP_REMOVED lines=22> */
[----:B------:R-:W3:Y:S01]  /*aee0*/  LDL.LU R29, [R1+0x108] ;  /* 0x00010800011d7983 */ /* 0x000ee20000300800 */
[----:B--2---:R-:W-:-:S05]  /*aef0*/  SEL R0, R3, R0, !P3 ;  /* 0x0000000003007207 */ /* 0x004fca0005800000 */
[----:B------:R1:W-:Y:S04]  /*af00*/  STL [R1+0x1c0], R0 ;  /* 0x0001c00001007387 */ /* 0x0003e80000100800 */
[----:B-1----:R-:W2:Y:S02]  /*af10*/  LDL.LU R0, [R1+0xde4] ;  /* 0x000de40001007983 */ /* 0x002ea40000300800 */
[----:B--2---:R-:W-:-:S05]  /*af20*/  SEL R0, R3, R0, !P3 ;  /* 0x0000000003007207 */ /* 0x004fca0005800000 */
[----:B------:R1:W-:Y:S04]  /*af30*/  STL [R1+0x1b8], R0 ;  /* 0x0001b80001007387 */ /* 0x0003e80000100800 */
[----:B-1----:R-:W2:Y:S02]  /*af40*/  LDL.LU R0, [R1+0xde0] ;  /* 0x000de00001007983 */ /* 0x002ea40000300800 */
[----:B--2---:R-:W-:-:S05]  /*af50*/  SEL R0, R3, R0, !P3 ;  /* 0x0000000003007207 */ /* 0x004fca0005800000 */
[----:B------:R1:W-:Y:S04]  /*af60*/  STL [R1+0x1ac], R0 ;  /* 0x0001ac0001007387 */ /* 0x0003e80000100800 */
[----:B-1----:R-:W2:Y:S01]  /*af70*/  LDL.LU R0, [R1+0xddc] ;  /* 0x000ddc0001007983 */ /* 0x002ea20000300800 */
[C---:B----4-:R-:W-:Y:S02]  /*af80*/  SEL R27, R3.reuse, R27, !P3 ;  /* 0x0000001b031b7207 */ /* 0x050fe40005800000 */
[C---:B-----5:R-:W-:Y:S02]  /*af90*/  SEL R26, R3.reuse, R26, !P3 ;  /* 0x0000001a031a7207 */ /* 0x060fe40005800000 */
[C---:B---3--:R-:W-:Y:S02]  /*afa0*/  SEL R22, R3.reuse, R22, !P3 ;  /* 0x0000001603167207 */ /* 0x048fe40005800000 */
[----:B------:R-:W-:-:S02]  /*afb0*/  SEL R19, R3, R19, !P3 ;  /* 0x0000001303137207 */ /* 0x000fc40005800000 */
[C---:B------:R-:W-:Y:S02]  /*afc0*/  SEL R16, R3.reuse, R16, !P3 ;  /* 0x0000001003107207 */ /* 0x040fe40005800000 */
[C---:B------:R-:W-:Y:S02]  /*afd0*/  SEL R13, R3.reuse, R13, !P3 ;  /* 0x0000000d030d7207 */ /* 0x040fe40005800000 */
[C---:B------:R-:W-:Y:S02]  /*afe0*/  SEL R10, R3.reuse, R10, !P3 ;  /* 0x0000000a030a7207 */ /* 0x040fe40005800000 */
[C---:B------:R-:W-:Y:S02]  /*aff0*/  SEL R7, R3.reuse, R7, !P3 ;  /* 0x0000000703077207 */ /* 0x040fe40005800000 */
[----:B--2---:R-:W-:-:S05]  /*b000*/  SEL R0, R3, R0, !P3 ;  /* 0x0000000003007207 */ /* 0x004fca0005800000 */
[----:B------:R1:W-:Y:S02]  /*b010*/  STL [R1+0x1a4], R0 ;  /* 0x0001a40001007387 */ /* 0x0003e40000100800 */
[----:B-1----:R-:W-:-:S05]  /*b020*/  SEL R0, R3, R28, !P3 ;  /* 0x0000001c03007207 */ /* 0x002fca0005800000 */
[----:B------:R1:W-:Y:S04]  /*b030*/  STL [R1+0x1a0], R0 ;  /* 0x0001a00001007387 */ /* 0x0003e80000100800 */
[----:B------:R-:W-:Y:S01]  /*b040*/  STL [R1+0xe0], R27 ;  /* 0x0000e01b01007387 */ /* 0x000fe20000100800 */
[----:B-1----:R-:W-:-:S03]  /*b050*/  SEL R0, R3, R25, !P3 ;  /* 0x0000001903007207 */ /* 0x002fc60005800000 */
[----:B------:R-:W-:Y:S01]  /*b060*/  STL [R1+0xfc], R26 ;  /* 0x0000fc1a01007387 */ /* 0x000fe20000100800 */
[C---:B------:R-:W-:Y:S02]  /*b070*/  SEL R25, R3.reuse, R2, !P3 ;  /* 0x0000000203197207 */ /* 0x040fe40005800000 */
[C---:B------:R-:W-:Y:S01]  /*b080*/  SEL R2, R3.reuse, R24, !P3 ;  /* 0x0000001803027207 */ /* 0x040fe20005800000 */
[----:B------:R1:W-:Y:S04]  /*b090*/  STL [R1+0x110], R0 ;  /* 0x0001100001007387 */ /* 0x0003e80000100800 */
[----:B------:R-:W-:Y:S01]  /*b0a0*/  STL [R1+0x198], R25 ;  /* 0x0001981901007387 */ /* 0x000fe20000100800 */
[----:B-1----:R-:W-:-:S03]  /*b0b0*/  SEL R0, R3, R23, !P3 ;  /* 0x0000001703007207 */ /* 0x002fc60005800000 */
[----:B------:R1:W-:Y:S04]  /*b0c0*/  STL [R1+0x13c], R2 ;  /* 0x00013c0201007387 */ /* 0x0003e80000100800 */
[----:B------:R2:W-:Y:S01]  /*b0d0*/  STL [R1+0x14c], R0 ;  /* 0x00014c0001007387 */ /* 0x0005e20000100800 */
[----:B-1----:R-:W-:-:S03]  /*b0e0*/  SEL R2, R3, R21, !P3 ;  /* 0x0000001503027207 */ /* 0x002fc60005800000 */
[----:B------:R-:W-:Y:S01]  /*b0f0*/  STL [R1+0x164], R22 ;  /* 0x0001641601007387 */ /* 0x000fe20000100800 */
[----:B--2---:R-:W-:-:S03]  /*b100*/  SEL R0, R3, R20, !P3 ;  /* 0x0000001403007207 */ /* 0x004fc60005800000 */
        /* <DEDUP_REMOVED lines=25> */
[----:B------:R-:W-:Y:S04]  /*b2a0*/  STL [R1+0x150], R2 ;  /* 0x0001500201007387 */ /* 0x000fe80000100800 */
[----:B------:R1:W-:Y:S04]  /*b2b0*/  STL [R1+0x148], R0 ;  /* 0x0001480001007387 */ /* 0x0003e80000100800 */
[----:B-1----:R-:W2:Y:S01]  /*b2c0*/  LDL.LU R0, [R1+0xf0] ;  /* 0x0000f00001007983 */ /* 0x002ea20000300800 */
[C---:B------:R-:W-:Y:S02]  /*b2d0*/  SEL R4, R3.reuse, R4, !P3 ;  /* 0x0000000403047207 */ /* 0x040fe40005800000 */
[----:B------:R-:W-:-:S03]  /*b2e0*/  SEL R2, R3, R29, !P3 ;  /* 0x0000001d03027207 */ /* 0x000fc60005800000 */
[----:B------:R-:W-:Y:S04]  /*b2f0*/  STL [R1+0x144], R4 ;  /* 0x0001440401007387 */ /* 0x000fe80000100800 */
        /* <DEDUP_REMOVED lines=132> */
[----:B------:R-:W3:Y:S01]  /*bb40*/  LDL.LU R2, [R1] ;  /* 0x0000000001027983 */ /* 0x000ee20000300800 */
        /* <DEDUP_REMOVED lines=9> */
[C---:B---3--:R-:W-:Y:S02]  /*bbe0*/  SEL R28, R3.reuse, R28, !P3 ;  /* 0x0000001c031c7207 */ /* 0x048fe40005800000 */
[C---:B----4-:R-:W-:Y:S02]  /*bbf0*/  SEL R27, R3.reuse, R27, !P3 ;  /* 0x0000001b031b7207 */ /* 0x050fe40005800000 */
[C---:B-----5:R-:W-:Y:S02]  /*bc00*/  SEL R26, R3.reuse, R26, !P3 ;  /* 0x0000001a031a7207 */ /* 0x060fe40005800000 */
[----:B------:R-:W-:-:S02]  /*bc10*/  SEL R25, R3, R25, !P3 ;  /* 0x0000001903197207 */ /* 0x000fc40005800000 */
[C---:B------:R-:W-:Y:S02]  /*bc20*/  SEL R24, R3.reuse, R24, !P3 ;  /* 0x0000001803187207 */ /* 0x040fe40005800000 */
[C---:B------:R-:W-:Y:S02]  /*bc30*/  SEL R23, R3.reuse, R23, !P3 ;  /* 0x0000001703177207 */ /* 0x040fe40005800000 */
[C---:B------:R-:W-:Y:S02]  /*bc40*/  SEL R22, R3.reuse, R22, !P3 ;  /* 0x0000001603167207 */ /* 0x040fe40005800000 */
[C---:B------:R-:W-:Y:S02]  /*bc50*/  SEL R21, R3.reuse, R21, !P3 ;  /* 0x0000001503157207 */ /* 0x040fe40005800000 */
[C---:B------:R-:W-:Y:S02]  /*bc60*/  SEL R20, R3.reuse, R20, !P3 ;  /* 0x0000001403147207 */ /* 0x040fe40005800000 */
        /* <DEDUP_REMOVED lines=17> */
[----:B--2---:R-:W-:-:S05]  /*bd80*/  SEL R0, R3, R0, !P3 ;  /* 0x0000000003007207 */ /* 0x004fca0005800000 */
[----:B------:R1:W-:Y:S04]  /*bd90*/  STL [R1+0x94], R0 ;  /* 0x0000940001007387 */ /* 0x0003e80000100800 */
[----:B-1----:R-:W2:Y:S04]  /*bda0*/  LDL.LU R0, [R1+0xdc0] ;  /* 0x000dc00001007983 */ /* 0x002ea80000300800 */
[----:B------:R1:W-:Y:S04]  /*bdb0*/  STL [R1+0x90], R28 ;  /* 0x0000901c01007387 */ /* 0x0003e80000100800 */
[----:B-1----:R-:W3:Y:S04]  /*bdc0*/  LDL.LU R28, [R1+0xdbc] ;  /* 0x000dbc00011c7983 */ /* 0x002ee80000300800 */
[----:B------:R1:W-:Y:S04]  /*bdd0*/  STL [R1+0x88], R27 ;  /* 0x0000881b01007387 */ /* 0x0003e80000100800 */
[----:B-1----:R-:W4:Y:S04]  /*bde0*/  LDL.LU R27, [R1+0xdb8] ;  /* 0x000db800011b7983 */ /* 0x002f280000300800 */
[----:B------:R1:W-:Y:S04]  /*bdf0*/  STL [R1+0x84], R26 ;  /* 0x0000841a01007387 */ /* 0x0003e80000100800 */
[----:B-1----:R-:W5:Y:S04]  /*be00*/  LDL.LU R26, [R1+0xdb4] ;  /* 0x000db400011a7983 */ /* 0x002f680000300800 */
[----:B------:R1:W-:Y:S04]  /*be10*/  STL [R1+0x80], R25 ;  /* 0x0000801901007387 */ /* 0x0003e80000100800 */
[----:B-1----:R-:W2:Y:S04]  /*be20*/  LDL.LU R25, [R1+0xdb0] ;  /* 0x000db00001197983 */ /* 0x002ea80000300800 */
        /* <DEDUP_REMOVED lines=43> */
[----:B-1----:R-:W5:Y:S01]  /*c0e0*/  LDL.LU R29, [R1+0xd58] ;  /* 0x000d5800011d7983 */ /* 0x002f620000300800 */
[----:B------:R-:W-:-:S05]  /*c0f0*/  SEL R2, R3, R2, !P3 ;  /* 0x0000000203027207 */ /* 0x000fca0005800000 */
[----:B------:R1:W-:Y:S01]  /*c100*/  STL [R1+0x1c], R2 ;  /* 0x00001c0201007387 */ /* 0x0003e20000100800 */
[C---:B--2---:R-:W-:Y:S02]  /*c110*/  SEL R19, R3.reuse, R19, !P3 ;  /* 0x0000001303137207 */ /* 0x044fe40005800000 */
[C---:B---3--:R-:W-:Y:S02]  /*c120*/  SEL R18, R3.reuse, R18, !P3 ;  /* 0x0000001203127207 */ /* 0x048fe40005800000 */
[C---:B----4-:R-:W-:Y:S02]  /*c130*/  SEL R17, R3.reuse, R17, !P3 ;  /* 0x0000001103117207 */ /* 0x050fe40005800000 */
[C---:B-----5:R-:W-:Y:S02]  /*c140*/  SEL R16, R3.reuse, R16, !P3 ;  /* 0x0000001003107207 */ /* 0x060fe40005800000 */
[C---:B------:R-:W-:Y:S02]  /*c150*/  SEL R15, R3.reuse, R15, !P3 ;  /* 0x0000000f030f7207 */ /* 0x040fe40005800000 */
[----:B------:R-:W-:-:S02]  /*c160*/  SEL R14, R3, R14, !P3 ;  /* 0x0000000e030e7207 */ /* 0x000fc40005800000 */
[C---:B------:R-:W-:Y:S02]  /*c170*/  SEL R13, R3.reuse, R13, !P3 ;  /* 0x0000000d030d7207 */ /* 0x040fe40005800000 */
[C---:B------:R-:W-:Y:S02]  /*c180*/  SEL R12, R3.reuse, R12, !P3 ;  /* 0x0000000c030c7207 */ /* 0x040fe40005800000 */
[C---:B------:R-:W-:Y:S02]  /*c190*/  SEL R11, R3.reuse, R11, !P3 ;  /* 0x0000000b030b7207 */ /* 0x040fe40005800000 */
[C---:B-1----:R-:W-:Y:S02]  /*c1a0*/  SEL R2, R3.reuse, R5, !P3 ;  /* 0x0000000503027207 */ /* 0x042fe40005800000 */
[C---:B------:R-:W-:Y:S02]  /*c1b0*/  SEL R5, R3.reuse, R6, !P3 ;  /* 0x0000000603057207 */ /* 0x040fe40005800000 */
[----:B------:R-:W-:-:S02]  /*c1c0*/  SEL R4, R3, R4, !P3 ;  /* 0x0000000403047207 */ /* 0x000fc40005800000 */
[----:B------:R-:W-:-:S05]  /*c1d0*/  SEL R29, R3, R29, !P3 ;  /* 0x0000001d031d7207 */ /* 0x000fca0005800000 */
[----:B------:R-:W-:Y:S04]  /*c1e0*/  STL [R1+0x18], R29 ;  /* 0x0000181d01007387 */ /* 0x000fe80000100800 */
[----:B------:R1:W-:Y:S04]  /*c1f0*/  STL [R1+0x14], R4 ;  /* 0x0000140401007387 */ /* 0x0003e80000100800 */
[----:B------:R2:W-:Y:S01]  /*c200*/  STL [R1+0x10], R2 ;  /* 0x0000100201007387 */ /* 0x0005e20000100800 */
[----:B-1----:R-:W-:-:S03]  /*c210*/  SEL R4, R3, R7, !P3 ;  /* 0x0000000703047207 */ /* 0x002fc60005800000 */
[----:B------:R1:W-:Y:S01]  /*c220*/  STL [R1+0xc], R5 ;  /* 0x00000c0501007387 */ /* 0x0003e20000100800 */
[----:B--2---:R-:W-:-:S03]  /*c230*/  SEL R2, R3, R8, !P3 ;  /* 0x0000000803027207 */ /* 0x004fc60005800000 */
[----:B-1----:R-:W2:Y:S04]  /*c240*/  LDL.LU R5, [R1+0x1e4] ;  /* 0x0001e40001057983 */ /* 0x002ea80000300800 */
[----:B------:R-:W-:Y:S04]  /*c250*/  STL [R1+0x8], R4 ;  /* 0x0000080401007387 */ /* 0x000fe80000100800 */
[----:B------:R-:W3:Y:S04]  /*c260*/  LDL.LU R6, [R1+0x1e0] ;  /* 0x0001e00001067983 */ /* 0x000ee80000300800 */
[----:B------:R1:W-:Y:S01]  /*c270*/  STL [R1+0x4], R2 ;  /* 0x0000040201007387 */ /* 0x0003e20000100800 */
[----:B------:R-:W-:-:S03]  /*c280*/  SEL R29, R3, R10, !P3 ;  /* 0x0000000a031d7207 */ /* 0x000fc60005800000 */
[----:B------:R-:W4:Y:S04]  /*c290*/  LDL.LU R7, [R1+0x1dc] ;  /* 0x0001dc0001077983 */ /* 0x000f280000300800 */
[----:B------:R-:W5:Y:S01]  /*c2a0*/  LDL.LU R8, [R1+0x1d8] ;  /* 0x0001d80001087983 */ /* 0x000f620000300800 */
[----:B-1----:R-:W-:-:S03]  /*c2b0*/  SEL R2, R3, R9, !P3 ;  /* 0x0000000903027207 */ /* 0x002fc60005800000 */
[----:B------:R-:W5:Y:S04]  /*c2c0*/  LDL.LU R9, [R1+0x1d4] ;  /* 0x0001d40001097983 */ /* 0x000f680000300800 */
[----:B------:R1:W-:Y:S04]  /*c2d0*/  STL [R1+0xccc], R2 ;  /* 0x000ccc0201007387 */ /* 0x0003e80000100800 */
[----:B-1----:R-:W5:Y:S04]  /*c2e0*/  LDL.LU R2, [R1+0xe0] ;  /* 0x0000e00001027983 */ /* 0x002f680000300800 */
[----:B------:R-:W5:Y:S04]  /*c2f0*/  LDL.LU R10, [R1+0x1d0] ;  /* 0x0001d000010a7983 */ /* 0x000f680000300800 */
        /* <DEDUP_REMOVED lines=19> */
[----:B-1----:R-:W5:Y:S04]  /*c430*/  LDL R19, [R1+0x21c] ;  /* 0x00021c0001137983 */ /* 0x002f680000100800 */
[----:B------:R-:W1:Y:S01]  /*c440*/  S2R R4, SR_TID.X ;  /* 0x0000000000047919 */ /* 0x000e620000002100 */
[----:B------:R-:W-:-:S02]  /*c450*/  SEL R20, R3, R20, !P3 ;  /* 0x0000001403147207 */ /* 0x000fc40005800000 */
[C---:B------:R-:W-:Y:S02]  /*c460*/  SEL R21, R3.reuse, R21, !P3 ;  /* 0x0000001503157207 */ /* 0x040fe40005800000 */
[C---:B------:R-:W-:Y:S02]  /*c470*/  SEL R22, R3.reuse, R22, !P3 ;  /* 0x0000001603167207 */ /* 0x040fe40005800000 */
[C---:B------:R-:W-:Y:S01]  /*c480*/  SEL R23, R3.reuse, R23, !P3 ;  /* 0x0000001703177207 */ /* 0x040fe20005800000 */
[----:B------:R-:W-:Y:S01]  /*c490*/  STL [R1+0xcf8], R20 ;  /* 0x000cf81401007387 */ /* 0x000fe20000100800 */
[C---:B------:R-:W-:Y:S02]  /*c4a0*/  SEL R24, R3.reuse, R24, !P3 ;  /* 0x0000001803187207 */ /* 0x040fe40005800000 */
[C---:B------:R-:W-:Y:S01]  /*c4b0*/  SEL R25, R3.reuse, R25, !P3 ;  /* 0x0000001903197207 */ /* 0x040fe20005800000 */
[----:B------:R-:W-:Y:S01]  /*c4c0*/  STL [R1+0xcfc], R21 ;  /* 0x000cfc1501007387 */ /* 0x000fe20000100800 */
[----:B------:R-:W-:-:S02]  /*c4d0*/  SEL R26, R3, R26, !P3 ;  /* 0x0000001a031a7207 */ /* 0x000fc40005800000 */
[----:B------:R-:W-:Y:S01]  /*c4e0*/  SEL R27, R3, R27, !P3 ;  /* 0x0000001b031b7207 */ /* 0x000fe20005800000 */
[----:B------:R-:W-:Y:S01]  /*c4f0*/  STL [R1+0xd00], R22 ;  /* 0x000d001601007387 */ /* 0x000fe20000100800 */
[----:B-1----:R-:W-:-:S03]  /*c500*/  LOP3.LUT R4, R4, 0x7f, RZ, 0xc0, !PT ;  /* 0x0000007f04047812 */ /* 0x002fc600078ec0ff */
[----:B------:R-:W-:Y:S02]  /*c510*/  STL [R1+0xd04], R23 ;  /* 0x000d041701007387 */ /* 0x000fe40000100800 */
[----:B------:R-:W-:Y:S01]  /*c520*/  IMAD R4, R4, c[0x0][0x18c], RZ ;  /* 0x0000630004047a24 */ /* 0x000fe200078e02ff */
[----:B------:R-:W-:Y:S01]  /*c530*/  SEL R3, R3, R28, !P3 ;  /* 0x0000001c03037207 */ /* 0x000fe20005800000 */
[----:B------:R-:W-:Y:S03]  /*c540*/  STL [R1+0xd08], R24 ;  /* 0x000d081801007387 */ /* 0x000fe60000100800 */
[----:B------:R-:W-:Y:S01]  /*c550*/  LEA.HI.X.SX32 R4, R4, c[0x0][0x16c], 0x1, P6 ;  /* 0x00005b0004047a11 */ /* 0x000fe200030f0eff */
[----:B------:R-:W-:Y:S04]  /*c560*/  STL [R1+0xd0c], R25 ;  /* 0x000d0c1901007387 */ /* 0x000fe80000100800 */
[----:B------:R-:W-:Y:S04]  /*c570*/  STL [R1+0xd10], R26 ;  /* 0x000d101a01007387 */ /* 0x000fe80000100800 */
[----:B------:R-:W-:Y:S04]  /*c580*/  STL [R1+0xd14], R27 ;  /* 0x000d141b01007387 */ /* 0x000fe80000100800 */
[----:B------:R-:W-:Y:S04]  /*c590*/  STL [R1+0xd18], R3 ;  /* 0x000d180301007387 */ /* 0x000fe80000100800 */
[----:B------:R1:W-:Y:S01]  /*c5a0*/  STL [R1+0xd1c], R4 ;  /* 0x000d1c0401007387 */ /* 0x0003e20000100800 */
[----:B--2---:R-:W-:-:S02]  /*c5b0*/  IMAD R5, R5, c[0x0][0x190], RZ ;  /* 0x0000640005057a24 */ /* 0x004fc400078e02ff */
[----:B---3--:R-:W-:Y:S02]  /*c5c0*/  IMAD R6, R6, c[0x0][0x190], RZ ;  /* 0x0000640006067a24 */ /* 0x008fe400078e02ff */
[----:B----4-:R-:W-:Y:S02]  /*c5d0*/  IMAD R7, R7, c[0x0][0x190], RZ ;  /* 0x0000640007077a24 */ /* 0x010fe400078e02ff */
[----:B-----5:R-:W-:Y:S02]  /*c5e0*/  IMAD R8, R8, c[0x0][0x190], RZ ;  /* 0x0000640008087a24 */ /* 0x020fe400078e02ff */
[----:B------:R-:W-:Y:S02]  /*c5f0*/  IMAD R9, R9, c[0x0][0x190], RZ ;  /* 0x0000640009097a24 */ /* 0x000fe400078e02ff */
[----:B------:R-:W-:Y:S02]  /*c600*/  IMAD R10, R10, c[0x0][0x190], RZ ;  /* 0x000064000a0a7a24 */ /* 0x000fe400078e02ff */
[----:B-1----:R-:W-:-:S02]  /*c610*/  IMAD R4, R14, c[0x0][0x190], RZ ;  /* 0x000064000e047a24 */ /* 0x002fc400078e02ff */
[----:B------:R-:W-:Y:S02]  /*c620*/  IMAD R28, R16, c[0x0][0x190], RZ ;  /* 0x00006400101c7a24 */ /* 0x000fe400078e02ff */
[----:B------:R-:W-:Y:S02]  /*c630*/  IMAD R3, R18, c[0x0][0x190], RZ ;  /* 0x0000640012037a24 */ /* 0x000fe400078e02ff */
[----:B------:R-:W-:-:S05]  /*c640*/  IMAD R0, R0, 0x2, R19 ;  /* 0x0000000200007824 */ /* 0x000fca00078e0213 */
[----:B------:R1:W-:Y:S04]  /*c650*/  STL [R1+0xd20], R0 ;  /* 0x000d200001007387 */ /* 0x0003e80000100800 */
[----:B------:R-:W-:Y:S01]  /*c660*/  STL [R1+0x1a8], R3 ;  /* 0x0001a80301007387 */ /* 0x000fe20000100800 */
[----:B-1----:R-:W-:-:S03]  /*c670*/  IMAD R0, R17, c[0x0][0x184], RZ ;  /* 0x0000610011007a24 */ /* 0x002fc600078e02ff */
[----:B------:R-:W-:Y:S04]  /*c680*/  STL [R1+0xd24], R5 ;  /* 0x000d240501007387 */ /* 0x000fe80000100800 */
[----:B------:R1:W-:Y:S04]  /*c690*/  STL [R1+0x19c], R0 ;  /* 0x00019c0001007387 */ /* 0x0003e80000100800 */
[----:B------:R-:W-:Y:S04]  /*c6a0*/  STL [R1+0xd28], R6 ;  /* 0x000d280601007387 */ /* 0x000fe80000100800 */
[----:B------:R-:W-:Y:S01]  /*c6b0*/  STL [R1+0xd2c], R7 ;  /* 0x000d2c0701007387 */ /* 0x000fe20000100800 */
[----:B-1----:R-:W-:-:S03]  /*c6c0*/  IMAD R0, R15, c[0x0][0x190], RZ ;  /* 0x000064000f007a24 */ /* 0x002fc600078e02ff */
[----:B------:R-:W-:Y:S01]  /*c6d0*/  STL [R1+0xd30], R8 ;  /* 0x000d300801007387 */ /* 0x000fe20000100800 */
[----:B------:R-:W-:-:S03]  /*c6e0*/  IMAD R3, R13, c[0x0][0x190], RZ ;  /* 0x000064000d037a24 */ /* 0x000fc600078e02ff */
[----:B------:R-:W-:Y:S04]  /*c6f0*/  STL [R1+0xd34], R9 ;  /* 0x000d340901007387 */ /* 0x000fe80000100800 */
[----:B------:R-:W-:Y:S04]  /*c700*/  STL [R1+0xd38], R10 ;  /* 0x000d380a01007387 */ /* 0x000fe80000100800 */
[----:B------:R-:W-:Y:S04]  /*c710*/  STL [R1+0xd3c], R28 ;  /* 0x000d3c1c01007387 */ /* 0x000fe80000100800 */
[----:B------:R1:W-:Y:S04]  /*c720*/  STL [R1+0x60], R0 ;  /* 0x0000600001007387 */ /* 0x0003e80000100800 */
[----:B------:R2:W-:Y:S01]  /*c730*/  STL [R1+0x78], R4 ;  /* 0x0000780401007387 */ /* 0x0005e20000100800 */
[----:B-1----:R-:W-:-:S03]  /*c740*/  IMAD R0, R12, c[0x0][0x190], RZ ;  /* 0x000064000c007a24 */ /* 0x002fc600078e02ff */
[----:B------:R1:W-:Y:S01]  /*c750*/  STL [R1+0x8c], R3 ;  /* 0x00008c0301007387 */ /* 0x0003e20000100800 */
[----:B--2---:R-:W-:-:S03]  /*c760*/  IMAD R4, R11, c[0x0][0x190], RZ ;  /* 0x000064000b047a24 */ /* 0x004fc600078e02ff */
[----:B------:R2:W-:Y:S04]  /*c770*/  STL [R1+0xa0], R0 ;  /* 0x0000a00001007387 */ /* 0x0005e80000100800 */
[----:B------:R-:W-:Y:S04]  /*c780*/  STL [R1+0xb8], R4 ;  /* 0x0000b80401007387 */ /* 0x000fe80000100800 */
[----:B------:R-:W3:Y:S01]  /*c790*/  LDL.LU R28, [R1+0x198] ;  /* 0x00019800011c7983 */ /* 0x000ee20000300800 */
[----:B-1----:R-:W-:Y:S02]  /*c7a0*/  IMAD R3, R29, c[0x0][0x190], RZ ;  /* 0x000064001d037a24 */ /* 0x002fe400078e02ff */
[----:B--2---:R-:W-:-:S03]  /*c7b0*/  IMAD R0, R2, c[0x0][0x190], RZ ;  /* 0x0000640002007a24 */ /* 0x004fc600078e02ff */
[----:B------:R-:W-:Y:S04]  /*c7c0*/  STL [R1+0xc8], R3 ;  /* 0x0000c80301007387 */ /* 0x000fe80000100800 */
[----:B---3--:R1:W-:Y:S04]  /*c7d0*/  STL [R1+0xd50], R28 ;  /* 0x000d501c01007387 */ /* 0x0083e80000100800 */
[----:B------:R-:W-:Y:S04]  /*c7e0*/  STL [R1+0xe0], R0 ;  /* 0x0000e00001007387 */ /* 0x000fe80000100800 */
        /* <DEDUP_REMOVED lines=31> */
[----:B--2---:R-:W-:-:S05]  /*c9e0*/  IMAD R28, R28, c[0x0][0x190], RZ ;  /* 0x000064001c1c7a24 */ /* 0x004fca00078e02ff */
[----:B------:R1:W-:Y:S04]  /*c9f0*/  STL [R1+0xfc], R28 ;  /* 0x0000fc1c01007387 */ /* 0x0003e80000100800 */
[----:B-1----:R-:W2:Y:S02]  /*ca00*/  LDL.LU R28, [R1+0xd54] ;  /* 0x000d5400011c7983 */ /* 0x002ea40000300800 */
[----:B--2---:R-:W-:-:S05]  /*ca10*/  IMAD R28, R28, c[0x0][0x190], RZ ;  /* 0x000064001c1c7a24 */ /* 0x004fca00078e02ff */
[----:B------:R1:W-:Y:S04]  /*ca20*/  STL [R1+0x110], R28 ;  /* 0x0001101c01007387 */ /* 0x0003e80000100800 */
[----:B-1----:R-:W2:Y:S01]  /*ca30*/  LDL.LU R28, [R1+0xd50] ;  /* 0x000d5000011c7983 */ /* 0x002ea20000300800 */
[----:B---3--:R-:W-:Y:S02]  /*ca40*/  IMAD R10, R10, c[0x0][0x190], RZ ;  /* 0x000064000a0a7a24 */ /* 0x008fe400078e02ff */
[----:B----4-:R-:W-:Y:S02]  /*ca50*/  IMAD R9, R9, c[0x0][0x190], RZ ;  /* 0x0000640009097a24 */ /* 0x010fe400078e02ff */
[----:B-----5:R-:W-:Y:S02]  /*ca60*/  IMAD R8, R8, c[0x0][0x190], RZ ;  /* 0x0000640008087a24 */ /* 0x020fe400078e02ff */
[----:B------:R-:W-:-:S02]  /*ca70*/  IMAD R7, R7, c[0x0][0x190], RZ ;  /* 0x0000640007077a24 */ /* 0x000fc400078e02ff */
[----:B------:R-:W-:Y:S02]  /*ca80*/  IMAD R6, R6, c[0x0][0x190], RZ ;  /* 0x0000640006067a24 */ /* 0x000fe400078e02ff */
[----:B------:R-:W-:Y:S02]  /*ca90*/  IMAD R5, R5, c[0x0][0x190], RZ ;  /* 0x0000640005057a24 */ /* 0x000fe400078e02ff */
[----:B------:R-:W-:Y:S02]  /*caa0*/  IMAD R0, R0, c[0x0][0x190], RZ ;  /* 0x0000640000007a24 */ /* 0x000fe400078e02ff */
[----:B------:R-:W-:Y:S02]  /*cab0*/  IMAD R4, R4, c[0x0][0x190], RZ ;  /* 0x0000640004047a24 */ /* 0x000fe400078e02ff */
[----:B------:R-:W-:Y:S02]  /*cac0*/  IMAD R3, R3, c[0x0][0x190], RZ ;  /* 0x0000640003037a24 */ /* 0x000fe400078e02ff */
[----:B--2---:R-:W-:-:S05]  /*cad0*/  IMAD R28, R28, c[0x0][0x190], RZ ;  /* 0x000064001c1c7a24 */ /* 0x004fca00078e02ff */
[----:B------:R-:W-:Y:S04]  /*cae0*/  STL [R1+0x124], R28 ;  /* 0x0001241c01007387 */ /* 0x000fe80000100800 */
[----:B------:R-:W-:Y:S04]  /*caf0*/  STL [R1+0x13c], R10 ;  /* 0x00013c0a01007387 */ /* 0x000fe80000100800 */
[----:B------:R-:W-:Y:S04]  /*cb00*/  STL [R1+0x14c], R9 ;  /* 0x00014c0901007387 */ /* 0x000fe80000100800 */
[----:B------:R-:W-:Y:S04]  /*cb10*/  STL [R1+0x164], R8 ;  /* 0x0001640801007387 */ /* 0x000fe80000100800 */
        /* <DEDUP_REMOVED lines=9> */
[----:B------:R3:W-:Y:S01]  /*cbb0*/  STL [R1+0x178], R4 ;  /* 0x0001780401007387 */ /* 0x0007e20000100800 */
[----:B-1----:R-:W-:Y:S02]  /*cbc0*/  IMAD R3, R25, c[0x0][0x190], RZ ;  /* 0x0000640019037a24 */ /* 0x002fe400078e02ff */
[----:B--2---:R-:W-:-:S03]  /*cbd0*/  IMAD R0, R24, c[0x0][0x190], RZ ;  /* 0x0000640018007a24 */ /* 0x004fc600078e02ff */
[----:B------:R1:W-:Y:S01]  /*cbe0*/  STL [R1+0x174], R3 ;  /* 0x0001740301007387 */ /* 0x0003e20000100800 */
[----:B---3--:R-:W-:-:S03]  /*cbf0*/  IMAD R4, R23, c[0x0][0x190], RZ ;  /* 0x0000640017047a24 */ /* 0x008fc600078e02ff */
        /* <DEDUP_REMOVED lines=194> */
[----:B--2---:R-:W-:-:S05]  /*d820*/  IMAD R28, R28, c[0x0][0x190], RZ ;  /* 0x000064001c1c7a24 */ /* 0x004fca00078e02ff */
        /* <DEDUP_REMOVED lines=57> */
[----:B-1----:R-:W4:Y:S01]  /*dbc0*/  LDL.LU R2, [R1+0xccc] ;  /* 0x000ccc0001027983 */ /* 0x002f220000300800 */
[----:B--2---:R-:W-:-:S02]  /*dbd0*/  IMAD R16, R16, c[0x0][0x190], RZ ;  /* 0x0000640010107a24 */ /* 0x004fc400078e02ff */
[----:B---3--:R-:W-:Y:S02]  /*dbe0*/  IMAD R15, R15, c[0x0][0x190], RZ ;  /* 0x000064000f0f7a24 */ /* 0x008fe400078e02ff */
[----:B----4-:R-:W-:-:S05]  /*dbf0*/  IMAD R2, R2, c[0x0][0x190], RZ ;  /* 0x0000640002027a24 */ /* 0x010fca00078e02ff */
[----:B------:R1:W-:Y:S04]  /*dc00*/  STL [R1], R2 ;  /* 0x0000000201007387 */ /* 0x0003e80000100800 */
[----:B-1----:R-:W2:Y:S01]  /*dc10*/  LDL.LU R2, [R1+0xcc8] ;  /* 0x000cc80001027983 */ /* 0x002ea20000300800 */
[----:B------:R-:W-:Y:S02]  /*dc20*/  IMAD R29, R29, c[0x0][0x190], RZ ;  /* 0x000064001d1d7a24 */ /* 0x000fe400078e02ff */
[----:B------:R-:W-:Y:S02]  /*dc30*/  IMAD R11, R11, c[0x0][0x190], RZ ;  /* 0x000064000b0b7a24 */ /* 0x000fe400078e02ff */
[----:B------:R-:W-:Y:S01]  /*dc40*/  IMAD R12, R12, c[0x0][0x190], RZ ;  /* 0x000064000c0c7a24 */ /* 0x000fe200078e02ff */
[----:B------:R-:W-:Y:S01]  /*dc50*/  STL [R1+0xc90], R29 ;  /* 0x000c901d01007387 */ /* 0x000fe20000100800 */
[----:B------:R-:W-:-:S02]  /*dc60*/  IMAD R13, R13, c[0x0][0x190], RZ ;  /* 0x000064000d0d7a24 */ /* 0x000fc400078e02ff */
[----:B------:R-:W-:Y:S01]  /*dc70*/  IMAD R14, R14, c[0x0][0x190], RZ ;  /* 0x000064000e0e7a24 */ /* 0x000fe200078e02ff */
[----:B------:R1:W-:Y:S04]  /*dc80*/  STL [R1+0xc8c], R11 ;  /* 0x000c8c0b01007387 */ /* 0x0003e80000100800 */
[----:B-1----:R-:W3:Y:S04]  /*dc90*/  LDL.LU R11, [R1+0xb8] ;  /* 0x0000b800010b7983 */ /* 0x002ee80000300800 */
[----:B------:R-:W4:Y:S04]  /*dca0*/  LDL.LU R29, [R1+0xc8] ;  /* 0x0000c800011d7983 */ /* 0x000f280000300800 */
[----:B------:R-:W-:Y:S04]  /*dcb0*/  STL [R1+0x198], R12 ;  /* 0x0001980c01007387 */ /* 0x000fe80000100800 */
[----:B------:R1:W-:Y:S04]  /*dcc0*/  STL [R1+0xc94], R13 ;  /* 0x000c940d01007387 */ /* 0x0003e80000100800 */
[----:B-1----:R-:W3:Y:S04]  /*dcd0*/  LDL.LU R13, [R1+0xa0] ;  /* 0x0000a000010d7983 */ /* 0x002ee80000300800 */
[----:B------:R1:W-:Y:S04]  /*dce0*/  STL [R1+0xc98], R14 ;  /* 0x000c980e01007387 */ /* 0x0003e80000100800 */
[----:B-1----:R-:W3:Y:S04]  /*dcf0*/  LDL.LU R14, [R1+0x8c] ;  /* 0x00008c00010e7983 */ /* 0x002ee80000300800 */
[----:B------:R1:W-:Y:S04]  /*dd00*/  STL [R1+0xc9c], R15 ;  /* 0x000c9c0f01007387 */ /* 0x0003e80000100800 */
[----:B-1----:R-:W3:Y:S04]  /*dd10*/  LDL.LU R15, [R1+0x78] ;  /* 0x00007800010f7983 */ /* 0x002ee80000300800 */
[----:B------:R1:W-:Y:S04]  /*dd20*/  STL [R1+0xca0], R16 ;  /* 0x000ca01001007387 */ /* 0x0003e80000100800 */
[----:B-1----:R-:W3:Y:S01]  /*dd30*/  LDL.LU R16, [R1+0x60] ;  /* 0x0000600001107983 */ /* 0x002ee20000300800 */
[----:B------:R-:W-:-:S02]  /*dd40*/  IMAD R17, R17, c[0x0][0x190], RZ ;  /* 0x0000640011117a24 */ /* 0x000fc400078e02ff */
[----:B------:R-:W-:Y:S02]  /*dd50*/  IMAD R18, R18, c[0x0][0x190], RZ ;  /* 0x0000640012127a24 */ /* 0x000fe400078e02ff */
[----:B------:R-:W-:Y:S02]  /*dd60*/  IMAD R19, R19, c[0x0][0x190], RZ ;  /* 0x0000640013137a24 */ /* 0x000fe400078e02ff */
[----:B------:R-:W-:Y:S01]  /*dd70*/  IMAD R20, R20, c[0x0][0x190], RZ ;  /* 0x0000640014147a24 */ /* 0x000fe200078e02ff */
[----:B------:R2:W-:Y:S01]  /*dd80*/  STL [R1+0xca4], R17 ;  /* 0x000ca41101007387 */ /* 0x0005e20000100800 */
[----:B------:R-:W-:Y:S02]  /*dd90*/  IMAD R21, R21, c[0x0][0x190], RZ ;  /* 0x0000640015157a24 */ /* 0x000fe400078e02ff */
[----:B------:R-:W-:Y:S01]  /*dda0*/  IMAD R22, R22, c[0x0][0x190], RZ ;  /* 0x0000640016167a24 */ /* 0x000fe200078e02ff */
[----:B------:R-:W-:Y:S01]  /*ddb0*/  STL [R1+0xca8], R18 ;  /* 0x000ca81201007387 */ /* 0x000fe20000100800 */
[----:B------:R-:W-:-:S02]  /*ddc0*/  IMAD R23, R23, c[0x0][0x190], RZ ;  /* 0x0000640017177a24 */ /* 0x000fc400078e02ff */
[----:B------:R-:W-:Y:S01]  /*ddd0*/  IMAD R24, R24, c[0x0][0x190], RZ ;  /* 0x0000640018187a24 */ /* 0x000fe200078e02ff */
[----:B------:R1:W-:Y:S01]  /*dde0*/  STL [R1+0xcac], R19 ;  /* 0x000cac1301007387 */ /* 0x0003e20000100800 */
[----:B------:R-:W-:-:S03]  /*ddf0*/  IMAD R25, R25, c[0x0][0x190], RZ ;  /* 0x0000640019197a24 */ /* 0x000fc600078e02ff */
[----:B------:R-:W-:Y:S04]  /*de00*/  STL [R1+0xcb0], R20 ;  /* 0x000cb01401007387 */ /* 0x000fe80000100800 */
[----:B------:R-:W-:Y:S04]  /*de10*/  STL [R1+0xcb4], R21 ;  /* 0x000cb41501007387 */ /* 0x000fe80000100800 */
[----:B------:R-:W-:Y:S04]  /*de20*/  STL [R1+0xcb8], R22 ;  /* 0x000cb81601007387 */ /* 0x000fe80000100800 */
[----:B------:R-:W-:Y:S04]  /*de30*/  STL [R1+0xcbc], R23 ;  /* 0x000cbc1701007387 */ /* 0x000fe80000100800 */
[----:B------:R-:W-:Y:S04]  /*de40*/  STL [R1+0xcc0], R24 ;  /* 0x000cc01801007387 */ /* 0x000fe80000100800 */
[----:B------:R0:W-:Y:S01]  /*de50*/  STL [R1+0xcc4], R25 ;  /* 0x000cc41901007387 */ /* 0x0001e20000100800 */
[----:B--2---:R-:W-:-:S02]  /*de60*/  LEA R17, P3, R5, R2, 0x1 ;  /* 0x0000000205117211 */ /* 0x004fc400078608ff */
[-C--:B-1----:R-:W-:Y:S02]  /*de70*/  LEA R19, P2, R6, R2.reuse, 0x1 ;  /* 0x0000000206137211 */ /* 0x082fe400078408ff */
[-C--:B------:R-:W-:Y:S01]  /*de80*/  LEA R18, P1, R7, R2.reuse, 0x1 ;  /* 0x0000000207127211 */ /* 0x080fe200078208ff */
[----:B------:R5:W-:Y:S04]  /*de90*/  STL [R1+0x958], R17 ;  /* 0x0009581101007387 */ /* 0x000be80000100800 */
[----:B------:R-:W-:Y:S04]  /*dea0*/  STL [R1+0x95c], R19 ;  /* 0x00095c1301007387 */ /* 0x000fe80000100800 */
[----:B0-----:R-:W2:Y:S01]  /*deb0*/  LDL.LU R25, [R1+0x110] ;  /* 0x0001100001197983 */ /* 0x001ea20000300800 */
[----:B-----5:R-:W-:-:S03]  /*dec0*/  LEA R17, P0, R8, R2, 0x1 ;  /* 0x0000000208117211 */ /* 0x020fc600078008ff */
[----:B------:R0:W-:Y:S04]  /*ded0*/  STL [R1+0x960], R18 ;  /* 0x0009601201007387 */ /* 0x0001e80000100800 */
[----:B------:R1:W-:Y:S04]  /*dee0*/  STL [R1+0x964], R17 ;  /* 0x0009641101007387 */ /* 0x0003e80000100800 */
[----:B------:R-:W5:Y:S01]  /*def0*/  LDL.LU R24, [R1+0x124] ;  /* 0x0001240001187983 */ /* 0x000f620000300800 */
[-C--:B0-----:R-:W-:Y:S02]  /*df00*/  LEA R18, P6, R9, R2.reuse, 0x1 ;  /* 0x0000000209127211 */ /* 0x081fe400078c08ff */
[----:B-1----:R-:W-:-:S03]  /*df10*/  LEA R17, P5, R10, R2, 0x1 ;  /* 0x000000020a117211 */ /* 0x002fc600078a08ff */
[----:B------:R0:W-:Y:S04]  /*df20*/  STL [R1+0x968], R18 ;  /* 0x0009681201007387 */ /* 0x0001e80000100800 */
[----:B------:R1:W-:Y:S01]  /*df30*/  STL [R1+0x96c], R17 ;  /* 0x00096c1101007387 */ /* 0x0003e20000100800 */
[----:B0-----:R-:W-:Y:S02]  /*df40*/  LEA R18, P4, R28, R2, 0x1 ;  /* 0x000000021c127211 */ /* 0x001fe400078808ff */
[-C--:B-1----:R-:W-:Y:S02]  /*df50*/  LEA.HI.X.SX32 R17, R5, R4.reuse, 0x1, P3 ;  /* 0x0000000405117211 */ /* 0x082fe400018f0eff */
[----:B------:R-:W2:Y:S04]  /*df60*/  LDL.LU R5, [R1+0xfc] ;  /* 0x0000fc0001057983 */ /* 0x000ea80000300800 */
[----:B------:R-:W-:Y:S04]  /*df70*/  STL [R1+0x970], R18 ;  /* 0x0009701201007387 */ /* 0x000fe80000100800 */
[----:B------:R-:W2:Y:S04]  /*df80*/  LDL.LU R23, [R1+0x13c] ;  /* 0x00013c0001177983 */ /* 0x000ea80000300800 */
[----:B------:R0:W-:Y:S02]  /*df90*/  STL [R1+0x950], R17 ;  /* 0x0009501101007387 */ /* 0x0001e40000100800 */
[----:B0-----:R-:W-:-:S02]  /*dfa0*/  LEA.HI.X.SX32 R17, R6, R4, 0x1, P2 ;  /* 0x0000000406117211 */ /* 0x001fc400010f0eff */
[----:B------:R-:W2:Y:S01]  /*dfb0*/  LDL.LU R6, [R1+0xe0] ;  /* 0x0000e00001067983 */ /* 0x000ea20000300800 */
[----:B---3--:R-:W-:-:S05]  /*dfc0*/  LEA R18, P3, R16, R2, 0x1 ;  /* 0x0000000210127211 */ /* 0x008fca00078608ff */
[----:B------:R-:W-:Y:S04]  /*dfd0*/  STL [R1+0x954], R18 ;  /* 0x0009541201007387 */ /* 0x000fe80000100800 */
[----:B------:R-:W3:Y:S04]  /*dfe0*/  LDL.LU R22, [R1+0x14c] ;  /* 0x00014c0001167983 */ /* 0x000ee80000300800 */
[----:B------:R0:W-:Y:S04]  /*dff0*/  STL [R1+0x948], R17 ;  /* 0x0009481101007387 */ /* 0x0001e80000100800 */
[----:B------:R-:W3:Y:S01]  /*e000*/  LDL.LU R21, [R1+0x164] ;  /* 0x0001640001157983 */ /* 0x000ee20000300800 */
[----:B------:R-:W-:-:S02]  /*e010*/  LEA.HI.X.SX32 R7, R7, R4, 0x1, P1 ;  /* 0x0000000407077211 */ /* 0x000fc400008f0eff */
[----:B0-----:R-:W-:-:S05]  /*e020*/  LEA R17, P2, R15, R2, 0x1 ;  /* 0x000000020f117211 */ /* 0x001fca00078408ff */
[----:B------:R0:W-:Y:S04]  /*e030*/  STL [R1+0x94c], R17 ;  /* 0x00094c1101007387 */ /* 0x0001e80000100800 */
[----:B------:R1:W-:Y:S04]  /*e040*/  STL [R1+0x940], R7 ;  /* 0x0009400701007387 */ /* 0x0003e80000100800 */
[----:B------:R-:W3:Y:S01]  /*e050*/  LDL.LU R20, [R1+0x17c] ;  /* 0x00017c0001147983 */ /* 0x000ee20000300800 */
[----:B0-----:R-:W-:Y:S02]  /*e060*/  LEA R17, P1, R14, R2, 0x1 ;  /* 0x000000020e117211 */ /* 0x001fe400078208ff */
[----:B-1----:R-:W-:-:S03]  /*e070*/  LEA.HI.X.SX32 R7, R8, R4, 0x1, P0 ;  /* 0x0000000408077211 */ /* 0x002fc600000f0eff */
[----:B------:R-:W-:Y:S01]  /*e080*/  STL [R1+0x944], R17 ;  /* 0x0009441101007387 */ /* 0x000fe20000100800 */
[----:B------:R-:W-:-:S03]  /*e090*/  LEA R8, P0, R13, R2, 0x1 ;  /* 0x000000020d087211 */ /* 0x000fc600078008ff */
[----:B------:R0:W-:Y:S04]  /*e0a0*/  STL [R1+0x938], R7 ;  /* 0x0009380701007387 */ /* 0x0001e80000100800 */
[----:B------:R-:W3:Y:S01]  /*e0b0*/  LDL.LU R19, [R1+0x194] ;  /* 0x0001940001137983 */ /* 0x000ee20000300800 */
[----:B0-----:R-:W-:-:S03]  /*e0c0*/  LEA.HI.X.SX32 R7, R9, R4, 0x1, P6 ;  /* 0x0000000409077211 */ /* 0x001fc600030f0eff */
[----:B------:R0:W-:Y:S04]  /*e0d0*/  STL [R1+0x93c], R8 ;  /* 0x00093c0801007387 */ /* 0x0001e80000100800 */
[----:B------:R1:W-:Y:S04]  /*e0e0*/  STL [R1+0x930], R7 ;  /* 0x0009300701007387 */ /* 0x0003e80000100800 */
[----:B------:R-:W3:Y:S01]  /*e0f0*/  LDL.LU R18, [R1+0x190] ;  /* 0x0001900001127983 */ /* 0x000ee20000300800 */
[----:B0-----:R-:W-:Y:S02]  /*e100*/  LEA R8, P6, R11, R2, 0x1 ;  /* 0x000000020b087211 */ /* 0x001fe400078c08ff */
[----:B-1----:R-:W-:-:S03]  /*e110*/  LEA.HI.X.SX32 R7, R10, R4, 0x1, P5 ;  /* 0x000000040a077211 */ /* 0x002fc600028f0eff */
[----:B------:R4:W-:Y:S04]  /*e120*/  STL [R1+0x934], R8 ;  /* 0x0009340801007387 */ /* 0x0009e80000100800 */
[----:B------:R0:W-:Y:S04]  /*e130*/  STL [R1+0x594], R7 ;  /* 0x0005940701007387 */ /* 0x0001e80000100800 */
[----:B------:R-:W3:Y:S01]  /*e140*/  LDL.LU R17, [R1+0x18c] ;  /* 0x00018c0001117983 */ /* 0x000ee20000300800 */
[----:B----4-:R-:W-:Y:S02]  /*e150*/  LEA R8, P5, R29, R2, 0x1 ;  /* 0x000000021d087211 */ /* 0x010fe400078a08ff */
[----:B0-----:R-:W-:-:S03]  /*e160*/  LEA.HI.X.SX32 R7, R28, R4, 0x1, P4 ;  /* 0x000000041c077211 */ /* 0x001fc600020f0eff */
[----:B------:R-:W-:Y:S04]  /*e170*/  STL [R1+0x5b4], R8 ;  /* 0x0005b40801007387 */ /* 0x000fe80000100800 */
[----:B------:R0:W-:Y:S02]  /*e180*/  STL [R1+0x598], R7 ;  /* 0x0005980701007387 */ /* 0x0001e40000100800 */
[----:B0-----:R-:W-:Y:S02]  /*e190*/  LEA.HI.X.SX32 R7, R16, R4, 0x1, P3 ;  /* 0x0000000410077211 */ /* 0x001fe400018f0eff */
[----:B------:R-:W4:Y:S01]  /*e1a0*/  LDL.LU R16, [R1+0x188] ;  /* 0x0001880001107983 */ /* 0x000f220000300800 */
[----:B--2---:R-:W-:-:S05]  /*e1b0*/  LEA R8, P4, R6, R2, 0x1 ;  /* 0x0000000206087211 */ /* 0x004fca00078808ff */
[----:B------:R0:W-:Y:S04]  /*e1c0*/  STL [R1+0x5bc], R8 ;  /* 0x0005bc0801007387 */ /* 0x0001e80000100800 */
[----:B------:R1:W-:Y:S01]  /*e1d0*/  STL [R1+0x59c], R7 ;  /* 0x00059c0701007387 */ /* 0x0003e20000100800 */
[----:B0-----:R-:W-:Y:S02]  /*e1e0*/  LEA R8, P3, R5, R2, 0x1 ;  /* 0x0000000205087211 */ /* 0x001fe400078608ff */
[-C--:B-1----:R-:W-:Y:S02]  /*e1f0*/  LEA.HI.X.SX32 R7, R15, R4.reuse, 0x1, P2 ;  /* 0x000000040f077211 */ /* 0x082fe400010f0eff */
[----:B------:R-:W2:Y:S04]  /*e200*/  LDL.LU R15, [R1+0x184] ;  /* 0x00018400010f7983 */ /* 0x000ea80000300800 */
[----:B------:R-:W-:Y:S04]  /*e210*/  STL [R1+0x5c4], R8 ;  /* 0x0005c40801007387 */ /* 0x000fe80000100800 */
[----:B------:R0:W-:Y:S02]  /*e220*/  STL [R1+0x5a0], R7 ;  /* 0x0005a00701007387 */ /* 0x0001e40000100800 */
[----:B0-----:R-:W-:-:S02]  /*e230*/  LEA.HI.X.SX32 R7, R14, R4, 0x1, P1 ;  /* 0x000000040e077211 */ /* 0x001fc400008f0eff */
[----:B------:R-:W2:Y:S01]  /*e240*/  LDL.LU R14, [R1+0x180] ;  /* 0x00018000010e7983 */ /* 0x000ea20000300800 */
[----:B------:R-:W-:-:S05]  /*e250*/  LEA R8, P2, R25, R2, 0x1 ;  /* 0x0000000219087211 */ /* 0x000fca00078408ff */
[----:B------:R5:W-:Y:S04]  /*e260*/  STL [R1+0x5cc], R8 ;  /* 0x0005cc0801007387 */ /* 0x000be80000100800 */
[----:B------:R0:W-:Y:S01]  /*e270*/  STL [R1+0x5a4], R7 ;  /* 0x0005a40701007387 */ /* 0x0001e20000100800 */
[----:B-----5:R-:W-:Y:S02]  /*e280*/  LEA R8, P1, R24, R2, 0x1 ;  /* 0x0000000218087211 */ /* 0x020fe400078208ff */
[-C--:B0-----:R-:W-:Y:S02]  /*e290*/  LEA.HI.X.SX32 R7, R13, R4.reuse, 0x1, P0 ;  /* 0x000000040d077211 */ /* 0x081fe400000f0eff */
[----:B------:R-:W5:Y:S04]  /*e2a0*/  LDL.LU R13, [R1+0x178] ;  /* 0x00017800010d7983 */ /* 0x000f680000300800 */
[----:B------:R-:W-:Y:S04]  /*e2b0*/  STL [R1+0x5d4], R8 ;  /* 0x0005d40801007387 */ /* 0x000fe80000100800 */
[----:B------:R0:W-:Y:S02]  /*e2c0*/  STL [R1+0x5a8], R7 ;  /* 0x0005a80701007387 */ /* 0x0001e40000100800 */
[----:B0-----:R-:W-:-:S02]  /*e2d0*/  LEA.HI.X.SX32 R7, R11, R4, 0x1, P6 ;  /* 0x000000040b077211 */ /* 0x001fc400030f0eff */
[----:B------:R-:W5:Y:S01]  /*e2e0*/  LDL.LU R11, [R1+0x174] ;  /* 0x00017400010b7983 */ /* 0x000f620000300800 */
[----:B------:R-:W-:-:S05]  /*e2f0*/  LEA R8, P0, R23, R2, 0x1 ;  /* 0x0000000217087211 */ /* 0x000fca00078008ff */
[----:B------:R-:W-:Y:S04]  /*e300*/  STL [R1+0x5dc], R8 ;  /* 0x0005dc0801007387 */ /* 0x000fe80000100800 */
[----:B------:R0:W-:Y:S02]  /*e310*/  STL [R1+0x5ac], R7 ;  /* 0x0005ac0701007387 */ /* 0x0001e40000100800 */
[----:B0-----:R-:W-:Y:S02]  /*e320*/  LEA.HI.X.SX32 R7, R29, R4, 0x1, P5 ;  /* 0x000000041d077211 */ /* 0x001fe400028f0eff */
[----:B------:R-:W5:Y:S01]  /*e330*/  LDL.LU R29, [R1+0x170] ;  /* 0x00017000011d7983 */ /* 0x000f620000300800 */
[----:B---3--:R-:W-:-:S05]  /*e340*/  LEA R8, P6, R22, R2, 0x1 ;  /* 0x0000000216087211 */ /* 0x008fca00078c08ff */
[----:B------:R-:W-:Y:S04]  /*e350*/  STL [R1+0x5e4], R8 ;  /* 0x0005e40801007387 */ /* 0x000fe80000100800 */
[----:B------:R0:W-:Y:S02]  /*e360*/  STL [R1+0x5b0], R7 ;  /* 0x0005b00701007387 */ /* 0x0001e40000100800 */
[----:B0-----:R-:W-:Y:S02]  /*e370*/  LEA.HI.X.SX32 R7, R6, R4, 0x1, P4 ;  /* 0x0000000406077211 */ /* 0x001fe400020f0eff */
[----:B------:R-:W3:Y:S01]  /*e380*/  LDL.LU R6, [R1+0x16c] ;  /* 0x00016c0001067983 */ /* 0x000ee20000300800 */
[----:B------:R-:W-:-:S05]  /*e390*/  LEA R8, P5, R21, R2, 0x1 ;  /* 0x0000000215087211 */ /* 0x000fca00078a08ff */
[----:B------:R-:W-:Y:S04]  /*e3a0*/  STL [R1+0x5ec], R8 ;  /* 0x0005ec0801007387 */ /* 0x000fe80000100800 */
[----:B------:R0:W-:Y:S02]  /*e3b0*/  STL [R1+0x5b8], R7 ;  /* 0x0005b80701007387 */ /* 0x0001e40000100800 */
[----:B0-----:R-:W-:Y:S02]  /*e3c0*/  LEA.HI.X.SX32 R7, R5, R4, 0x1, P3 ;  /* 0x0000000405077211 */ /* 0x001fe400018f0eff */
[----:B------:R-:W3:Y:S01]  /*e3d0*/  LDL.LU R5, [R1+0x160] ;  /* 0x0001600001057983 */ /* 0x000ee20000300800 */
[----:B------:R-:W-:-:S05]  /*e3e0*/  LEA R8, P4, R20, R2, 0x1 ;  /* 0x0000000214087211 */ /* 0x000fca00078808ff */
[----:B------:R0:W-:Y:S04]  /*e3f0*/  STL [R1+0x5f4], R8 ;  /* 0x0005f40801007387 */ /* 0x0001e80000100800 */
[----:B------:R1:W-:Y:S01]  /*e400*/  STL [R1+0x5c0], R7 ;  /* 0x0005c00701007387 */ /* 0x0003e20000100800 */
[----:B0-----:R-:W-:Y:S02]  /*e410*/  LEA R8, P3, R19, R2, 0x1 ;  /* 0x0000000213087211 */ /* 0x001fe400078608ff */
[----:B-1----:R-:W-:Y:S02]  /*e420*/  LEA.HI.X.SX32 R7, R25, R4, 0x1, P2 ;  /* 0x0000000419077211 */ /* 0x002fe400010f0eff */
[----:B------:R-:W3:Y:S04]  /*e430*/  LDL.LU R25, [R1+0x15c] ;  /* 0x00015c0001197983 */ /* 0x000ee80000300800 */
[----:B------:R0:W-:Y:S04]  /*e440*/  STL [R1+0x5fc], R8 ;  /* 0x0005fc0801007387 */ /* 0x0001e80000100800 */
[----:B------:R1:W-:Y:S01]  /*e450*/  STL [R1+0x5c8], R7 ;  /* 0x0005c80701007387 */ /* 0x0003e20000100800 */
[----:B0-----:R-:W-:-:S02]  /*e460*/  LEA R8, P2, R18, R2, 0x1 ;  /* 0x0000000212087211 */ /* 0x001fc400078408ff */
[-C--:B-1----:R-:W-:Y:S02]  /*e470*/  LEA.HI.X.SX32 R7, R24, R4.reuse, 0x1, P1 ;  /* 0x0000000418077211 */ /* 0x082fe400008f0eff */
[----:B------:R-:W3:Y:S04]  /*e480*/  LDL.LU R24, [R1+0x158] ;  /* 0x0001580001187983 */ /* 0x000ee80000300800 */
[----:B------:R-:W-:Y:S04]  /*e490*/  STL [R1+0x604], R8 ;  /* 0x0006040801007387 */ /* 0x000fe80000100800 */
[----:B------:R0:W-:Y:S02]  /*e4a0*/  STL [R1+0x5d0], R7 ;  /* 0x0005d00701007387 */ /* 0x0001e40000100800 */
[----:B0-----:R-:W-:-:S02]  /*e4b0*/  LEA.HI.X.SX32 R7, R23, R4, 0x1, P0 ;  /* 0x0000000417077211 */ /* 0x001fc400000f0eff */
[----:B------:R-:W3:Y:S01]  /*e4c0*/  LDL.LU R23, [R1+0x154] ;  /* 0x0001540001177983 */ /* 0x000ee20000300800 */
[----:B------:R-:W-:-:S05]  /*e4d0*/  LEA R8, P1, R17, R2, 0x1 ;  /* 0x0000000211087211 */ /* 0x000fca00078208ff */
[----:B------:R4:W-:Y:S04]  /*e4e0*/  STL [R1+0x60c], R8 ;  /* 0x00060c0801007387 */ /* 0x0009e80000100800 */
[----:B------:R0:W-:Y:S01]  /*e4f0*/  STL [R1+0x5d8], R7 ;  /* 0x0005d80701007387 */ /* 0x0001e20000100800 */
[----:B----4-:R-:W-:Y:S02]  /*e500*/  LEA R8, P0, R16, R2, 0x1 ;  /* 0x0000000210087211 */ /* 0x010fe400078008ff */
[-C--:B0-----:R-:W-:Y:S02]  /*e510*/  LEA.HI.X.SX32 R7, R22, R4.reuse, 0x1, P6 ;  /* 0x0000000416077211 */ /* 0x081fe400030f0eff */
[----:B------:R-:W4:Y:S04]  /*e520*/  LDL.LU R22, [R1+0x150] ;  /* 0x0001500001167983 */ /* 0x000f280000300800 */
[----:B------:R-:W-:Y:S04]  /*e530*/  STL [R1+0x614], R8 ;  /* 0x0006140801007387 */ /* 0x000fe80000100800 */
[----:B------:R0:W-:Y:S02]  /*e540*/  STL [R1+0x5e0], R7 ;  /* 0x0005e00701007387 */ /* 0x0001e40000100800 */
[----:B0-----:R-:W-:-:S02]  /*e550*/  LEA.HI.X.SX32 R7, R21, R4, 0x1, P5 ;  /* 0x0000000415077211 */ /* 0x001fc400028f0eff */
[----:B------:R-:W4:Y:S01]  /*e560*/  LDL.LU R21, [R1+0x148] ;  /* 0x0001480001157983 */ /* 0x000f220000300800 */
[----:B--2---:R-:W-:-:S05]  /*e570*/  LEA R8, P6, R15, R2, 0x1 ;  /* 0x000000020f087211 */ /* 0x004fca00078c08ff */
[----:B------:R-:W-:Y:S04]  /*e580*/  STL [R1+0x61c], R8 ;  /* 0x00061c0801007387 */ /* 0x000fe80000100800 */
[----:B------:R0:W-:Y:S02]  /*e590*/  STL [R1+0x5e8], R7 ;  /* 0x0005e80701007387 */ /* 0x0001e40000100800 */
[----:B0-----:R-:W-:Y:S02]  /*e5a0*/  LEA.HI.X.SX32 R7, R20, R4, 0x1, P4 ;  /* 0x0000000414077211 */ /* 0x001fe400020f0eff */
[----:B------:R-:W-:Y:S01]  /*e5b0*/  LEA R8, P5, R14, R2, 0x1 ;  /* 0x000000020e087211 */ /* 0x000fe200078a08ff */
[----:B------:R-:W2:Y:S04]  /*e5c0*/  LDL.LU R20, [R1+0x144] ;  /* 0x0001440001147983 */ /* 0x000ea80000300800 */
[----:B------:R-:W-:Y:S04]  /*e5d0*/  STL [R1+0x624], R8 ;  /* 0x0006240801007387 */ /* 0x000fe80000100800 */
[----:B------:R0:W-:Y:S02]  /*e5e0*/  STL [R1+0x5f0], R7 ;  /* 0x0005f00701007387 */ /* 0x0001e40000100800 */
[----:B0-----:R-:W-:-:S02]  /*e5f0*/  LEA.HI.X.SX32 R7, R19, R4, 0x1, P3 ;  /* 0x0000000413077211 */ /* 0x001fc400018f0eff */
[----:B------:R-:W2:Y:S01]  /*e600*/  LDL.LU R19, [R1+0x140] ;  /* 0x0001400001137983 */ /* 0x000ea20000300800 */
[----:B-----5:R-:W-:-:S05]  /*e610*/  LEA R8, P4, R13, R2, 0x1 ;  /* 0x000000020d087211 */ /* 0x020fca00078808ff */
[----:B------:R0:W-:Y:S04]  /*e620*/  STL [R1+0x62c], R8 ;  /* 0x00062c0801007387 */ /* 0x0001e80000100800 */
[----:B------:R1:W-:Y:S01]  /*e630*/  STL [R1+0x5f8], R7 ;  /* 0x0005f80701007387 */ /* 0x0003e20000100800 */
[----:B0-----:R-:W-:Y:S02]  /*e640*/  LEA R8, P3, R11, R2, 0x1 ;  /* 0x000000020b087211 */ /* 0x001fe400078608ff */
[-C--:B-1----:R-:W-:Y:S02]  /*e650*/  LEA.HI.X.SX32 R7, R18, R4.reuse, 0x1, P2 ;  /* 0x0000000412077211 */ /* 0x082fe400010f0eff */
        /* <DEDUP_REMOVED lines=35> */
[----:B----4-:R-:W-:Y:S02]  /*e890*/  LEA R8, P3, R22, R2, 0x1 ;  /* 0x0000000216087211 */ /* 0x010fe400078608ff */
[----:B------:R-:W-:-:S03]  /*e8a0*/  LEA.HI.X.SX32 R6, R6, R4, 0x1, P1 ;  /* 0x0000000406067211 */ /* 0x000fc600008f0eff */
[----:B------:R0:W-:Y:S04]  /*e8b0*/  STL [R1+0x66c], R8 ;  /* 0x00066c0801007387 */ /* 0x0001e80000100800 */
[----:B------:R1:W-:Y:S01]  /*e8c0*/  STL [R1+0x638], R7 ;  /* 0x0006380701007387 */ /* 0x0003e20000100800 */
[----:B0-----:R-:W-:-:S03]  /*e8d0*/  LEA R8, P2, R21, R2, 0x1 ;  /* 0x0000000215087211 */ /* 0x001fc600078408ff */
[----:B-1----:R-:W4:Y:S04]  /*e8e0*/  LDL.LU R7, [R1+0x114] ;  /* 0x0001140001077983 */ /* 0x002f280000300800 */
[----:B------:R-:W-:Y:S04]  /*e8f0*/  STL [R1+0x674], R8 ;  /* 0x0006740801007387 */ /* 0x000fe80000100800 */
[----:B------:R0:W-:Y:S01]  /*e900*/  STL [R1+0x640], R6 ;  /* 0x0006400601007387 */ /* 0x0001e20000100800 */
[----:B------:R-:W-:-:S03]  /*e910*/  LEA.HI.X.SX32 R5, R5, R4, 0x1, P0 ;  /* 0x0000000405057211 */ /* 0x000fc600000f0eff */
[----:B0-----:R-:W4:Y:S01]  /*e920*/  LDL.LU R6, [R1+0x10c] ;  /* 0x00010c0001067983 */ /* 0x001f220000300800 */
[----:B------:R-:W-:Y:S02]  /*e930*/  LEA.HI.X.SX32 R9, R25, R4, 0x1, P6 ;  /* 0x0000000419097211 */ /* 0x000fe400030f0eff */
[----:B--2---:R-:W-:-:S05]  /*e940*/  LEA R8, P1, R20, R2, 0x1 ;  /* 0x0000000214087211 */ /* 0x004fca00078208ff */
[----:B------:R-:W-:Y:S04]  /*e950*/  STL [R1+0x67c], R8 ;  /* 0x00067c0801007387 */ /* 0x000fe80000100800 */
[----:B------:R0:W-:Y:S04]  /*e960*/  STL [R1+0x648], R5 ;  /* 0x0006480501007387 */ /* 0x0001e80000100800 */
[----:B0-----:R-:W2:Y:S01]  /*e970*/  LDL.LU R5, [R1+0x108] ;  /* 0x0001080001057983 */ /* 0x001ea20000300800 */
[----:B------:R-:W-:-:S05]  /*e980*/  LEA R8, P0, R19, R2, 0x1 ;  /* 0x0000000213087211 */ /* 0x000fca00078008ff */
[----:B------:R-:W-:Y:S04]  /*e990*/  STL [R1+0x684], R8 ;  /* 0x0006840801007387 */ /* 0x000fe80000100800 */
[----:B------:R0:W-:Y:S04]  /*e9a0*/  STL [R1+0x650], R9 ;  /* 0x0006500901007387 */ /* 0x0001e80000100800 */
[----:B------:R-:W2:Y:S01]  /*e9b0*/  LDL.LU R25, [R1+0x104] ;  /* 0x0001040001197983 */ /* 0x000ea20000300800 */
[----:B0-----:R-:W-:Y:S02]  /*e9c0*/  LEA.HI.X.SX32 R9, R24, R4, 0x1, P5 ;  /* 0x0000000418097211 */ /* 0x001fe400028f0eff */
[----:B-----5:R-:W-:-:S05]  /*e9d0*/  LEA R8, P6, R18, R2, 0x1 ;  /* 0x0000000212087211 */ /* 0x020fca00078c08ff */
[----:B------:R-:W-:Y:S04]  /*e9e0*/  STL [R1+0x68c], R8 ;  /* 0x00068c0801007387 */ /* 0x000fe80000100800 */
[----:B------:R0:W-:Y:S04]  /*e9f0*/  STL [R1+0x658], R9 ;  /* 0x0006580901007387 */ /* 0x0001e80000100800 */
[----:B------:R-:W5:Y:S01]  /*ea00*/  LDL.LU R24, [R1+0x100] ;  /* 0x0001000001187983 */ /* 0x000f620000300800 */
[----:B0-----:R-:W-:Y:S02]  /*ea10*/  LEA.HI.X.SX32 R9, R23, R4, 0x1, P4 ;  /* 0x0000000417097211 */ /* 0x001fe400020f0eff */
[----:B------:R-:W-:-:S05]  /*ea20*/  LEA R8, P5, R17, R2, 0x1 ;  /* 0x0000000211087211 */ /* 0x000fca00078a08ff */
        /* <DEDUP_REMOVED lines=9> */
[----:B---3--:R-:W-:-:S05]  /*eac0*/  LEA R8, P3, R15, R2, 0x1 ;  /* 0x000000020f087211 */ /* 0x008fca00078608ff */
[----:B------:R-:W-:Y:S04]  /*ead0*/  STL [R1+0x6a4], R8 ;  /* 0x0006a40801007387 */ /* 0x000fe80000100800 */
[----:B------:R0:W-:Y:S04]  /*eae0*/  STL [R1+0x670], R9 ;  /* 0x0006700901007387 */ /* 0x0001e80000100800 */
[----:B------:R-:W3:Y:S01]  /*eaf0*/  LDL.LU R21, [R1+0xf0] ;  /* 0x0000f00001157983 */ /* 0x000ee20000300800 */
[----:B0-----:R-:W-:Y:S02]  /*eb00*/  LEA.HI.X.SX32 R9, R20, R4, 0x1, P1 ;  /* 0x0000000414097211 */ /* 0x001fe400008f0eff */
[----:B------:R-:W-:-:S05]  /*eb10*/  LEA R8, P2, R14, R2, 0x1 ;  /* 0x000000020e087211 */ /* 0x000fca00078408ff */
        /* <DEDUP_REMOVED lines=10> */
[----:B------:R0:W-:Y:S04]  /*ebc0*/  STL [R1+0x6bc], R8 ;  /* 0x0006bc0801007387 */ /* 0x0001e80000100800 */
[----:B------:R1:W-:Y:S04]  /*ebd0*/  STL [R1+0x688], R9 ;  /* 0x0006880901007387 */ /* 0x0003e80000100800 */
[----:B------:R-:W3:Y:S01]  /*ebe0*/  LDL.LU R18, [R1+0xe4] ;  /* 0x0000e40001127983 */ /* 0x000ee20000300800 */
[----:B0-----:R-:W-:Y:S02]  /*ebf0*/  LEA R8, P6, R29, R2, 0x1 ;  /* 0x000000021d087211 */ /* 0x001fe400078c08ff */
[----:B-1----:R-:W-:-:S03]  /*ec00*/  LEA.HI.X.SX32 R9, R17, R4, 0x1, P5 ;  /* 0x0000000411097211 */ /* 0x002fc600028f0eff */
[----:B------:R-:W-:Y:S04]  /*ec10*/  STL [R1+0x6c4], R8 ;  /* 0x0006c40801007387 */ /* 0x000fe80000100800 */
[----:B------:R0:W-:Y:S04]  /*ec20*/  STL [R1+0x690], R9 ;  /* 0x0006900901007387 */ /* 0x0001e80000100800 */
[----:B------:R-:W3:Y:S01]  /*ec30*/  LDL.LU R17, [R1+0xdc] ;  /* 0x0000dc0001117983 */ /* 0x000ee20000300800 */
[----:B0-----:R-:W-:Y:S02]  /*ec40*/  LEA.HI.X.SX32 R9, R16, R4, 0x1, P4 ;  /* 0x0000000410097211 */ /* 0x001fe400020f0eff */
[----:B----4-:R-:W-:-:S05]  /*ec50*/  LEA R8, P5, R7, R2, 0x1 ;  /* 0x0000000207087211 */ /* 0x010fca00078a08ff */
[----:B------:R0:W-:Y:S04]  /*ec60*/  STL [R1+0x6cc], R8 ;  /* 0x0006cc0801007387 */ /* 0x0001e80000100800 */
[----:B------:R1:W-:Y:S04]  /*ec70*/  STL [R1+0x698], R9 ;  /* 0x0006980901007387 */ /* 0x0003e80000100800 */
[----:B------:R-:W4:Y:S01]  /*ec80*/  LDL.LU R16, [R1+0xd8] ;  /* 0x0000d80001107983 */ /* 0x000f220000300800 */
[----:B0-----:R-:W-:Y:S02]  /*ec90*/  LEA R8, P4, R6, R2, 0x1 ;  /* 0x0000000206087211 */ /* 0x001fe400078808ff */
[----:B-1----:R-:W-:-:S03]  /*eca0*/  LEA.HI.X.SX32 R9, R15, R4, 0x1, P3 ;  /* 0x000000040f097211 */ /* 0x002fc600018f0eff */
[----:B------:R-:W-:Y:S04]  /*ecb0*/  STL [R1+0x6d4], R8 ;  /* 0x0006d40801007387 */ /* 0x000fe80000100800 */
[----:B------:R0:W-:Y:S04]  /*ecc0*/  STL [R1+0x6a0], R9 ;  /* 0x0006a00901007387 */ /* 0x0001e80000100800 */
[----:B------:R-:W4:Y:S01]  /*ecd0*/  LDL.LU R15, [R1+0xd4] ;  /* 0x0000d400010f7983 */ /* 0x000f220000300800 */
[-C--:B0-----:R-:W-:Y:S02]  /*ece0*/  LEA.HI.X.SX32 R9, R14, R4.reuse, 0x1, P2 ;  /* 0x000000040e097211 */ /* 0x081fe400010f0eff */
[----:B------:R-:W-:-:S02]  /*ecf0*/  LEA.HI.X.SX32 R6, R6, R4, 0x1, P4 ;  /* 0x0000000406067211 */ /* 0x000fc400020f0eff */
[----:B--2---:R-:W-:-:S05]  /*ed00*/  LEA R8, P3, R5, R2, 0x1 ;  /* 0x0000000205087211 */ /* 0x004fca00078608ff */
[----:B------:R0:W-:Y:S04]  /*ed10*/  STL [R1+0x6dc], R8 ;  /* 0x0006dc0801007387 */ /* 0x0001e80000100800 */
[----:B------:R1:W-:Y:S04]  /*ed20*/  STL [R1+0x6a8], R9 ;  /* 0x0006a80901007387 */ /* 0x0003e80000100800 */
[----:B------:R-:W2:Y:S01]  /*ed30*/  LDL.LU R14, [R1+0xd0] ;  /* 0x0000d000010e7983 */ /* 0x000ea20000300800 */
[----:B0-----:R-:W-:Y:S02]  /*ed40*/  LEA R8, P2, R25, R2, 0x1 ;  /* 0x0000000219087211 */ /* 0x001fe400078408ff */
[----:B-1----:R-:W-:-:S03]  /*ed50*/  LEA.HI.X.SX32 R9, R13, R4, 0x1, P1 ;  /* 0x000000040d097211 */ /* 0x002fc600008f0eff */
[----:B------:R5:W-:Y:S04]  /*ed60*/  STL [R1+0x6e4], R8 ;  /* 0x0006e40801007387 */ /* 0x000be80000100800 */
[----:B------:R-:W2:Y:S04]  /*ed70*/  LDL.LU R13, [R1+0xcc] ;  /* 0x0000cc00010d7983 */ /* 0x000ea80000300800 */
[----:B------:R0:W-:Y:S01]  /*ed80*/  STL [R1+0x6b0], R9 ;  /* 0x0006b00901007387 */ /* 0x0001e20000100800 */
[----:B-----5:R-:W-:Y:S02]  /*ed90*/  LEA R8, P1, R24, R2, 0x1 ;  /* 0x0000000218087211 */ /* 0x020fe400078208ff */
[----:B0-----:R-:W-:-:S03]  /*eda0*/  LEA.HI.X.SX32 R9, R11, R4, 0x1, P0 ;  /* 0x000000040b097211 */ /* 0x001fc600000f0eff */
[----:B------:R0:W-:Y:S04]  /*edb0*/  STL [R1+0x6ec], R8 ;  /* 0x0006ec0801007387 */ /* 0x0001e80000100800 */
[----:B------:R-:W5:Y:S04]  /*edc0*/  LDL.LU R11, [R1+0xc4] ;  /* 0x0000c400010b7983 */ /* 0x000f680000300800 */
[----:B------:R1:W-:Y:S01]  /*edd0*/  STL [R1+0x6b8], R9 ;  /* 0x0006b80901007387 */ /* 0x0003e20000100800 */
[----:B0-----:R-:W-:Y:S02]  /*ede0*/  LEA R8, P0, R23, R2, 0x1 ;  /* 0x0000000217087211 */ /* 0x001fe400078008ff */
[----:B-1----:R-:W-:-:S03]  /*edf0*/  LEA.HI.X.SX32 R9, R29, R4, 0x1, P6 ;  /* 0x000000041d097211 */ /* 0x002fc600030f0eff */
[----:B------:R0:W-:Y:S04]  /*ee00*/  STL [R1+0x6f4], R8 ;  /* 0x0006f40801007387 */ /* 0x0001e80000100800 */
[----:B------:R-:W5:Y:S04]  /*ee10*/  LDL.LU R29, [R1+0xc0] ;  /* 0x0000c000011d7983 */ /* 0x000f680000300800 */
[----:B------:R1:W-:Y:S01]  /*ee20*/  STL [R1+0x6c0], R9 ;  /* 0x0006c00901007387 */ /* 0x0003e20000100800 */
[----:B0-----:R-:W-:Y:S02]  /*ee30*/  LEA R8, P6, R22, R2, 0x1 ;  /* 0x0000000216087211 */ /* 0x001fe400078c08ff */
[----:B-1----:R-:W-:-:S03]  /*ee40*/  LEA.HI.X.SX32 R9, R7, R4, 0x1, P5 ;  /* 0x0000000407097211 */ /* 0x002fc600028f0eff */
[----:B------:R3:W-:Y:S04]  /*ee50*/  STL [R1+0x6fc], R8 ;  /* 0x0006fc0801007387 */ /* 0x0007e80000100800 */
[----:B------:R-:W5:Y:S04]  /*ee60*/  LDL.LU R7, [R1+0xbc] ;  /* 0x0000bc0001077983 */ /* 0x000f680000300800 */
[----:B------:R-:W-:Y:S01]  /*ee70*/  STL [R1+0x6c8], R9 ;  /* 0x0006c80901007387 */ /* 0x000fe20000100800 */
[----:B---3--:R-:W-:-:S05]  /*ee80*/  LEA R8, P5, R21, R2, 0x1 ;  /* 0x0000000215087211 */ /* 0x008fca00078a08ff */
[----:B------:R-:W-:Y:S04]  /*ee90*/  STL [R1+0x704], R8 ;  /* 0x0007040801007387 */ /* 0x000fe80000100800 */
[----:B------:R0:W-:Y:S01]  /*eea0*/  STL [R1+0x6d0], R6 ;  /* 0x0006d00601007387 */ /* 0x0001e20000100800 */
[----:B------:R-:W-:-:S03]  /*eeb0*/  LEA.HI.X.SX32 R5, R5, R4, 0x1, P3 ;  /* 0x0000000405057211 */ /* 0x000fc600018f0eff */
[----:B0-----:R-:W3:Y:S01]  /*eec0*/  LDL.LU R6, [R1+0xb4] ;  /* 0x0000b40001067983 */ /* 0x001ee20000300800 */
[----:B------:R-:W-:-:S05]  /*eed0*/  LEA R8, P4, R20, R2, 0x1 ;  /* 0x0000000214087211 */ /* 0x000fca00078808ff */
[----:B------:R-:W-:Y:S04]  /*eee0*/  STL [R1+0x70c], R8 ;  /* 0x00070c0801007387 */ /* 0x000fe80000100800 */
[----:B------:R0:W-:Y:S04]  /*eef0*/  STL [R1+0x6d8], R5 ;  /* 0x0006d80501007387 */ /* 0x0001e80000100800 */
[----:B0-----:R-:W3:Y:S01]  /*ef00*/  LDL.LU R5, [R1+0xb0] ;  /* 0x0000b00001057983 */ /* 0x001ee20000300800 */
[----:B------:R-:W-:Y:S02]  /*ef10*/  LEA.HI.X.SX32 R8, R25, R4, 0x1, P2 ;  /* 0x0000000419087211 */ /* 0x000fe400010f0eff */
        /* <DEDUP_REMOVED lines=16> */
[----:B------:R-:W-:Y:S04]  /*f020*/  STL [R1+0x72c], R9 ;  /* 0x00072c0901007387 */ /* 0x000fe80000100800 */
[----:B------:R0:W-:Y:S01]  /*f030*/  STL [R1+0x6f8], R8 ;  /* 0x0006f80801007387 */ /* 0x0001e20000100800 */
[----:B------:R-:W-:-:S05]  /*f040*/  LEA R10, P6, R15, R2, 0x1 ;  /* 0x000000020f0a7211 */ /* 0x000fca00078c08ff */
[----:B------:R-:W-:Y:S01]  /*f050*/  STL [R1+0x734], R10 ;  /* 0x0007340a01007387 */ /* 0x000fe20000100800 */
[----:B0-----:R-:W-:-:S03]  /*f060*/  LEA.HI.X.SX32 R8, R21, R4, 0x1, P5 ;  /* 0x0000000415087211 */ /* 0x001fc600028f0eff */
[----:B------:R-:W4:Y:S04]  /*f070*/  LDL.LU R22, [R1+0x9c] ;  /* 0x00009c0001167983 */ /* 0x000f280000300800 */
[----:B------:R0:W-:Y:S02]  /*f080*/  STL [R1+0x700], R8 ;  /* 0x0007000801007387 */ /* 0x0001e40000100800 */
[----:B0-----:R-:W-:Y:S02]  /*f090*/  LEA.HI.X.SX32 R8, R20, R4, 0x1, P4 ;  /* 0x0000000414087211 */ /* 0x001fe400020f0eff */
[----:B--2---:R-:W-:-:S05]  /*f0a0*/  LEA R9, P5, R14, R2, 0x1 ;  /* 0x000000020e097211 */ /* 0x004fca00078a08ff */
[----:B------:R0:W-:Y:S04]  /*f0b0*/  STL [R1+0x73c], R9 ;  /* 0x00073c0901007387 */ /* 0x0001e80000100800 */
[----:B------:R-:W2:Y:S01]  /*f0c0*/  LDL.LU R21, [R1+0x98] ;  /* 0x0000980001157983 */ /* 0x000ea20000300800 */
[----:B0-----:R-:W-:-:S03]  /*f0d0*/  LEA R9, P4, R13, R2, 0x1 ;  /* 0x000000020d097211 */ /* 0x001fc600078808ff */
[----:B------:R0:W-:Y:S04]  /*f0e0*/  STL [R1+0x708], R8 ;  /* 0x0007080801007387 */ /* 0x0001e80000100800 */
[----:B------:R5:W-:Y:S04]  /*f0f0*/  STL [R1+0x744], R9 ;  /* 0x0007440901007387 */ /* 0x000be80000100800 */
[----:B------:R-:W2:Y:S01]  /*f100*/  LDL.LU R20, [R1+0x94] ;  /* 0x0000940001147983 */ /* 0x000ea20000300800 */
[----:B0-----:R-:W-:Y:S02]  /*f110*/  LEA.HI.X.SX32 R8, R19, R4, 0x1, P3 ;  /* 0x0000000413087211 */ /* 0x001fe400018f0eff */
[----:B-----5:R-:W-:-:S03]  /*f120*/  LEA R9, P3, R11, R2, 0x1 ;  /* 0x000000020b097211 */ /* 0x020fc600078608ff */
[----:B------:R0:W-:Y:S04]  /*f130*/  STL [R1+0x710], R8 ;  /* 0x0007100801007387 */ /* 0x0001e80000100800 */
[----:B------:R1:W-:Y:S04]  /*f140*/  STL [R1+0x74c], R9 ;  /* 0x00074c0901007387 */ /* 0x0003e80000100800 */
[----:B------:R-:W5:Y:S01]  /*f150*/  LDL.LU R19, [R1+0x90] ;  /* 0x0000900001137983 */ /* 0x000f620000300800 */
[----:B0-----:R-:W-:-:S05]  /*f160*/  LEA.HI.X.SX32 R8, R18, R4, 0x1, P2 ;  /* 0x0000000412087211 */ /* 0x001fca00010f0eff */
[----:B------:R0:W-:Y:S01]  /*f170*/  STL [R1+0x718], R8 ;  /* 0x0007180801007387 */ /* 0x0001e20000100800 */
[----:B-1----:R-:W-:-:S05]  /*f180*/  LEA R9, P2, R29, R2, 0x1 ;  /* 0x000000021d097211 */ /* 0x002fca00078408ff */
[----:B------:R1:W-:Y:S04]  /*f190*/  STL [R1+0x754], R9 ;  /* 0x0007540901007387 */ /* 0x0003e80000100800 */
[----:B------:R-:W5:Y:S01]  /*f1a0*/  LDL.LU R18, [R1+0x88] ;  /* 0x0000880001127983 */ /* 0x000f620000300800 */
[----:B0-----:R-:W-:-:S05]  /*f1b0*/  LEA.HI.X.SX32 R8, R17, R4, 0x1, P1 ;  /* 0x0000000411087211 */ /* 0x001fca00008f0eff */
[----:B------:R0:W-:Y:S01]  /*f1c0*/  STL [R1+0x720], R8 ;  /* 0x0007200801007387 */ /* 0x0001e20000100800 */
[----:B-1----:R-:W-:-:S05]  /*f1d0*/  LEA R9, P1, R7, R2, 0x1 ;  /* 0x0000000207097211 */ /* 0x002fca00078208ff */
[----:B------:R-:W-:Y:S04]  /*f1e0*/  STL [R1+0x75c], R9 ;  /* 0x00075c0901007387 */ /* 0x000fe80000100800 */
[----:B------:R-:W5:Y:S01]  /*f1f0*/  LDL.LU R17, [R1+0x84] ;  /* 0x0000840001117983 */ /* 0x000f620000300800 */
[----:B0-----:R-:W-:-:S05]  /*f200*/  LEA.HI.X.SX32 R8, R16, R4, 0x1, P0 ;  /* 0x0000000410087211 */ /* 0x001fca00000f0eff */
        /* <DEDUP_REMOVED lines=14> */
[----:B------:R0:W-:Y:S04]  /*f2f0*/  STL [R1+0x774], R9 ;  /* 0x0007740901007387 */ /* 0x0001e80000100800 */
[----:B------:R-:W3:Y:S04]  /*f300*/  LDL.LU R13, [R1+0x70] ;  /* 0x00007000010d7983 */ /* 0x000ee80000300800 */
[----:B------:R1:W-:Y:S01]  /*f310*/  STL [R1+0x740], R8 ;  /* 0x0007400801007387 */ /* 0x0003e20000100800 */
[----:B0-----:R-:W-:Y:S02]  /*f320*/  LEA R9, P4, R24, R2, 0x1 ;  /* 0x0000000218097211 */ /* 0x001fe400078808ff */
[----:B-1----:R-:W-:-:S03]  /*f330*/  LEA.HI.X.SX32 R8, R11, R4, 0x1, P3 ;  /* 0x000000040b087211 */ /* 0x002fc600018f0eff */
[----:B------:R0:W-:Y:S04]  /*f340*/  STL [R1+0x77c], R9 ;  /* 0x00077c0901007387 */ /* 0x0001e80000100800 */
[----:B------:R-:W3:Y:S04]  /*f350*/  LDL.LU R11, [R1+0x6c] ;  /* 0x00006c00010b7983 */ /* 0x000ee80000300800 */
[----:B------:R1:W-:Y:S01]  /*f360*/  STL [R1+0x748], R8 ;  /* 0x0007480801007387 */ /* 0x0003e20000100800 */
[----:B0-----:R-:W-:Y:S02]  /*f370*/  LEA R9, P3, R23, R2, 0x1 ;  /* 0x0000000217097211 */ /* 0x001fe400078608ff */
[----:B-1----:R-:W-:-:S03]  /*f380*/  LEA.HI.X.SX32 R8, R29, R4, 0x1, P2 ;  /* 0x000000041d087211 */ /* 0x002fc600010f0eff */
[----:B------:R-:W-:Y:S04]  /*f390*/  STL [R1+0x784], R9 ;  /* 0x0007840901007387 */ /* 0x000fe80000100800 */
[----:B------:R-:W3:Y:S01]  /*f3a0*/  LDL.LU R29, [R1+0x68] ;  /* 0x00006800011d7983 */ /* 0x000ee20000300800 */
[----:B------:R-:W-:-:S03]  /*f3b0*/  LEA.HI.X.SX32 R7, R7, R4, 0x1, P1 ;  /* 0x0000000407077211 */ /* 0x000fc600008f0eff */
[----:B------:R0:W-:Y:S04]  /*f3c0*/  STL [R1+0x750], R8 ;  /* 0x0007500801007387 */ /* 0x0001e80000100800 */
[----:B0-----:R-:W3:Y:S01]  /*f3d0*/  LDL.LU R8, [R1+0x64] ;  /* 0x0000640001087983 */ /* 0x001ee20000300800 */
[----:B----4-:R-:W-:-:S05]  /*f3e0*/  LEA R9, P2, R22, R2, 0x1 ;  /* 0x0000000216097211 */ /* 0x010fca00078408ff */
[----:B------:R-:W-:Y:S04]  /*f3f0*/  STL [R1+0x78c], R9 ;  /* 0x00078c0901007387 */ /* 0x000fe80000100800 */
[----:B------:R0:W-:Y:S02]  /*f400*/  STL [R1+0x758], R7 ;  /* 0x0007580701007387 */ /* 0x0001e40000100800 */
[-C--:B0-----:R-:W-:Y:S02]  /*f410*/  LEA.HI.X.SX32 R7, R6, R4.reuse, 0x1, P0 ;  /* 0x0000000406077211 */ /* 0x081fe400000f0eff */
[----:B------:R-:W4:Y:S01]  /*f420*/  LDL.LU R6, [R1+0x5c] ;  /* 0x00005c0001067983 */ /* 0x000f220000300800 */
[----:B------:R-:W-:Y:S02]  /*f430*/  LEA.HI.X.SX32 R23, R23, R4, 0x1, P3 ;  /* 0x0000000417177211 */ /* 0x000fe400018f0eff */
[----:B--2---:R-:W-:-:S05]  /*f440*/  LEA R9, P1, R21, R2, 0x1 ;  /* 0x0000000215097211 */ /* 0x004fca00078208ff */
[----:B------:R0:W-:Y:S04]  /*f450*/  STL [R1+0x794], R9 ;  /* 0x0007940901007387 */ /* 0x0001e80000100800 */
[----:B------:R1:W-:Y:S01]  /*f460*/  STL [R1+0x760], R7 ;  /* 0x0007600701007387 */ /* 0x0003e20000100800 */
[----:B------:R-:W-:Y:S02]  /*f470*/  LEA R10, P0, R20, R2, 0x1 ;  /* 0x00000002140a7211 */ /* 0x000fe400078008ff */
[-C--:B0-----:R-:W-:Y:S01]  /*f480*/  LEA.HI.X.SX32 R9, R5, R4.reuse, 0x1, P6 ;  /* 0x0000000405097211 */ /* 0x081fe200030f0eff */
[----:B-1----:R-:W2:Y:S04]  /*f490*/  LDL.LU R7, [R1+0x58] ;  /* 0x0000580001077983 */ /* 0x002ea80000300800 */
[----:B------:R-:W-:Y:S04]  /*f4a0*/  STL [R1+0x79c], R10 ;  /* 0x00079c0a01007387 */ /* 0x000fe80000100800 */
[----:B------:R0:W-:Y:S02]  /*f4b0*/  STL [R1+0x768], R9 ;  /* 0x0007680901007387 */ /* 0x0001e40000100800 */
[----:B0-----:R-:W-:-:S02]  /*f4c0*/  LEA.HI.X.SX32 R9, R25, R4, 0x1, P5 ;  /* 0x0000000419097211 */ /* 0x001fc400028f0eff */
[----:B------:R-:W2:Y:S01]  /*f4d0*/  LDL.LU R25, [R1+0x54] ;  /* 0x0000540001197983 */ /* 0x000ea20000300800 */
[----:B-----5:R-:W-:-:S05]  /*f4e0*/  LEA R5, P6, R19, R2, 0x1 ;  /* 0x0000000213057211 */ /* 0x020fca00078c08ff */
[----:B------:R0:W-:Y:S04]  /*f4f0*/  STL [R1+0x7a4], R5 ;  /* 0x0007a40501007387 */ /* 0x0001e80000100800 */
[----:B------:R-:W-:Y:S01]  /*f500*/  STL [R1+0x770], R9 ;  /* 0x0007700901007387 */ /* 0x000fe20000100800 */
[----:B0-----:R-:W-:-:S05]  /*f510*/  LEA R5, P5, R18, R2, 0x1 ;  /* 0x0000000212057211 */ /* 0x001fca00078a08ff */
[----:B------:R0:W-:Y:S01]  /*f520*/  STL [R1+0x7ac], R5 ;  /* 0x0007ac0501007387 */ /* 0x0001e20000100800 */
[----:B------:R-:W-:-:S03]  /*f530*/  LEA.HI.X.SX32 R10, R24, R4, 0x1, P4 ;  /* 0x00000004180a7211 */ /* 0x000fc600020f0eff */
[----:B0-----:R-:W5:Y:S01]  /*f540*/  LDL.LU R5, [R1+0x50] ;  /* 0x0000500001057983 */ /* 0x001f620000300800 */
[----:B------:R-:W-:-:S03]  /*f550*/  LEA R9, P4, R17, R2, 0x1 ;  /* 0x0000000211097211 */ /* 0x000fc600078808ff */
[----:B------:R0:W-:Y:S04]  /*f560*/  STL [R1+0x778], R10 ;  /* 0x0007780a01007387 */ /* 0x0001e80000100800 */
[----:B------:R1:W-:Y:S04]  /*f570*/  STL [R1+0x7b4], R9 ;  /* 0x0007b40901007387 */ /* 0x0003e80000100800 */
[----:B------:R3:W-:Y:S04]  /*f580*/  STL [R1+0x780], R23 ;  /* 0x0007801701007387 */ /* 0x0007e80000100800 */
[----:B------:R-:W5:Y:S01]  /*f590*/  LDL.LU R24, [R1+0x4c] ;  /* 0x00004c0001187983 */ /* 0x000f620000300800 */
[----:B0-----:R-:W-:-:S02]  /*f5a0*/  LEA R10, P3, R16, R2, 0x1 ;  /* 0x00000002100a7211 */ /* 0x001fc400078608ff */
[----:B-1----:R-:W-:-:S03]  /*f5b0*/  LEA.HI.X.SX32 R9, R22, R4, 0x1, P2 ;  /* 0x0000000416097211 */ /* 0x002fc600010f0eff */
[----:B------:R0:W-:Y:S04]  /*f5c0*/  STL [R1+0x7bc], R10 ;  /* 0x0007bc0a01007387 */ /* 0x0001e80000100800 */
[----:B------:R1:W-:Y:S01]  /*f5d0*/  STL [R1+0x788], R9 ;  /* 0x0007880901007387 */ /* 0x0003e20000100800 */
[----:B---3--:R-:W-:-:S05]  /*f5e0*/  LEA R22, P2, R15, R2, 0x1 ;  /* 0x000000020f167211 */ /* 0x008fca00078408ff */
[----:B------:R3:W-:Y:S04]  /*f5f0*/  STL [R1+0x7c4], R22 ;  /* 0x0007c41601007387 */ /* 0x0007e80000100800 */
[----:B------:R-:W5:Y:S01]  /*f600*/  LDL.LU R23, [R1+0x48] ;  /* 0x0000480001177983 */ /* 0x000f620000300800 */
[-C--:B0-----:R-:W-:Y:S02]  /*f610*/  LEA.HI.X.SX32 R10, R21, R4.reuse, 0x1, P1 ;  /* 0x00000004150a7211 */ /* 0x081fe400008f0eff */
[----:B------:R-:W-:-:S03]  /*f620*/  LEA.HI.X.SX32 R20, R20, R4, 0x1, P0 ;  /* 0x0000000414147211 */ /* 0x000fc600000f0eff */
[----:B------:R0:W-:Y:S01]  /*f630*/  STL [R1+0x790], R10 ;  /* 0x0007900a01007387 */ /* 0x0001e20000100800 */
[----:B-1----:R-:W-:-:S05]  /*f640*/  LEA R9, P1, R14, R2, 0x1 ;  /* 0x000000020e097211 */ /* 0x002fca00078208ff */
[----:B------:R1:W-:Y:S04]  /*f650*/  STL [R1+0x7cc], R9 ;  /* 0x0007cc0901007387 */ /* 0x0003e80000100800 */
[----:B------:R-:W-:Y:S04]  /*f660*/  STL [R1+0x798], R20 ;  /* 0x0007981401007387 */ /* 0x000fe80000100800 */
[----:B---3--:R-:W3:Y:S01]  /*f670*/  LDL.LU R22, [R1+0x44] ;  /* 0x0000440001167983 */ /* 0x008ee20000300800 */
[----:B0-----:R-:W-:Y:S02]  /*f680*/  LEA R10, P0, R13, R2, 0x1 ;  /* 0x000000020d0a7211 */ /* 0x001fe400078008ff */
[----:B-1----:R-:W-:-:S03]  /*f690*/  LEA.HI.X.SX32 R9, R19, R4, 0x1, P6 ;  /* 0x0000000413097211 */ /* 0x002fc600030f0eff */
[----:B------:R0:W-:Y:S04]  /*f6a0*/  STL [R1+0x7d4], R10 ;  /* 0x0007d40a01007387 */ /* 0x0001e80000100800 */
[----:B------:R1:W-:Y:S01]  /*f6b0*/  STL [R1+0x7a0], R9 ;  /* 0x0007a00901007387 */ /* 0x0003e20000100800 */
[----:B------:R-:W-:Y:S02]  /*f6c0*/  LEA.HI.X.SX32 R17, R17, R4, 0x1, P4 ;  /* 0x0000000411117211 */ /* 0x000fe400020f0eff */
[----:B------:R-:W-:Y:S02]  /*f6d0*/  LEA R19, P6, R11, R2, 0x1 ;  /* 0x000000020b137211 */ /* 0x000fe400078c08ff */
[----:B0-----:R-:W-:-:S03]  /*f6e0*/  LEA.HI.X.SX32 R10, R18, R4, 0x1, P5 ;  /* 0x00000004120a7211 */ /* 0x001fc600028f0eff */
[----:B------:R-:W-:Y:S04]  /*f6f0*/  STL [R1+0x7dc], R19 ;  /* 0x0007dc1301007387 */ /* 0x000fe80000100800 */
[----:B------:R-:W3:Y:S04]  /*f700*/  LDL.LU R21, [R1+0x40] ;  /* 0x0000400001157983 */ /* 0x000ee80000300800 */
[----:B------:R0:W-:Y:S01]  /*f710*/  STL [R1+0x7a8], R10 ;  /* 0x0007a80a01007387 */ /* 0x0001e20000100800 */
[----:B-1----:R-:W-:-:S05]  /*f720*/  LEA R9, P5, R29, R2, 0x1 ;  /* 0x000000021d097211 */ /* 0x002fca00078a08ff */
[----:B------:R1:W-:Y:S04]  /*f730*/  STL [R1+0x7e4], R9 ;  /* 0x0007e40901007387 */ /* 0x0003e80000100800 */
[----:B------:R-:W-:Y:S04]  /*f740*/  STL [R1+0x7b0], R17 ;  /* 0x0007b01101007387 */ /* 0x000fe80000100800 */
        /* <DEDUP_REMOVED lines=9> */
[----:B------:R0:W-:Y:S04]  /*f7e0*/  STL [R1+0x7c0], R9 ;  /* 0x0007c00901007387 */ /* 0x0001e80000100800 */
[----:B------:R-:W4:Y:S01]  /*f7f0*/  LDL.LU R18, [R1+0x34] ;  /* 0x0000340001127983 */ /* 0x000f220000300800 */
[----:B0-----:R-:W-:Y:S02]  /*f800*/  LEA.HI.X.SX32 R9, R14, R4, 0x1, P1 ;  /* 0x000000040e097211 */ /* 0x001fe400008f0eff */
[----:B--2---:R-:W-:-:S05]  /*f810*/  LEA R10, P2, R7, R2, 0x1 ;  /* 0x00000002070a7211 */ /* 0x004fca00078408ff */
[----:B------:R0:W-:Y:S04]  /*f820*/  STL [R1+0x7fc], R10 ;  /* 0x0007fc0a01007387 */ /* 0x0001e80000100800 */
[----:B------:R-:W2:Y:S04]  /*f830*/  LDL.LU R17, [R1+0x30] ;  /* 0x0000300001117983 */ /* 0x000ea80000300800 */
[----:B------:R1:W-:Y:S01]  /*f840*/  STL [R1+0x7c8], R9 ;  /* 0x0007c80901007387 */ /* 0x0003e20000100800 */
[----:B0-----:R-:W-:-:S05]  /*f850*/  LEA R10, P1, R25, R2, 0x1 ;  /* 0x00000002190a7211 */ /* 0x001fca00078208ff */
[----:B------:R-:W-:Y:S01]  /*f860*/  STL [R1+0x804], R10 ;  /* 0x0008040a01007387 */ /* 0x000fe20000100800 */
[----:B-1----:R-:W-:-:S03]  /*f870*/  LEA.HI.X.SX32 R9, R13, R4, 0x1, P0 ;  /* 0x000000040d097211 */ /* 0x002fc600000f0eff */
[----:B------:R-:W2:Y:S04]  /*f880*/  LDL.LU R16, [R1+0x2c] ;  /* 0x00002c0001107983 */ /* 0x000ea80000300800 */
[----:B------:R0:W-:Y:S04]  /*f890*/  STL [R1+0x7d0], R9 ;  /* 0x0007d00901007387 */ /* 0x0001e80000100800 */
[----:B------:R-:W2:Y:S01]  /*f8a0*/  LDL.LU R15, [R1+0x28] ;  /* 0x00002800010f7983 */ /* 0x000ea20000300800 */
[----:B0-----:R-:W-:Y:S02]  /*f8b0*/  LEA.HI.X.SX32 R9, R11, R4, 0x1, P6 ;  /* 0x000000040b097211 */ /* 0x001fe400030f0eff */
[----:B-----5:R-:W-:-:S05]  /*f8c0*/  LEA R10, P0, R5, R2, 0x1 ;  /* 0x00000002050a7211 */ /* 0x020fca00078008ff */
[----:B------:R0:W-:Y:S04]  /*f8d0*/  STL [R1+0x80c], R10 ;  /* 0x00080c0a01007387 */ /* 0x0001e80000100800 */
[----:B------:R-:W5:Y:S04]  /*f8e0*/  LDL.LU R14, [R1+0x24] ;  /* 0x00002400010e7983 */ /* 0x000f680000300800 */
[----:B------:R1:W-:Y:S04]  /*f8f0*/  STL [R1+0x7d8], R9 ;  /* 0x0007d80901007387 */ /* 0x0003e80000100800 */
[----:B------:R-:W5:Y:S01]  /*f900*/  LDL.LU R13, [R1+0x20] ;  /* 0x00002000010d7983 */ /* 0x000f620000300800 */
[----:B0-----:R-:W-:-:S02]  /*f910*/  LEA R10, P6, R24, R2, 0x1 ;  /* 0x00000002180a7211 */ /* 0x001fc400078c08ff */
[----:B-1----:R-:W-:-:S03]  /*f920*/  LEA.HI.X.SX32 R9, R29, R4, 0x1, P5 ;  /* 0x000000041d097211 */ /* 0x002fc600028f0eff */
[----:B------:R-:W-:Y:S04]  /*f930*/  STL [R1+0x814], R10 ;  /* 0x0008140a01007387 */ /* 0x000fe80000100800 */
[----:B------:R-:W5:Y:S04]  /*f940*/  LDL.LU R29, [R1+0x1c] ;  /* 0x00001c00011d7983 */ /* 0x000f680000300800 */
[----:B------:R0:W-:Y:S04]  /*f950*/  STL [R1+0x7e0], R9 ;  /* 0x0007e00901007387 */ /* 0x0001e80000100800 */
[----:B------:R-:W5:Y:S01]  /*f960*/  LDL.LU R11, [R1+0x18] ;  /* 0x00001800010b7983 */ /* 0x000f620000300800 */
[----:B0-----:R-:W-:-:S02]  /*f970*/  LEA.HI.X.SX32 R9, R8, R4, 0x1, P4 ;  /* 0x0000000408097211 */ /* 0x001fc400020f0eff */
[----:B------:R-:W-:-:S05]  /*f980*/  LEA R10, P5, R23, R2, 0x1 ;  /* 0x00000002170a7211 */ /* 0x000fca00078a08ff */
[----:B------:R0:W-:Y:S04]  /*f990*/  STL [R1+0x81c], R10 ;  /* 0x00081c0a01007387 */ /* 0x0001e80000100800 */
[----:B------:R-:W5:Y:S04]  /*f9a0*/  LDL.LU R28, [R1+0x14] ;  /* 0x00001400011c7983 */ /* 0x000f680000300800 */
[----:B------:R1:W-:Y:S04]  /*f9b0*/  STL [R1+0x7e8], R9 ;  /* 0x0007e80901007387 */ /* 0x0003e80000100800 */
[----:B0-----:R-:W5:Y:S01]  /*f9c0*/  LDL.LU R10, [R1+0x10] ;  /* 0x00001000010a7983 */ /* 0x001f620000300800 */
[----:B---3--:R-:W-:-:S02]  /*f9d0*/  LEA R8, P4, R22, R2, 0x1 ;  /* 0x0000000216087211 */ /* 0x008fc400078808ff */
[----:B-1----:R-:W-:-:S03]  /*f9e0*/  LEA.HI.X.SX32 R9, R6, R4, 0x1, P3 ;  /* 0x0000000406097211 */ /* 0x002fc600018f0eff */
[----:B------:R-:W-:Y:S04]  /*f9f0*/  STL [R1+0x824], R8 ;  /* 0x0008240801007387 */ /* 0x000fe80000100800 */
[----:B------:R-:W3:Y:S04]  /*fa00*/  LDL.LU R6, [R1+0xc] ;  /* 0x00000c0001067983 */ /* 0x000ee80000300800 */
[----:B------:R0:W-:Y:S01]  /*fa10*/  STL [R1+0x7f0], R9 ;  /* 0x0007f00901007387 */ /* 0x0001e20000100800 */
[----:B------:R-:W-:-:S03]  /*fa20*/  LEA.HI.X.SX32 R7, R7, R4, 0x1, P2 ;  /* 0x0000000407077211 */ /* 0x000fc600010f0eff */
[----:B0-----:R-:W3:Y:S01]  /*fa30*/  LDL.LU R9, [R1+0x8] ;  /* 0x0000080001097983 */ /* 0x001ee20000300800 */
[----:B------:R-:W-:-:S05]  /*fa40*/  LEA R8, P3, R21, R2, 0x1 ;  /* 0x0000000215087211 */ /* 0x000fca00078608ff */
[----:B------:R0:W-:Y:S04]  /*fa50*/  STL [R1+0x82c], R8 ;  /* 0x00082c0801007387 */ /* 0x0001e80000100800 */
[----:B0-----:R-:W3:Y:S04]  /*fa60*/  LDL.LU R8, [R1+0x4] ;  /* 0x0000040001087983 */ /* 0x001ee80000300800 */
[----:B------:R0:W-:Y:S02]  /*fa70*/  STL [R1+0x7f8], R7 ;  /* 0x0007f80701007387 */ /* 0x0001e40000100800 */
[----:B0-----:R-:W-:-:S05]  /*fa80*/  LEA R7, P2, R20, R2, 0x1 ;  /* 0x0000000214077211 */ /* 0x001fca00078408ff */
[----:B------:R0:W-:Y:S04]  /*fa90*/  STL [R1+0x834], R7 ;  /* 0x0008340701007387 */ /* 0x0001e80000100800 */
[----:B0-----:R-:W3:Y:S01]  /*faa0*/  LDL.LU R7, [R1] ;  /* 0x0000000001077983 */ /* 0x001ee20000300800 */
[-C--:B------:R-:W-:Y:S02]  /*fab0*/  LEA.HI.X.SX32 R25, R25, R4.reuse, 0x1, P1 ;  /* 0x0000000419197211 */ /* 0x080fe400008f0eff */
[----:B------:R-:W-:-:S03]  /*fac0*/  LEA.HI.X.SX32 R5, R5, R4, 0x1, P0 ;  /* 0x0000000405057211 */ /* 0x000fc600000f0eff */
[----:B------:R0:W-:Y:S02]  /*fad0*/  STL [R1+0x800], R25 ;  /* 0x0008001901007387 */ /* 0x0001e40000100800 */
[----:B0-----:R-:W-:-:S05]  /*fae0*/  LEA R25, P1, R19, R2, 0x1 ;  /* 0x0000000213197211 */ /* 0x001fca00078208ff */
[----:B------:R0:W-:Y:S01]  /*faf0*/  STL [R1+0x83c], R25 ;  /* 0x00083c1901007387 */ /* 0x0001e20000100800 */
[----:B------:R-:W-:-:S03]  /*fb00*/  LEA.HI.X.SX32 R24, R24, R4, 0x1, P6 ;  /* 0x0000000418187211 */ /* 0x000fc600030f0eff */
[----:B0-----:R-:W3:Y:S04]  /*fb10*/  LDL.LU R25, [R1+0xcc4] ;  /* 0x000cc40001197983 */ /* 0x001ee80000300800 */
[----:B------:R4:W-:Y:S02]  /*fb20*/  STL [R1+0x808], R5 ;  /* 0x0008080501007387 */ /* 0x0009e40000100800 */
[----:B----4-:R-:W-:-:S05]  /*fb30*/  LEA R5, P0, R18, R2, 0x1 ;  /* 0x0000000212057211 */ /* 0x010fca00078008ff */
[----:B------:R0:W-:Y:S01]  /*fb40*/  STL [R1+0x844], R5 ;  /* 0x0008440501007387 */ /* 0x0001e20000100800 */
[----:B------:R-:W-:-:S03]  /*fb50*/  LEA.HI.X.SX32 R23, R23, R4, 0x1, P5 ;  /* 0x0000000417177211 */ /* 0x000fc600028f0eff */
[----:B0-----:R-:W4:Y:S04]  /*fb60*/  LDL.LU R5, [R1+0x198] ;  /* 0x0001980001057983 */ /* 0x001f280000300800 */
[----:B------:R2:W-:Y:S01]  /*fb70*/  STL [R1+0x810], R24 ;  /* 0x0008101801007387 */ /* 0x0005e20000100800 */
[-C--:B------:R-:W-:Y:S02]  /*fb80*/  LEA.HI.X.SX32 R22, R22, R4.reuse, 0x1, P4 ;  /* 0x0000000416167211 */ /* 0x080fe400020f0eff */
[-C--:B------:R-:W-:Y:S02]  /*fb90*/  LEA.HI.X.SX32 R21, R21, R4.reuse, 0x1, P3 ;  /* 0x0000000415157211 */ /* 0x080fe400018f0eff */
[-C--:B------:R-:W-:Y:S02]  /*fba0*/  LEA.HI.X.SX32 R20, R20, R4.reuse, 0x1, P2 ;  /* 0x0000000414147211 */ /* 0x080fe400010f0eff */
[----:B------:R-:W-:-:S02]  /*fbb0*/  LEA.HI.X.SX32 R19, R19, R4, 0x1, P1 ;  /* 0x0000000413137211 */ /* 0x000fc400008f0eff */
[----:B--2---:R-:W-:-:S05]  /*fbc0*/  LEA R24, P6, R17, R2, 0x1 ;  /* 0x0000000211187211 */ /* 0x004fca00078c08ff */
[----:B------:R0:W-:Y:S04]  /*fbd0*/  STL [R1+0x84c], R24 ;  /* 0x00084c1801007387 */ /* 0x0001e80000100800 */
[----:B0-----:R-:W2:Y:S04]  /*fbe0*/  LDL.LU R24, [R1+0xcc0] ;  /* 0x000cc00001187983 */ /* 0x001ea80000300800 */
[----:B------:R0:W-:Y:S02]  /*fbf0*/  STL [R1+0x818], R23 ;  /* 0x0008181701007387 */ /* 0x0001e40000100800 */
[----:B0-----:R-:W-:-:S05]  /*fc00*/  LEA R23, P5, R16, R2, 0x1 ;  /* 0x0000000210177211 */ /* 0x001fca00078a08ff */
[----:B------:R0:W-:Y:S04]  /*fc10*/  STL [R1+0x854], R23 ;  /* 0x0008541701007387 */ /* 0x0001e80000100800 */
[----:B0-----:R-:W2:Y:S04]  /*fc20*/  LDL.LU R23, [R1+0xcbc] ;  /* 0x000cbc0001177983 */ /* 0x001ea80000300800 */
[----:B------:R0:W-:Y:S02]  /*fc30*/  STL [R1+0x820], R22 ;  /* 0x0008201601007387 */ /* 0x0001e40000100800 */
[----:B0-----:R-:W-:-:S05]  /*fc40*/  LEA R22, P4, R15, R2, 0x1 ;  /* 0x000000020f167211 */ /* 0x001fca00078808ff */
[----:B------:R0:W-:Y:S04]  /*fc50*/  STL [R1+0x85c], R22 ;  /* 0x00085c1601007387 */ /* 0x0001e80000100800 */
[----:B0-----:R-:W2:Y:S04]  /*fc60*/  LDL.LU R22, [R1+0xcb8] ;  /* 0x000cb80001167983 */ /* 0x001ea80000300800 */
[----:B------:R5:W-:Y:S02]  /*fc70*/  STL [R1+0x828], R21 ;  /* 0x0008281501007387 */ /* 0x000be40000100800 */
[----:B-----5:R-:W-:-:S05]  /*fc80*/  LEA R21, P3, R14, R2, 0x1 ;  /* 0x000000020e157211 */ /* 0x020fca00078608ff */
[----:B------:R0:W-:Y:S04]  /*fc90*/  STL [R1+0x864], R21 ;  /* 0x0008641501007387 */ /* 0x0001e80000100800 */
[----:B0-----:R-:W5:Y:S04]  /*fca0*/  LDL.LU R21, [R1+0xcb4] ;  /* 0x000cb40001157983 */ /* 0x001f680000300800 */
[----:B------:R0:W-:Y:S02]  /*fcb0*/  STL [R1+0x830], R20 ;  /* 0x0008301401007387 */ /* 0x0001e40000100800 */
[----:B0-----:R-:W-:-:S05]  /*fcc0*/  LEA R20, P2, R13, R2, 0x1 ;  /* 0x000000020d147211 */ /* 0x001fca00078408ff */
[----:B------:R0:W-:Y:S01]  /*fcd0*/  STL [R1+0x86c], R20 ;  /* 0x00086c1401007387 */ /* 0x0001e20000100800 */
[----:B------:R-:W-:-:S03]  /*fce0*/  LEA.HI.X.SX32 R18, R18, R4, 0x1, P0 ;  /* 0x0000000412127211 */ /* 0x000fc600000f0eff */
[----:B0-----:R-:W2:Y:S04]  /*fcf0*/  LDL.LU R20, [R1+0xcb0] ;  /* 0x000cb00001147983 */ /* 0x001ea80000300800 */
        /* <DEDUP_REMOVED lines=21> */
[----:B---3--:R-:W-:-:S05]  /*fe50*/  LEA R15, P4, R6, R2, 0x1 ;  /* 0x00000002060f7211 */ /* 0x008fca00078808ff */
[----:B------:R0:W-:Y:S01]  /*fe60*/  STL [R1+0x894], R15 ;  /* 0x0008940f01007387 */ /* 0x0001e20000100800 */
[----:B------:R-:W-:-:S03]  /*fe70*/  LEA.HI.X.SX32 R13, R13, R4, 0x1, P2 ;  /* 0x000000040d0d7211 */ /* 0x000fc600010f0eff */
[----:B0-----:R-:W3:Y:S04]  /*fe80*/  LDL.LU R15, [R1+0xc9c] ;  /* 0x000c9c00010f7983 */ /* 0x001ee80000300800 */
[----:B------:R0:W-:Y:S02]  /*fe90*/  STL [R1+0x860], R14 ;  /* 0x0008600e01007387 */ /* 0x0001e40000100800 */
[----:B0-----:R-:W-:-:S05]  /*fea0*/  LEA R14, P3, R9, R2, 0x1 ;  /* 0x00000002090e7211 */ /* 0x001fca00078608ff */
[----:B------:R0:W-:Y:S01]  /*feb0*/  STL [R1+0x89c], R14 ;  /* 0x00089c0e01007387 */ /* 0x0001e20000100800 */
[----:B------:R-:W-:-:S03]  /*fec0*/  LEA.HI.X.SX32 R29, R29, R4, 0x1, P1 ;  /* 0x000000041d1d7211 */ /* 0x000fc600008f0eff */
        /* <DEDUP_REMOVED lines=8> */
[----:B0-----:R-:W2:Y:S01]  /*ff50*/  LDL.LU R29, [R1+0xc90] ;  /* 0x000c9000011d7983 */ /* 0x001ea20000300800 */
[----:B------:R-:W-:-:S05]  /*ff60*/  LEA.HI.X.SX32 R11, R11, R4, 0x1, P0 ;  /* 0x000000040b0b7211 */ /* 0x000fca00000f0eff */
[----:B------:R2:W-:Y:S02]  /*ff70*/  STL [R1+0x878], R11 ;  /* 0x0008780b01007387 */ /* 0x0005e40000100800 */
[----:B--2---:R-:W-:-:S05]  /*ff80*/  LEA R11, P0, R29, R2, 0x1 ;  /* 0x000000021d0b7211 */ /* 0x004fca00078008ff */
[----:B------:R0:W-:Y:S04]  /*ff90*/  STL [R1+0x8b4], R11 ;  /* 0x0008b40b01007387 */ /* 0x0001e80000100800 */
[----:B0-----:R-:W2:Y:S01]  /*ffa0*/  LDL.LU R11, [R1+0xc8c] ;  /* 0x000c8c00010b7983 */ /* 0x001ea20000300800 */
[----:B------:R-:W-:-:S05]  /*ffb0*/  LEA.HI.X.SX32 R28, R28, R4, 0x1, P6 ;  /* 0x000000041c1c7211 */ /* 0x000fca00030f0eff */
[----:B------:R2:W-:Y:S01]  /*ffc0*/  STL [R1+0x880], R28 ;  /* 0x0008801c01007387 */ /* 0x0005e20000100800 */
[----:B------:R-:W-:Y:S02]  /*ffd0*/  LEA.HI.X.SX32 R7, R7, R4, 0x1, P1 ;  /* 0x0000000407077211 */ /* 0x000fe400008f0eff */
[----:B--2---:R-:W-:-:S05]  /*ffe0*/  LEA R28, P6, R11, R2, 0x1 ;  /* 0x000000020b1c7211 */ /* 0x004fca00078c08ff */
[----:B------:R0:W-:Y:S02]  /*fff0*/  STL [R1+0x8bc], R28 ;  /* 0x0008bc1c01007387 */ /* 0x0001e40000100800 */
[----:B0-----:R-:W-:Y:S02]  /*10000*/  LEA.HI.X.SX32 R28, R10, R4, 0x1, P5 ;  /* 0x000000040a1c7211 */ /* 0x001fe400028f0eff */
[----:B----4-:R-:W-:-:S03]  /*10010*/  LEA R10, P5, R5, R2, 0x1 ;  /* 0x00000002050a7211 */ /* 0x010fc600078a08ff */
[----:B------:R0:W-:Y:S04]  /*10020*/  STL [R1+0x888], R28 ;  /* 0x0008881c01007387 */ /* 0x0001e80000100800 */
[----:B------:R1:W-:Y:S01]  /*10030*/  STL [R1+0x8c4], R10 ;  /* 0x0008c40a01007387 */ /* 0x0003e20000100800 */
[----:B0-----:R-:W-:-:S03]  /*10040*/  LEA.HI.X.SX32 R28, R6, R4, 0x1, P4 ;  /* 0x00000004061c7211 */ /* 0x001fc600020f0eff */
[----:B------:R-:W2:Y:S01]  /*10050*/  LDL.LU R6, [R1+0x1a8] ;  /* 0x0001a80001067983 */ /* 0x000ea20000300800 */
[----:B-1----:R-:W-:-:S03]  /*10060*/  LEA R10, P4, R13, R2, 0x1 ;  /* 0x000000020d0a7211 */ /* 0x002fc600078808ff */
[----:B------:R0:W-:Y:S04]  /*10070*/  STL [R1+0x890], R28 ;  /* 0x0008901c01007387 */ /* 0x0001e80000100800 */
[----:B------:R1:W-:Y:S01]  /*10080*/  STL [R1+0x8cc], R10 ;  /* 0x0008cc0a01007387 */ /* 0x0003e20000100800 */
[-C--:B0-----:R-:W-:Y:S02]  /*10090*/  LEA.HI.X.SX32 R28, R9, R4.reuse, 0x1, P3 ;  /* 0x00000004091c7211 */ /* 0x081fe400018f0eff */
[----:B------:R-:W-:Y:S02]  /*100a0*/  LEA.HI.X.SX32 R9, R8, R4, 0x1, P2 ;  /* 0x0000000408097211 */ /* 0x000fe400010f0eff */
[-C--:B-1----:R-:W-:Y:S02]  /*100b0*/  LEA R10, P3, R14, R2.reuse, 0x1 ;  /* 0x000000020e0a7211 */ /* 0x082fe400078608ff */
[-C--:B---3--:R-:W-:Y:S01]  /*100c0*/  LEA R8, P2, R15, R2.reuse, 0x1 ;  /* 0x000000020f087211 */ /* 0x088fe200078408ff */
[----:B------:R-:W-:Y:S04]  /*100d0*/  STL [R1+0x898], R28 ;  /* 0x0008981c01007387 */ /* 0x000fe80000100800 */
[----:B------:R-:W-:Y:S04]  /*100e0*/  STL [R1+0x8d4], R10 ;  /* 0x0008d40a01007387 */ /* 0x000fe80000100800 */
[----:B------:R0:W-:Y:S04]  /*100f0*/  STL [R1+0x8a0], R9 ;  /* 0x0008a00901007387 */ /* 0x0001e80000100800 */
[----:B------:R1:W-:Y:S01]  /*10100*/  STL [R1+0x8dc], R8 ;  /* 0x0008dc0801007387 */ /* 0x0003e20000100800 */
[----:B0-----:R-:W-:-:S03]  /*10110*/  LEA R9, P1, R16, R2, 0x1 ;  /* 0x0000000210097211 */ /* 0x001fc600078208ff */
[----:B------:R0:W-:Y:S01]  /*10120*/  STL [R1+0x8a8], R7 ;  /* 0x0008a80701007387 */ /* 0x0001e20000100800 */
[----:B-1----:R-:W-:-:S03]  /*10130*/  LEA.HI.X.SX32 R8, R29, R4, 0x1, P0 ;  /* 0x000000041d087211 */ /* 0x002fc600000f0eff */
[----:B------:R1:W-:Y:S04]  /*10140*/  STL [R1+0x8e4], R9 ;  /* 0x0008e40901007387 */ /* 0x0003e80000100800 */
[----:B------:R3:W-:Y:S01]  /*10150*/  STL [R1+0x8b0], R8 ;  /* 0x0008b00801007387 */ /* 0x0007e20000100800 */
[----:B0-----:R-:W-:Y:S02]  /*10160*/  LEA R7, P0, R17, R2, 0x1 ;  /* 0x0000000211077211 */ /* 0x001fe400078008ff */
[----:B-1----:R-:W-:-:S03]  /*10170*/  LEA.HI.X.SX32 R9, R11, R4, 0x1, P6 ;  /* 0x000000040b097211 */ /* 0x002fc600030f0eff */
[----:B------:R0:W-:Y:S01]  /*10180*/  STL [R1+0x8ec], R7 ;  /* 0x0008ec0701007387 */ /* 0x0001e20000100800 */
[----:B---3--:R-:W-:-:S03]  /*10190*/  LEA R8, P6, R18, R2, 0x1 ;  /* 0x0000000212087211 */ /* 0x008fc600078c08ff */
[----:B------:R-:W-:Y:S04]  /*101a0*/  STL [R1+0x8b8], R9 ;  /* 0x0008b80901007387 */ /* 0x000fe80000100800 */
[----:B------:R1:W-:Y:S01]  /*101b0*/  STL [R1+0x8f4], R8 ;  /* 0x0008f40801007387 */ /* 0x0003e20000100800 */
[----:B0-----:R-:W-:Y:S02]  /*101c0*/  LEA.HI.X.SX32 R7, R5, R4, 0x1, P5 ;  /* 0x0000000405077211 */ /* 0x001fe400028f0eff */
[----:B------:R-:W-:-:S03]  /*101d0*/  LEA R5, P5, R19, R2, 0x1 ;  /* 0x0000000213057211 */ /* 0x000fc600078a08ff */
[----:B------:R0:W-:Y:S01]  /*101e0*/  STL [R1+0x8c0], R7 ;  /* 0x0008c00701007387 */ /* 0x0001e20000100800 */
[----:B-1----:R-:W-:-:S03]  /*101f0*/  LEA.HI.X.SX32 R8, R13, R4, 0x1, P4 ;  /* 0x000000040d087211 */ /* 0x002fc600020f0eff */
[----:B------:R1:W-:Y:S04]  /*10200*/  STL [R1+0x8fc], R5 ;  /* 0x0008fc0501007387 */ /* 0x0003e80000100800 */
[----:B------:R5:W-:Y:S01]  /*10210*/  STL [R1+0x8c8], R8 ;  /* 0x0008c80801007387 */ /* 0x000be20000100800 */
[----:B0-----:R-:W-:Y:S02]  /*10220*/  LEA R7, P4, R20, R2, 0x1 ;  /* 0x0000000214077211 */ /* 0x001fe400078808ff */
[----:B-1----:R-:W-:-:S03]  /*10230*/  LEA.HI.X.SX32 R5, R14, R4, 0x1, P3 ;  /* 0x000000040e057211 */ /* 0x002fc600018f0eff */
[----:B------:R0:W-:Y:S01]  /*10240*/  STL [R1+0x904], R7 ;  /* 0x0009040701007387 */ /* 0x0001e20000100800 */
[----:B-----5:R-:W-:-:S03]  /*10250*/  LEA R8, P3, R21, R2, 0x1 ;  /* 0x0000000215087211 */ /* 0x020fc600078608ff */
[----:B------:R1:W-:Y:S04]  /*10260*/  STL [R1+0x8d0], R5 ;  /* 0x0008d00501007387 */ /* 0x0003e80000100800 */
[----:B------:R3:W-:Y:S01]  /*10270*/  STL [R1+0x90c], R8 ;  /* 0x00090c0801007387 */ /* 0x0007e20000100800 */
[----:B0-----:R-:W-:Y:S02]  /*10280*/  LEA.HI.X.SX32 R7, R15, R4, 0x1, P2 ;  /* 0x000000040f077211 */ /* 0x001fe400010f0eff */
[----:B-1----:R-:W-:-:S03]  /*10290*/  LEA R5, P2, R22, R2, 0x1 ;  /* 0x0000000216057211 */ /* 0x002fc600078408ff */
[----:B------:R0:W-:Y:S01]  /*102a0*/  STL [R1+0x8d8], R7 ;  /* 0x0008d80701007387 */ /* 0x0001e20000100800 */
[----:B---3--:R-:W-:-:S03]  /*102b0*/  LEA.HI.X.SX32 R8, R16, R4, 0x1, P1 ;  /* 0x0000000410087211 */ /* 0x008fc600008f0eff */
[----:B------:R1:W-:Y:S01]  /*102c0*/  STL [R1+0x914], R5 ;  /* 0x0009140501007387 */ /* 0x0003e20000100800 */
[----:B------:R-:W-:Y:S02]  /*102d0*/  LEA.HI.X.SX32 R9, R17, R4, 0x1, P0 ;  /* 0x0000000411097211 */ /* 0x000fe400000f0eff */
[----:B0-----:R-:W-:Y:S01]  /*102e0*/  LEA R7, P1, R23, R2, 0x1 ;  /* 0x0000000217077211 */ /* 0x001fe200078208ff */
[----:B-1----:R-:W3:Y:S04]  /*102f0*/  LDL.LU R5, [R1+0x19c] ;  /* 0x00019c0001057983 */ /* 0x002ee80000300800 */
[----:B------:R0:W-:Y:S01]  /*10300*/  STL [R1+0x8e0], R8 ;  /* 0x0008e00801007387 */ /* 0x0001e20000100800 */
[----:B------:R-:W-:-:S03]  /*10310*/  IMAD R26, R26, c[0x0][0x190], RZ ;  /* 0x000064001a1a7a24 */ /* 0x000fc600078e02ff */
[----:B------:R1:W-:Y:S01]  /*10320*/  STL [R1+0x918], R7 ;  /* 0x0009180701007387 */ /* 0x0003e20000100800 */
[----:B0-----:R-:W-:-:S03]  /*10330*/  LEA R8, P0, R24, R2, 0x1 ;  /* 0x0000000218087211 */ /* 0x001fc600078008ff */
[----:B------:R0:W-:Y:S01]  /*10340*/  STL [R1+0x8e8], R9 ;  /* 0x0008e80901007387 */ /* 0x0001e20000100800 */
[----:B-1----:R-:W-:-:S03]  /*10350*/  LEA.HI.X.SX32 R7, R18, R4, 0x1, P6 ;  /* 0x0000000412077211 */ /* 0x002fc600030f0eff */
[----:B------:R1:W-:Y:S01]  /*10360*/  STL [R1+0x91c], R8 ;  /* 0x00091c0801007387 */ /* 0x0003e20000100800 */
[----:B------:R-:W-:Y:S01]  /*10370*/  IMAD R27, R27, c[0x0][0x190], RZ ;  /* 0x000064001b1b7a24 */ /* 0x000fe200078e02ff */
[----:B0-----:R-:W-:Y:S02]  /*10380*/  LEA R9, P6, R25, R2, 0x1 ;  /* 0x0000000219097211 */ /* 0x001fe400078c08ff */
[----:B------:R0:W-:Y:S01]  /*10390*/  STL [R1+0x8f0], R7 ;  /* 0x0008f00701007387 */ /* 0x0001e20000100800 */
[----:B-1----:R-:W-:-:S03]  /*103a0*/  LEA.HI.X.SX32 R8, R19, R4, 0x1, P5 ;  /* 0x0000000413087211 */ /* 0x002fc600028f0eff */
[----:B------:R1:W-:Y:S04]  /*103b0*/  STL [R1+0x920], R9 ;  /* 0x0009200901007387 */ /* 0x0003e80000100800 */
[----:B------:R4:W-:Y:S01]  /*103c0*/  STL [R1+0x8f8], R8 ;  /* 0x0008f80801007387 */ /* 0x0009e20000100800 */
[----:B0-----:R-:W-:Y:S02]  /*103d0*/  LEA R7, P5, R26, R2, 0x1 ;  /* 0x000000021a077211 */ /* 0x001fe400078a08ff */
[----:B-1----:R-:W-:-:S03]  /*103e0*/  LEA.HI.X.SX32 R9, R20, R4, 0x1, P4 ;  /* 0x0000000414097211 */ /* 0x002fc600020f0eff */
[----:B------:R0:W-:Y:S01]  /*103f0*/  STL [R1+0x924], R7 ;  /* 0x0009240701007387 */ /* 0x0001e20000100800 */
[----:B----4-:R-:W-:-:S03]  /*10400*/  LEA R8, P4, R27, R2, 0x1 ;  /* 0x000000021b087211 */ /* 0x010fc600078808ff */
[----:B------:R-:W-:Y:S01]  /*10410*/  STL [R1+0x900], R9 ;  /* 0x0009000901007387 */ /* 0x000fe20000100800 */
[----:B------:R-:W-:-:S03]  /*10420*/  IMAD R3, R3, c[0x0][0x190], RZ ;  /* 0x0000640003037a24 */ /* 0x000fc600078e02ff */
[----:B------:R1:W-:Y:S01]  /*10430*/  STL [R1+0x928], R8 ;  /* 0x0009280801007387 */ /* 0x0003e20000100800 */
[----:B0-----:R-:W-:-:S05]  /*10440*/  LEA.HI.X.SX32 R7, R21, R4, 0x1, P3 ;  /* 0x0000000415077211 */ /* 0x001fca00018f0eff */
[----:B------:R0:W-:Y:S01]  /*10450*/  STL [R1+0x908], R7 ;  /* 0x0009080701007387 */ /* 0x0001e20000100800 */
[----:B-1----:R-:W-:Y:S02]  /*10460*/  LEA.HI.X.SX32 R8, R22, R4, 0x1, P2 ;  /* 0x0000000416087211 */ /* 0x002fe400010f0eff */
[-C--:B0-----:R-:W-:Y:S02]  /*10470*/  LEA R7, P2, R3, R2.reuse, 0x1 ;  /* 0x0000000203077211 */ /* 0x081fe400078408ff */
[----:B--2---:R-:W-:Y:S02]  /*10480*/  LEA R9, P3, R6, R2, 0x1 ;  /* 0x0000000206097211 */ /* 0x004fe400078608ff */
[----:B------:R-:W-:-:S03]  /*10490*/  LEA.HI.X.SX32 R2, R23, R4, 0x1, P1 ;  /* 0x0000000417027211 */ /* 0x000fc600008f0eff */
[----:B------:R-:W-:Y:S04]  /*104a0*/  STL [R1+0x92c], R9 ;  /* 0x00092c0901007387 */ /* 0x000fe80000100800 */
[----:B------:R-:W2:Y:S04]  /*104b0*/  LDL.LU R10, [R1+0x234] ;  /* 0x00023400010a7983 */ /* 0x000ea80000300800 */
[----:B------:R0:W-:Y:S04]  /*104c0*/  STL [R1+0x910], R8 ;  /* 0x0009100801007387 */ /* 0x0001e80000100800 */
[----:B------:R1:W-:Y:S04]  /*104d0*/  STL [R1+0x58c], R7 ;  /* 0x00058c0701007387 */ /* 0x0003e80000100800 */
[----:B------:R-:W4:Y:S01]  /*104e0*/  LDL.LU R11, [R1+0x1ec] ;  /* 0x0001ec00010b7983 */ /* 0x000f220000300800 */
[----:B0-----:R-:W-:-:S03]  /*104f0*/  LEA.HI.X.SX32 R8, R24, R4, 0x1, P0 ;  /* 0x0000000418087211 */ /* 0x001fc600000f0eff */
[----:B------:R0:W-:Y:S01]  /*10500*/  STL [R1+0x578], R2 ;  /* 0x0005780201007387 */ /* 0x0001e20000100800 */
[----:B-1----:R-:W-:-:S03]  /*10510*/  LEA.HI.X.SX32 R7, R26, R4, 0x1, P5 ;  /* 0x000000041a077211 */ /* 0x002fc600028f0eff */
[----:B------:R-:W-:Y:S04]  /*10520*/  STL [R1+0x57c], R8 ;  /* 0x00057c0801007387 */ /* 0x000fe80000100800 */
[----:B------:R-:W5:Y:S01]  /*10530*/  LDL.LU R26, [R1+0x228] ;  /* 0x00022800011a7983 */ /* 0x000f620000300800 */
[----:B0-----:R-:W-:-:S05]  /*10540*/  LEA.HI.X.SX32 R2, R25, R4, 0x1, P6 ;  /* 0x0000000419027211 */ /* 0x001fca00030f0eff */
[----:B------:R0:W-:Y:S04]  /*10550*/  STL [R1+0x580], R2 ;  /* 0x0005800201007387 */ /* 0x0001e80000100800 */
[----:B------:R-:W-:Y:S04]  /*10560*/  STL [R1+0x584], R7 ;  /* 0x0005840701007387 */ /* 0x000fe80000100800 */
[----:B------:R-:W5:Y:S01]  /*10570*/  LDL.LU R25, [R1+0x1f0] ;  /* 0x0001f00001197983 */ /* 0x000f620000300800 */
[-C--:B------:R-:W-:Y:S02]  /*10580*/  LEA.HI.X.SX32 R6, R6, R4.reuse, 0x1, P3 ;  /* 0x0000000406067211 */ /* 0x080fe400018f0eff */
[----:B0-----:R-:W-:-:S05]  /*10590*/  LEA.HI.X.SX32 R2, R27, R4, 0x1, P4 ;  /* 0x000000041b027211 */ /* 0x001fca00020f0eff */
[----:B------:R-:W-:Y:S04]  /*105a0*/  STL [R1+0x588], R2 ;  /* 0x0005880201007387 */ /* 0x000fe80000100800 */
[----:B------:R0:W-:Y:S04]  /*105b0*/  STL [R1+0x590], R6 ;  /* 0x0005900601007387 */ /* 0x0001e80000100800 */
[----:B------:R-:W5:Y:S04]  /*105c0*/  LDL.LU R13, [R1+0x1f4] ;  /* 0x0001f400010d7983 */ /* 0x000f680000300800 */
[----:B0-----:R-:W0:Y:S01]  /*105d0*/  S2R R6, SR_TID.X ;  /* 0x0000000000067919 */ /* 0x001e220000002100 */
[----:B------:R-:W-:-:S05]  /*105e0*/  LEA.HI.X.SX32 R2, R3, R4, 0x1, P2 ;  /* 0x0000000403027211 */ /* 0x000fca00010f0eff */
[----:B------:R-:W-:Y:S04]  /*105f0*/  STL [R1+0x374], R2 ;  /* 0x0003740201007387 */ /* 0x000fe80000100800 */
[----:B------:R-:W5:Y:S04]  /*10600*/  LDL.LU R14, [R1+0x1f8] ;  /* 0x0001f800010e7983 */ /* 0x000f680000300800 */
[----:B------:R-:W5:Y:S04]  /*10610*/  LDL.LU R24, [R1+0x1fc] ;  /* 0x0001fc0001187983 */ /* 0x000f680000300800 */
[----:B------:R-:W5:Y:S04]  /*10620*/  LDL.LU R15, [R1+0x200] ;  /* 0x00020000010f7983 */ /* 0x000f680000300800 */
[----:B------:R-:W5:Y:S01]  /*10630*/  LDL.LU R16, [R1+0x204] ;  /* 0x0002040001107983 */ /* 0x000f620000300800 */
[----:B0-----:R-:W-:-:S03]  /*10640*/  SHF.R.U32.HI R7, RZ, 0x7, R6 ;  /* 0x00000007ff077819 */ /* 0x001fc60000011606 */
[----:B------:R-:W5:Y:S01]  /*10650*/  LDL.LU R23, [R1+0x208] ;  /* 0x0002080001177983 */ /* 0x000f620000300800 */
[----:B------:R-:W-:-:S04]  /*10660*/  SGXT.U32 R7, R7, 0x1 ;  /* 0x000000010707781a */ /* 0x000fc80000000000 */
[C---:B------:R-:W-:Y:S02]  /*10670*/  LOP3.LUT R9, R7.reuse, 0x7e, RZ, 0xfc, !PT ;  /* 0x0000007e07097812 */ /* 0x040fe400078efcff */
[C---:B------:R-:W-:Y:S01]  /*10680*/  LOP3.LUT R8, R7.reuse, 0x7e, RZ, 0xfc, !PT ;  /* 0x0000007e07087812 */ /* 0x040fe200078efcff */
[----:B------:R-:W-:Y:S01]  /*10690*/  IMAD.MOV R6, RZ, RZ, -c[0x0][0x188] ;  /* 0x80006200ff067624 */ /* 0x000fe200078e02ff */
[----:B------:R-:W-:Y:S01]  /*106a0*/  LOP3.LUT R29, R7, 0x7e, RZ, 0xfc, !PT ;  /* 0x0000007e071d7812 */ /* 0x000fe200078efcff */
[----:B------:R-:W-:Y:S02]  /*106b0*/  IMAD R9, R9, c[0x0][0x188], RZ ;  /* 0x0000620009097a24 */ /* 0x000fe400078e02ff */
[----:B------:R-:W-:Y:S02]  /*106c0*/  IMAD R8, R8, c[0x0][0x188], RZ ;  /* 0x0000620008087a24 */ /* 0x000fe400078e02ff */
[C---:B------:R-:W-:Y:S02]  /*106d0*/  IMAD R9, R6.reuse, 0x2, R9 ;  /* 0x0000000206097824 */ /* 0x040fe400078e0209 */
[----:B------:R-:W-:Y:S01]  /*106e0*/  IMAD R29, R29, c[0x0][0x188], RZ ;  /* 0x000062001d1d7a24 */ /* 0x000fe200078e02ff */
[----:B---3--:R-:W-:Y:S01]  /*106f0*/  LEA R3, P0, R5, c[0x0][0x160], 0x1 ;  /* 0x0000580005037a11 */ /* 0x008fe200078008ff */
[----:B------:R-:W-:-:S02]  /*10700*/  IMAD R8, R6, 0x2, R8 ;  /* 0x0000000206087824 */ /* 0x000fc400078e0208 */
[----:B------:R-:W-:Y:S01]  /*10710*/  IMAD R9, R6, 0x2, R9 ;  /* 0x0000000206097824 */ /* 0x000fe200078e0209 */
[-C--:B------:R-:W-:Y:S01]  /*10720*/  LEA R6, P1, R29, R3.reuse, 0x1 ;  /* 0x000000031d067211 */ /* 0x080fe200078208ff */
[----:B------:R-:W-:Y:S01]  /*10730*/  IMAD R21, R7, c[0x0][0x188], RZ ;  /* 0x0000620007157a24 */ /* 0x000fe200078e02ff */
[----:B------:R-:W-:-:S03]  /*10740*/  LEA R7, P2, R8, R3, 0x1 ;  /* 0x0000000308077211 */ /* 0x000fc600078408ff */
[----:B------:R0:W-:Y:S04]  /*10750*/  STL [R1+0x37c], R6 ;  /* 0x00037c0601007387 */ /* 0x0001e80000100800 */
[----:B------:R-:W3:Y:S04]  /*10760*/  LDL.LU R17, [R1+0x20c] ;  /* 0x00020c0001117983 */ /* 0x000ee80000300800 */
[----:B------:R2:W-:Y:S01]  /*10770*/  STL [R1+0x384], R7 ;  /* 0x0003840701007387 */ /* 0x0005e20000100800 */
[----:B0-----:R-:W-:-:S03]  /*10780*/  LEA R6, P5, R9, R3, 0x1 ;  /* 0x0000000309067211 */ /* 0x001fc600078a08ff */
[----:B------:R-:W3:Y:S01]  /*10790*/  LDL.LU R18, [R1+0x210] ;  /* 0x0002100001127983 */ /* 0x000ee20000300800 */
[----:B------:R-:W-:-:S03]  /*107a0*/  LEA.HI.X.SX32 R2, R5, c[0x0][0x164], 0x1, P0 ;  /* 0x0000590005027a11 */ /* 0x000fc600000f0eff */
[----:B------:R-:W-:Y:S04]  /*107b0*/  STL [R1+0x38c], R6 ;  /* 0x00038c0601007387 */ /* 0x000fe80000100800 */
[----:B------:R-:W3:Y:S01]  /*107c0*/  LDL.LU R22, [R1+0x214] ;  /* 0x0002140001167983 */ /* 0x000ee20000300800 */
[----:B------:R-:W-:Y:S02]  /*107d0*/  LEA.HI.X.SX32 R27, R29, R2, 0x1, P1 ;  /* 0x000000021d1b7211 */ /* 0x000fe400008f0eff */
[-C--:B--2---:R-:W-:Y:S02]  /*107e0*/  LEA R7, P3, R10, R3.reuse, 0x1 ;  /* 0x000000030a077211 */ /* 0x084fe400078608ff */
[-C--:B----4-:R-:W-:Y:S02]  /*107f0*/  LEA R20, P0, R11, R3.reuse, 0x1 ;  /* 0x000000030b147211 */ /* 0x090fe400078008ff */
[----:B-----5:R-:W-:-:S05]  /*10800*/  LEA R19, P4, R26, R3, 0x1 ;  /* 0x000000031a137211 */ /* 0x020fca00078808ff */
[----:B------:R0:W-:Y:S04]  /*10810*/  STL [R1+0x394], R19 ;  /* 0x0003941301007387 */ /* 0x0001e80000100800 */
[----:B------:R-:W-:Y:S04]  /*10820*/  STL [R1+0x39c], R7 ;  /* 0x00039c0701007387 */ /* 0x000fe80000100800 */
[----:B0-----:R-:W2:Y:S01]  /*10830*/  LDL.LU R19, [R1+0x220] ;  /* 0x0002200001137983 */ /* 0x001ea20000300800 */
[----:B------:R-:W-:-:S03]  /*10840*/  LEA R29, P1, R25, R3, 0x1 ;  /* 0x00000003191d7211 */ /* 0x000fc600078208ff */
[----:B------:R0:W-:Y:S04]  /*10850*/  STL [R1+0x3a4], R20 ;  /* 0x0003a41401007387 */ /* 0x0001e80000100800 */
[----:B0-----:R-:W4:Y:S04]  /*10860*/  LDL.LU R20, [R1+0x218] ;  /* 0x0002180001147983 */ /* 0x001f280000300800 */
[----:B------:R-:W-:Y:S04]  /*10870*/  STL [R1+0x378], R27 ;  /* 0x0003781b01007387 */ /* 0x000fe80000100800 */
[----:B------:R0:W-:Y:S04]  /*10880*/  STL [R1+0x3ac], R29 ;  /* 0x0003ac1d01007387 */ /* 0x0001e80000100800 */
[----:B0-----:R-:W5:Y:S01]  /*10890*/  LDL.LU R29, [R1+0x21c] ;  /* 0x00021c00011d7983 */ /* 0x001f620000300800 */
[----:B------:R-:W-:-:S05]  /*108a0*/  LEA.HI.X.SX32 R27, R8, R2, 0x1, P2 ;  /* 0x00000002081b7211 */ /* 0x000fca00010f0eff */
[----:B------:R0:W-:Y:S01]  /*108b0*/  STL [R1+0x380], R27 ;  /* 0x0003801b01007387 */ /* 0x0001e20000100800 */
[----:B------:R-:W-:Y:S02]  /*108c0*/  LEA.HI.X.SX32 R9, R9, R2, 0x1, P5 ;  /* 0x0000000209097211 */ /* 0x000fe400028f0eff */
[----:B0-----:R-:W-:-:S05]  /*108d0*/  LEA R27, P2, R13, R3, 0x1 ;  /* 0x000000030d1b7211 */ /* 0x001fca00078408ff */
[----:B------:R0:W-:Y:S04]  /*108e0*/  STL [R1+0x3b4], R27 ;  /* 0x0003b41b01007387 */ /* 0x0001e80000100800 */
[----:B------:R-:W-:Y:S01]  /*108f0*/  STL [R1+0x388], R9 ;  /* 0x0003880901007387 */ /* 0x000fe20000100800 */
[----:B0-----:R-:W-:-:S05]  /*10900*/  LEA R27, P5, R14, R3, 0x1 ;  /* 0x000000030e1b7211 */ /* 0x001fca00078a08ff */
[----:B------:R0:W-:Y:S02]  /*10910*/  STL [R1+0x3bc], R27 ;  /* 0x0003bc1b01007387 */ /* 0x0001e40000100800 */
[----:B0-----:R-:W-:Y:S02]  /*10920*/  LEA.HI.X.SX32 R27, R26, R2, 0x1, P4 ;  /* 0x000000021a1b7211 */ /* 0x001fe400020f0eff */
[----:B------:R-:W-:-:S03]  /*10930*/  LEA R26, P4, R24, R3, 0x1 ;  /* 0x00000003181a7211 */ /* 0x000fc600078808ff */
[----:B------:R0:W-:Y:S04]  /*10940*/  STL [R1+0x390], R27 ;  /* 0x0003901b01007387 */ /* 0x0001e80000100800 */
[----:B------:R1:W-:Y:S01]  /*10950*/  STL [R1+0x3c4], R26 ;  /* 0x0003c41a01007387 */ /* 0x0003e20000100800 */
[----:B0-----:R-:W-:Y:S02]  /*10960*/  LEA.HI.X.SX32 R27, R10, R2, 0x1, P3 ;  /* 0x000000020a1b7211 */ /* 0x001fe400018f0eff */
[----:B-1----:R-:W-:-:S03]  /*10970*/  LEA R26, P3, R15, R3, 0x1 ;  /* 0x000000030f1a7211 */ /* 0x002fc600078608ff */
[----:B------:R0:W-:Y:S04]  /*10980*/  STL [R1+0x398], R27 ;  /* 0x0003981b01007387 */ /* 0x0001e80000100800 */
[----:B------:R1:W-:Y:S01]  /*10990*/  STL [R1+0x3cc], R26 ;  /* 0x0003cc1a01007387 */ /* 0x0003e20000100800 */
[----:B0-----:R-:W-:Y:S02]  /*109a0*/  LEA.HI.X.SX32 R27, R11, R2, 0x1, P0 ;  /* 0x000000020b1b7211 */ /* 0x001fe400000f0eff */
[----:B-1----:R-:W-:-:S03]  /*109b0*/  LEA R26, P0, R16, R3, 0x1 ;  /* 0x00000003101a7211 */ /* 0x002fc600078008ff */
[----:B------:R0:W-:Y:S04]  /*109c0*/  STL [R1+0x3a0], R27 ;  /* 0x0003a01b01007387 */ /* 0x0001e80000100800 */
[----:B------:R1:W-:Y:S01]  /*109d0*/  STL [R1+0x3e8], R26 ;  /* 0x0003e81a01007387 */ /* 0x0003e20000100800 */
[-C--:B0-----:R-:W-:Y:S02]  /*109e0*/  LEA.HI.X.SX32 R27, R25, R2.reuse, 0x1, P1 ;  /* 0x00000002191b7211 */ /* 0x081fe400008f0eff */
[----:B------:R-:W-:Y:S02]  /*109f0*/  LEA.HI.X.SX32 R25, R13, R2, 0x1, P2 ;  /* 0x000000020d197211 */ /* 0x000fe400010f0eff */
[-C--:B-1----:R-:W-:Y:S01]  /*10a00*/  LEA R26, P1, R23, R3.reuse, 0x1 ;  /* 0x00000003171a7211 */ /* 0x082fe200078208ff */
[----:B------:R3:W-:Y:S04]  /*10a10*/  STL [R1+0x3a8], R27 ;  /* 0x0003a81b01007387 */ /* 0x0007e80000100800 */
[----:B------:R0:W-:Y:S04]  /*10a20*/  STL [R1+0x3f0], R26 ;  /* 0x0003f01a01007387 */ /* 0x0001e80000100800 */
[----:B------:R1:W-:Y:S01]  /*10a30*/  STL [R1+0x3b0], R25 ;  /* 0x0003b01901007387 */ /* 0x0003e20000100800 */
[----:B---3--:R-:W-:-:S02]  /*10a40*/  LEA R27, P2, R17, R3, 0x1 ;  /* 0x00000003111b7211 */ /* 0x008fc400078408ff */
[----:B0-----:R-:W-:-:S03]  /*10a50*/  LEA.HI.X.SX32 R26, R14, R2, 0x1, P5 ;  /* 0x000000020e1a7211 */ /* 0x001fc600028f0eff */
[----:B------:R-:W-:Y:S01]  /*10a60*/  STL [R1+0x3f8], R27 ;  /* 0x0003f81b01007387 */ /* 0x000fe20000100800 */
[----:B-1----:R-:W-:-:S03]  /*10a70*/  LEA R25, P5, R18, R3, 0x1 ;  /* 0x0000000312197211 */ /* 0x002fc600078a08ff */
[----:B------:R0:W-:Y:S04]  /*10a80*/  STL [R1+0x3b8], R26 ;  /* 0x0003b81a01007387 */ /* 0x0001e80000100800 */
[----:B------:R1:W-:Y:S01]  /*10a90*/  STL [R1+0x400], R25 ;  /* 0x0004001901007387 */ /* 0x0003e20000100800 */
[-C--:B0-----:R-:W-:Y:S02]  /*10aa0*/  LEA.HI.X.SX32 R26, R24, R2.reuse, 0x1, P4 ;  /* 0x00000002181a7211 */ /* 0x081fe400020f0eff */
[-C--:B------:R-:W-:Y:S02]  /*10ab0*/  LEA.HI.X.SX32 R24, R15, R2.reuse, 0x1, P3 ;  /* 0x000000020f187211 */ /* 0x080fe400018f0eff */
[----:B-1----:R-:W-:Y:S01]  /*10ac0*/  LEA R25, P4, R22, R3, 0x1 ;  /* 0x0000000316197211 */ /* 0x002fe200078808ff */
[----:B------:R-:W-:Y:S04]  /*10ad0*/  STL [R1+0x3c0], R26 ;  /* 0x0003c01a01007387 */ /* 0x000fe80000100800 */
[----:B------:R0:W-:Y:S04]  /*10ae0*/  STL [R1+0x408], R25 ;  /* 0x0004081901007387 */ /* 0x0001e80000100800 */
[----:B------:R4:W-:Y:S01]  /*10af0*/  STL [R1+0x3c8], R24 ;  /* 0x0003c81801007387 */ /* 0x0009e20000100800 */
[----:B------:R-:W-:Y:S01]  /*10b00*/  IMAD.MOV R12, RZ, RZ, -c[0x0][0x188] ;  /* 0x80006200ff0c7624 */ /* 0x000fe200078e02ff */
[----:B0-----:R-:W-:-:S03]  /*10b10*/  LEA.HI.X.SX32 R25, R16, R2, 0x1, P0 ;  /* 0x0000000210197211 */ /* 0x001fc600000f0eff */
[----:B------:R-:W-:Y:S02]  /*10b20*/  IMAD R12, R12, 0x2, R0 ;  /* 0x000000020c0c7824 */ /* 0x000fe400078e0200 */
[----:B------:R-:W-:-:S04]  /*10b30*/  IMAD.MOV R28, RZ, RZ, -c[0x0][0x188] ;  /* 0x80006200ff1c7624 */ /* 0x000fc800078e02ff */
[----:B------:R-:W-:-:S04]  /*10b40*/  IMAD R4, R28, 0x2, R12 ;  /* 0x000000021c047824 */ /* 0x000fc800078e020c */
        /* <DEDUP_REMOVED lines=9> */
[----:B------:R-:W-:Y:S01]  /*10be0*/  IMAD R15, R28, 0x2, R14 ;  /* 0x000000021c0f7824 */ /* 0x000fe200078e020e */
[----:B--2---:R-:W-:-:S05]  /*10bf0*/  LEA R26, P3, R19, R3, 0x1 ;  /* 0x00000003131a7211 */ /* 0x004fca00078608ff */
[----:B------:R-:W-:Y:S04]  /*10c00*/  STL [R1+0x410], R26 ;  /* 0x0004101a01007387 */ /* 0x000fe80000100800 */
[----:B------:R0:W-:Y:S01]  /*10c10*/  STL [R1+0x3e4], R25 ;  /* 0x0003e41901007387 */ /* 0x0001e20000100800 */
[----:B----4-:R-:W-:Y:S02]  /*10c20*/  LEA R24, P0, R20, R3, 0x1 ;  /* 0x0000000314187211 */ /* 0x010fe400078008ff */
[----:B0-----:R-:W-:-:S03]  /*10c30*/  LEA.HI.X.SX32 R25, R23, R2, 0x1, P1 ;  /* 0x0000000217197211 */ /* 0x001fc600008f0eff */
[----:B------:R5:W-:Y:S01]  /*10c40*/  STL [R1+0x418], R24 ;  /* 0x0004181801007387 */ /* 0x000be20000100800 */
[----:B------:R-:W-:-:S03]  /*10c50*/  LEA.HI.X.SX32 R23, R17, R2, 0x1, P2 ;  /* 0x0000000211177211 */ /* 0x000fc600010f0eff */
[----:B------:R0:W-:Y:S01]  /*10c60*/  STL [R1+0x3ec], R25 ;  /* 0x0003ec1901007387 */ /* 0x0001e20000100800 */
[-C--:B-----5:R-:W-:Y:S02]  /*10c70*/  LEA R24, P1, R29, R3.reuse, 0x1 ;  /* 0x000000031d187211 */ /* 0x0a0fe400078208ff */
[----:B0-----:R-:W-:-:S03]  /*10c80*/  LEA R25, P2, R0, R3, 0x1 ;  /* 0x0000000300197211 */ /* 0x001fc600078408ff */
[----:B------:R0:W-:Y:S04]  /*10c90*/  STL [R1+0x420], R24 ;  /* 0x0004201801007387 */ /* 0x0001e80000100800 */
[----:B------:R1:W-:Y:S01]  /*10ca0*/  STL [R1+0x3f4], R23 ;  /* 0x0003f41701007387 */ /* 0x0003e20000100800 */
[----:B0-----:R-:W-:-:S03]  /*10cb0*/  LEA.HI.X.SX32 R24, R18, R2, 0x1, P5 ;  /* 0x0000000212187211 */ /* 0x001fc600028f0eff */
[----:B------:R-:W-:Y:S01]  /*10cc0*/  STL [R1+0x428], R25 ;  /* 0x0004281901007387 */ /* 0x000fe20000100800 */
        /* <DEDUP_REMOVED lines=9> */
[----:B0-----:R-:W-:-:S02]  /*10d60*/  LEA R24, P3, R21, R3, 0x1 ;  /* 0x0000000315187211 */ /* 0x001fc400078608ff */
[----:B-1----:R-:W-:-:S03]  /*10d70*/  LEA.HI.X.SX32 R23, R20, R2, 0x1, P0 ;  /* 0x0000000214177211 */ /* 0x002fc600000f0eff */
[----:B------:R0:W-:Y:S01]  /*10d80*/  STL [R1+0x574], R24 ;  /* 0x0005741801007387 */ /* 0x0001e20000100800 */
[----:B--2---:R-:W-:-:S03]  /*10d90*/  LEA.HI.X.SX32 R22, R29, R2, 0x1, P1 ;  /* 0x000000021d167211 */ /* 0x004fc600008f0eff */
[----:B------:R1:W-:Y:S04]  /*10da0*/  STL [R1+0x414], R23 ;  /* 0x0004141701007387 */ /* 0x0003e80000100800 */
[----:B------:R2:W-:Y:S01]  /*10db0*/  STL [R1+0x41c], R22 ;  /* 0x00041c1601007387 */ /* 0x0005e20000100800 */
[----:B0-----:R-:W-:-:S03]  /*10dc0*/  LEA.HI.X.SX32 R24, R0, R2, 0x1, P2 ;  /* 0x0000000200187211 */ /* 0x001fc600010f0eff */
[----:B------:R-:W3:Y:S01]  /*10dd0*/  LDL.LU R0, [R1+0xc88] ;  /* 0x000c880001007983 */ /* 0x000ee20000300800 */
[----:B-1----:R-:W-:Y:S02]  /*10de0*/  LEA R23, P0, R5, R3, 0x1 ;  /* 0x0000000305177211 */ /* 0x002fe400078008ff */
[-C--:B--2---:R-:W-:Y:S01]  /*10df0*/  LEA.HI.X.SX32 R22, R12, R2.reuse, 0x1, P5 ;  /* 0x000000020c167211 */ /* 0x084fe200028f0eff */
[----:B------:R-:W-:Y:S01]  /*10e00*/  STL [R1+0x424], R24 ;  /* 0x0004241801007387 */ /* 0x000fe20000100800 */
[----:B------:R-:W-:-:S03]  /*10e10*/  LEA.HI.X.SX32 R21, R21, R2, 0x1, P3 ;  /* 0x0000000215157211 */ /* 0x000fc600018f0eff */
[----:B------:R0:W-:Y:S04]  /*10e20*/  STL [R1+0x42c], R22 ;  /* 0x00042c1601007387 */ /* 0x0001e80000100800 */
[----:B------:R-:W-:Y:S01]  /*10e30*/  STL [R1+0x440], R23 ;  /* 0x0004401701007387 */ /* 0x000fe20000100800 */
[-C--:B0-----:R-:W-:Y:S02]  /*10e40*/  LEA.HI.X.SX32 R22, R4, R2.reuse, 0x1, P4 ;  /* 0x0000000204167211 */ /* 0x081fe400020f0eff */
[----:B------:R-:W-:-:S03]  /*10e50*/  LEA.HI.X.SX32 R4, R5, R2, 0x1, P0 ;  /* 0x0000000205047211 */ /* 0x000fc600000f0eff */
[----:B------:R-:W-:Y:S04]  /*10e60*/  STL [R1+0x434], R22 ;  /* 0x0004341601007387 */ /* 0x000fe80000100800 */
[----:B------:R0:W-:Y:S04]  /*10e70*/  STL [R1+0x570], R21 ;  /* 0x0005701501007387 */ /* 0x0001e80000100800 */
[----:B------:R1:W-:Y:S01]  /*10e80*/  STL [R1+0x43c], R4 ;  /* 0x00043c0401007387 */ /* 0x0003e20000100800 */
[-C--:B0-----:R-:W-:Y:S02]  /*10e90*/  LEA R21, P0, R6, R3.reuse, 0x1 ;  /* 0x0000000306157211 */ /* 0x081fe400078008ff */
[----:B-1----:R-:W-:-:S03]  /*10ea0*/  LEA R4, P1, R7, R3, 0x1 ;  /* 0x0000000307047211 */ /* 0x002fc600078208ff */
[----:B------:R-:W-:Y:S01]  /*10eb0*/  STL [R1+0x448], R21 ;  /* 0x0004481501007387 */ /* 0x000fe20000100800 */
[----:B------:R-:W-:-:S03]  /*10ec0*/  LEA R22, P2, R8, R3, 0x1 ;  /* 0x0000000308167211 */ /* 0x000fc600078408ff */
[----:B------:R0:W-:Y:S01]  /*10ed0*/  STL [R1+0x450], R4 ;  /* 0x0004500401007387 */ /* 0x0001e20000100800 */
[----:B------:R-:W-:-:S03]  /*10ee0*/  LEA.HI.X.SX32 R7, R7, R2, 0x1, P1 ;  /* 0x0000000207077211 */ /* 0x000fc600008f0eff */
[----:B------:R-:W-:Y:S01]  /*10ef0*/  STL [R1+0x458], R22 ;  /* 0x0004581601007387 */ /* 0x000fe20000100800 */
[-C--:B0-----:R-:W-:Y:S02]  /*10f00*/  LEA.HI.X.SX32 R4, R6, R2.reuse, 0x1, P0 ;  /* 0x0000000206047211 */ /* 0x081fe400000f0eff */
[----:B------:R-:W-:-:S03]  /*10f10*/  LEA.HI.X.SX32 R6, R8, R2, 0x1, P2 ;  /* 0x0000000208067211 */ /* 0x000fc600010f0eff */
[----:B------:R-:W-:Y:S01]  /*10f20*/  STL [R1+0x444], R4 ;  /* 0x0004440401007387 */ /* 0x000fe20000100800 */
[----:B------:R-:W-:-:S03]  /*10f30*/  LEA R8, P0, R9, R3, 0x1 ;  /* 0x0000000309087211 */ /* 0x000fc600078008ff */
[----:B------:R0:W-:Y:S04]  /*10f40*/  STL [R1+0x44c], R7 ;  /* 0x00044c0701007387 */ /* 0x0001e80000100800 */
[----:B------:R1:W-:Y:S04]  /*10f50*/  STL [R1+0x454], R6 ;  /* 0x0004540601007387 */ /* 0x0003e80000100800 */
[----:B------:R2:W-:Y:S01]  /*10f60*/  STL [R1+0x460], R8 ;  /* 0x0004600801007387 */ /* 0x0005e20000100800 */
[-C--:B0-----:R-:W-:Y:S02]  /*10f70*/  LEA R7, P2, R11, R3.reuse, 0x1 ;  /* 0x000000030b077211 */ /* 0x081fe400078408ff */
[----:B-1----:R-:W-:-:S05]  /*10f80*/  LEA R6, P1, R10, R3, 0x1 ;  /* 0x000000030a067211 */ /* 0x002fca00078208ff */
[----:B------:R0:W-:Y:S01]  /*10f90*/  STL [R1+0x468], R6 ;  /* 0x0004680601007387 */ /* 0x0001e20000100800 */
[----:B--2---:R-:W-:-:S03]  /*10fa0*/  LEA.HI.X.SX32 R8, R10, R2, 0x1, P1 ;  /* 0x000000020a087211 */ /* 0x004fc600008f0eff */
[----:B------:R1:W-:Y:S01]  /*10fb0*/  STL [R1+0x470], R7 ;  /* 0x0004700701007387 */ /* 0x0003e20000100800 */
[-C--:B0-----:R-:W-:Y:S02]  /*10fc0*/  LEA.HI.X.SX32 R6, R9, R2.reuse, 0x1, P0 ;  /* 0x0000000209067211 */ /* 0x081fe400000f0eff */
[----:B-1----:R-:W-:-:S03]  /*10fd0*/  LEA.HI.X.SX32 R7, R11, R2, 0x1, P2 ;  /* 0x000000020b077211 */ /* 0x002fc600010f0eff */
[----:B------:R-:W-:Y:S01]  /*10fe0*/  STL [R1+0x45c], R6 ;  /* 0x00045c0601007387 */ /* 0x000fe20000100800 */
[----:B------:R-:W-:-:S03]  /*10ff0*/  LEA R9, P1, R14, R3, 0x1 ;  /* 0x000000030e097211 */ /* 0x000fc600078208ff */
[----:B------:R0:W-:Y:S01]  /*11000*/  STL [R1+0x464], R8 ;  /* 0x0004640801007387 */ /* 0x0001e20000100800 */
[----:B------:R-:W-:-:S03]  /*11010*/  IMAD R16, R28, 0x2, R15 ;  /* 0x000000021c107824 */ /* 0x000fc600078e020f */
[----:B------:R1:W-:Y:S01]  /*11020*/  STL [R1+0x46c], R7 ;  /* 0x00046c0701007387 */ /* 0x0003e20000100800 */
[-C--:B0-----:R-:W-:Y:S02]  /*11030*/  LEA R8, P0, R13, R3.reuse, 0x1 ;  /* 0x000000030d087211 */ /* 0x081fe400078008ff */
[----:B-1----:R-:W-:-:S03]  /*11040*/  LEA R7, P2, R15, R3, 0x1 ;  /* 0x000000030f077211 */ /* 0x002fc600078408ff */
[----:B------:R-:W-:Y:S01]  /*11050*/  STL [R1+0x478], R8 ;  /* 0x0004780801007387 */ /* 0x000fe20000100800 */
[----:B------:R-:W-:Y:S01]  /*11060*/  IMAD R17, R28, 0x2, R16 ;  /* 0x000000021c117824 */ /* 0x000fe200078e0210 */
[-C--:B------:R-:W-:Y:S02]  /*11070*/  LEA.HI.X.SX32 R10, R14, R2.reuse, 0x1, P1 ;  /* 0x000000020e0a7211 */ /* 0x080fe400008f0eff */
[----:B------:R0:W-:Y:S04]  /*11080*/  STL [R1+0x480], R9 ;  /* 0x0004800901007387 */ /* 0x0001e80000100800 */
[----:B------:R1:W-:Y:S01]  /*11090*/  STL [R1+0x488], R7 ;  /* 0x0004880701007387 */ /* 0x0003e20000100800 */
[----:B------:R-:W-:Y:S01]  /*110a0*/  IMAD R18, R28, 0x2, R17 ;  /* 0x000000021c127824 */ /* 0x000fe200078e0211 */
[----:B0-----:R-:W-:-:S02]  /*110b0*/  LEA.HI.X.SX32 R9, R13, R2, 0x1, P0 ;  /* 0x000000020d097211 */ /* 0x001fc400000f0eff */
[----:B-1----:R-:W-:-:S03]  /*110c0*/  LEA.HI.X.SX32 R7, R15, R2, 0x1, P2 ;  /* 0x000000020f077211 */ /* 0x002fc600010f0eff */
[----:B------:R-:W-:Y:S01]  /*110d0*/  STL [R1+0x474], R9 ;  /* 0x0004740901007387 */ /* 0x000fe20000100800 */
[----:B------:R-:W-:-:S03]  /*110e0*/  LEA R11, P0, R16, R3, 0x1 ;  /* 0x00000003100b7211 */ /* 0x000fc600078008ff */
[----:B------:R0:W-:Y:S04]  /*110f0*/  STL [R1+0x47c], R10 ;  /* 0x00047c0a01007387 */ /* 0x0001e80000100800 */
[----:B------:R1:W-:Y:S01]  /*11100*/  STL [R1+0x484], R7 ;  /* 0x0004840701007387 */ /* 0x0003e20000100800 */
[----:B------:R-:W-:-:S03]  /*11110*/  IMAD R19, R28, 0x2, R18 ;  /* 0x000000021c137824 */ /* 0x000fc600078e0212 */
[----:B------:R-:W-:Y:S01]  /*11120*/  STL [R1+0x490], R11 ;  /* 0x0004900b01007387 */ /* 0x000fe20000100800 */
[-C--:B0-----:R-:W-:Y:S02]  /*11130*/  LEA R10, P2, R18, R3.reuse, 0x1 ;  /* 0x00000003120a7211 */ /* 0x081fe400078408ff */
[----:B-1----:R-:W-:Y:S01]  /*11140*/  LEA R7, P1, R17, R3, 0x1 ;  /* 0x0000000311077211 */ /* 0x002fe200078208ff */
[----:B------:R-:W-:-:S04]  /*11150*/  IMAD R20, R28, 0x2, R19 ;  /* 0x000000021c147824 */ /* 0x000fc800078e0213 */
[----:B------:R0:W-:Y:S01]  /*11160*/  STL [R1+0x498], R7 ;  /* 0x0004980701007387 */ /* 0x0001e20000100800 */
[----:B------:R-:W-:-:S03]  /*11170*/  LEA.HI.X.SX32 R13, R17, R2, 0x1, P1 ;  /* 0x00000002110d7211 */ /* 0x000fc600008f0eff */
[----:B------:R1:W-:Y:S01]  /*11180*/  STL [R1+0x4a0], R10 ;  /* 0x0004a00a01007387 */ /* 0x0003e20000100800 */
[----:B------:R-:W-:Y:S01]  /*11190*/  IMAD R12, R28, 0x2, R20 ;  /* 0x000000021c0c7824 */ /* 0x000fe200078e0214 */
[-C--:B0-----:R-:W-:Y:S02]  /*111a0*/  LEA.HI.X.SX32 R7, R16, R2.reuse, 0x1, P0 ;  /* 0x0000000210077211 */ /* 0x081fe400000f0eff */
[----:B-1----:R-:W-:-:S03]  /*111b0*/  LEA.HI.X.SX32 R10, R18, R2, 0x1, P2 ;  /* 0x00000002120a7211 */ /* 0x002fc600010f0eff */
[----:B------:R-:W-:Y:S01]  /*111c0*/  STL [R1+0x48c], R7 ;  /* 0x00048c0701007387 */ /* 0x000fe20000100800 */
[----:B------:R-:W-:-:S03]  /*111d0*/  IMAD R5, R28, 0x2, R12 ;  /* 0x000000021c057824 */ /* 0x000fc600078e020c */
[----:B------:R0:W-:Y:S01]  /*111e0*/  STL [R1+0x494], R13 ;  /* 0x0004940d01007387 */ /* 0x0001e20000100800 */
[----:B------:R-:W-:-:S03]  /*111f0*/  LEA R14, P2, R12, R3, 0x1 ;  /* 0x000000030c0e7211 */ /* 0x000fc600078408ff */
[----:B------:R1:W-:Y:S01]  /*11200*/  STL [R1+0x49c], R10 ;  /* 0x00049c0a01007387 */ /* 0x0003e20000100800 */
[-C--:B0-----:R-:W-:Y:S02]  /*11210*/  LEA R13, P0, R19, R3.reuse, 0x1 ;  /* 0x00000003130d7211 */ /* 0x081fe400078008ff */
[----:B-1----:R-:W-:-:S03]  /*11220*/  LEA R10, P1, R20, R3, 0x1 ;  /* 0x00000003140a7211 */ /* 0x002fc600078208ff */
[----:B------:R-:W-:Y:S01]  /*11230*/  STL [R1+0x4a8], R13 ;  /* 0x0004a80d01007387 */ /* 0x000fe20000100800 */
[----:B------:R-:W-:-:S03]  /*11240*/  IMAD R21, R28, 0x2, R5 ;  /* 0x000000021c157824 */ /* 0x000fc600078e0205 */
[----:B------:R0:W-:Y:S01]  /*11250*/  STL [R1+0x4b0], R10 ;  /* 0x0004b00a01007387 */ /* 0x0001e20000100800 */
[-C--:B------:R-:W-:Y:S01]  /*11260*/  LEA.HI.X.SX32 R15, R20, R2.reuse, 0x1, P1 ;  /* 0x00000002140f7211 */ /* 0x080fe200008f0eff */
[----:B------:R-:W-:Y:S02]  /*11270*/  IMAD R4, R28, 0x2, R21 ;  /* 0x000000021c047824 */ /* 0x000fe400078e0215 */
        /* <DEDUP_REMOVED lines=8> */
[----:B0-----:R-:W-:-:S03]  /*11300*/  LEA R15, P1, R21, R3, 0x1 ;  /* 0x00000003150f7211 */ /* 0x001fc600078208ff */
[----:B------:R-:W-:Y:S01]  /*11310*/  STL [R1+0x4c0], R12 ;  /* 0x0004c00c01007387 */ /* 0x000fe20000100800 */
[----:B-1----:R-:W-:-:S03]  /*11320*/  LEA R14, P2, R4, R3, 0x1 ;  /* 0x00000003040e7211 */ /* 0x002fc600078408ff */
[----:B------:R-:W-:Y:S01]  /*11330*/  STL [R1+0x4c8], R15 ;  /* 0x0004c80f01007387 */ /* 0x000fe20000100800 */
[----:B------:R-:W-:Y:S01]  /*11340*/  IMAD R6, R28, 0x2, R22 ;  /* 0x000000021c067824 */ /* 0x000fe200078e0216 */
[-C--:B------:R-:W-:Y:S02]  /*11350*/  LEA.HI.X.SX32 R5, R5, R2.reuse, 0x1, P0 ;  /* 0x0000000205057211 */ /* 0x080fe400000f0eff */
[----:B------:R0:W-:Y:S01]  /*11360*/  STL [R1+0x4d0], R14 ;  /* 0x0004d00e01007387 */ /* 0x0001e20000100800 */
[-C--:B------:R-:W-:Y:S01]  /*11370*/  LEA.HI.X.SX32 R4, R4, R2.reuse, 0x1, P2 ;  /* 0x0000000204047211 */ /* 0x080fe200010f0eff */
[----:B------:R-:W-:Y:S02]  /*11380*/  IMAD R8, R28, 0x2, R6 ;  /* 0x000000021c087824 */ /* 0x000fe400078e0206 */
[----:B------:R-:W-:Y:S01]  /*11390*/  STL [R1+0x4bc], R5 ;  /* 0x0004bc0501007387 */ /* 0x000fe20000100800 */
[----:B0-----:R-:W-:Y:S02]  /*113a0*/  LEA.HI.X.SX32 R14, R21, R2, 0x1, P1 ;  /* 0x00000002150e7211 */ /* 0x001fe400008f0eff */
[----:B------:R-:W-:-:S03]  /*113b0*/  LEA R15, P2, R8, R3, 0x1 ;  /* 0x00000003080f7211 */ /* 0x000fc600078408ff */
[----:B------:R0:W-:Y:S04]  /*113c0*/  STL [R1+0x4c4], R14 ;  /* 0x0004c40e01007387 */ /* 0x0001e80000100800 */
[----:B------:R1:W-:Y:S01]  /*113d0*/  STL [R1+0x4cc], R4 ;  /* 0x0004cc0401007387 */ /* 0x0003e20000100800 */
[----:B------:R-:W-:Y:S01]  /*113e0*/  IMAD R9, R28, 0x2, R8 ;  /* 0x000000021c097824 */ /* 0x000fe200078e0208 */
[-C--:B0-----:R-:W-:Y:S02]  /*113f0*/  LEA R14, P0, R22, R3.reuse, 0x1 ;  /* 0x00000003160e7211 */ /* 0x081fe400078008ff */
[----:B-1----:R-:W-:-:S03]  /*11400*/  LEA R4, P1, R6, R3, 0x1 ;  /* 0x0000000306047211 */ /* 0x002fc600078208ff */
[----:B------:R-:W-:Y:S01]  /*11410*/  STL [R1+0x4d8], R14 ;  /* 0x0004d80e01007387 */ /* 0x000fe20000100800 */
[----:B------:R-:W-:-:S03]  /*11420*/  IMAD R11, R28, 0x2, R9 ;  /* 0x000000021c0b7824 */ /* 0x000fc600078e0209 */
[----:B------:R0:W-:Y:S04]  /*11430*/  STL [R1+0x4e0], R4 ;  /* 0x0004e00401007387 */ /* 0x0001e80000100800 */
[----:B------:R1:W-:Y:S01]  /*11440*/  STL [R1+0x4e8], R15 ;  /* 0x0004e80f01007387 */ /* 0x0003e20000100800 */
[----:B------:R-:W-:Y:S01]  /*11450*/  IMAD R7, R28, 0x2, R11 ;  /* 0x000000021c077824 */ /* 0x000fe200078e020b */
[-C--:B0-----:R-:W-:Y:S02]  /*11460*/  LEA.HI.X.SX32 R4, R22, R2.reuse, 0x1, P0 ;  /* 0x0000000216047211 */ /* 0x081fe400000f0eff */
[-C--:B-1----:R-:W-:Y:S02]  /*11470*/  LEA.HI.X.SX32 R15, R6, R2.reuse, 0x1, P1 ;  /* 0x00000002060f7211 */ /* 0x082fe400008f0eff */
[----:B------:R-:W-:Y:S01]  /*11480*/  LEA.HI.X.SX32 R6, R8, R2, 0x1, P2 ;  /* 0x0000000208067211 */ /* 0x000fe200010f0eff */
[----:B------:R-:W-:Y:S04]  /*11490*/  STL [R1+0x4d4], R4 ;  /* 0x0004d40401007387 */ /* 0x000fe80000100800 */
[----:B------:R0:W-:Y:S01]  /*114a0*/  STL [R1+0x4dc], R15 ;  /* 0x0004dc0f01007387 */ /* 0x0001e20000100800 */
[----:B------:R-:W-:-:S03]  /*114b0*/  IMAD R13, R28, 0x2, R7 ;  /* 0x000000021c0d7824 */ /* 0x000fc600078e0207 */
[----:B------:R1:W-:Y:S01]  /*114c0*/  STL [R1+0x4e4], R6 ;  /* 0x0004e40601007387 */ /* 0x0003e20000100800 */
[-C--:B------:R-:W-:Y:S02]  /*114d0*/  LEA R8, P2, R7, R3.reuse, 0x1 ;  /* 0x0000000307087211 */ /* 0x080fe400078408ff */
[-C--:B0-----:R-:W-:Y:S02]  /*114e0*/  LEA R15, P0, R9, R3.reuse, 0x1 ;  /* 0x00000003090f7211 */ /* 0x081fe400078008ff */
[----:B-1----:R-:W-:-:S03]  /*114f0*/  LEA R6, P1, R11, R3, 0x1 ;  /* 0x000000030b067211 */ /* 0x002fc600078208ff */
[----:B------:R-:W-:Y:S01]  /*11500*/  STL [R1+0x4f0], R15 ;  /* 0x0004f00f01007387 */ /* 0x000fe20000100800 */
[----:B------:R-:W-:-:S03]  /*11510*/  IMAD R10, R28, 0x2, R13 ;  /* 0x000000021c0a7824 */ /* 0x000fc600078e020d */
[----:B------:R0:W-:Y:S01]  /*11520*/  STL [R1+0x4f8], R6 ;  /* 0x0004f80601007387 */ /* 0x0001e20000100800 */
[----:B------:R-:W-:-:S03]  /*11530*/  IMAD R12, R28, 0x2, R10 ;  /* 0x000000021c0c7824 */ /* 0x000fc600078e020a */
[----:B------:R1:W-:Y:S01]  /*11540*/  STL [R1+0x500], R8 ;  /* 0x0005000801007387 */ /* 0x0003e20000100800 */
[-C--:B0-----:R-:W-:Y:S02]  /*11550*/  LEA.HI.X.SX32 R6, R9, R2.reuse, 0x1, P0 ;  /* 0x0000000209067211 */ /* 0x081fe400000f0eff */
[-C--:B------:R-:W-:Y:S02]  /*11560*/  LEA.HI.X.SX32 R9, R11, R2.reuse, 0x1, P1 ;  /* 0x000000020b097211 */ /* 0x080fe400008f0eff */
[----:B-1----:R-:W-:Y:S01]  /*11570*/  LEA.HI.X.SX32 R8, R7, R2, 0x1, P2 ;  /* 0x0000000207087211 */ /* 0x002fe200010f0eff */
[----:B------:R-:W-:Y:S01]  /*11580*/  STL [R1+0x4ec], R6 ;  /* 0x0004ec0601007387 */ /* 0x000fe20000100800 */
[----:B------:R-:W-:-:S03]  /*11590*/  LEA R7, P0, R13, R3, 0x1 ;  /* 0x000000030d077211 */ /* 0x000fc600078008ff */
[----:B------:R0:W-:Y:S01]  /*115a0*/  STL [R1+0x4f4], R9 ;  /* 0x0004f40901007387 */ /* 0x0001e20000100800 */
[----:B------:R-:W-:-:S03]  /*115b0*/  IMAD R5, R28, 0x2, R12 ;  /* 0x000000021c057824 */ /* 0x000fc600078e020c */
[----:B------:R1:W-:Y:S01]  /*115c0*/  STL [R1+0x4fc], R8 ;  /* 0x0004fc0801007387 */ /* 0x0003e20000100800 */
[----:B------:R-:W-:Y:S01]  /*115d0*/  IMAD R14, R28, 0x2, R5 ;  /* 0x000000021c0e7824 */ /* 0x000fe200078e0205 */
[-C--:B0-----:R-:W-:Y:S02]  /*115e0*/  LEA R9, P2, R12, R3.reuse, 0x1 ;  /* 0x000000030c097211 */ /* 0x081fe400078408ff */
[----:B-1----:R-:W-:Y:S01]  /*115f0*/  LEA R8, P1, R10, R3, 0x1 ;  /* 0x000000030a087211 */ /* 0x002fe200078208ff */
[----:B------:R-:W-:Y:S04]  /*11600*/  STL [R1+0x508], R7 ;  /* 0x0005080701007387 */ /* 0x000fe80000100800 */
[----:B------:R0:W-:Y:S04]  /*11610*/  STL [R1+0x510], R8 ;  /* 0x0005100801007387 */ /* 0x0001e80000100800 */
[----:B------:R1:W-:Y:S01]  /*11620*/  STL [R1+0x518], R9 ;  /* 0x0005180901007387 */ /* 0x0003e20000100800 */
[----:B------:R-:W-:Y:S01]  /*11630*/  IMAD R4, R28, 0x2, R14 ;  /* 0x000000021c047824 */ /* 0x000fe200078e020e */
[----:B0-----:R-:W-:-:S02]  /*11640*/  LEA.HI.X.SX32 R8, R13, R2, 0x1, P0 ;  /* 0x000000020d087211 */ /* 0x001fc400000f0eff */
[-C--:B-1----:R-:W-:Y:S02]  /*11650*/  LEA.HI.X.SX32 R9, R10, R2.reuse, 0x1, P1 ;  /* 0x000000020a097211 */ /* 0x082fe400008f0eff */
[----:B------:R-:W-:Y:S01]  /*11660*/  LEA.HI.X.SX32 R10, R12, R2, 0x1, P2 ;  /* 0x000000020c0a7211 */ /* 0x000fe200010f0eff */
        /* <DEDUP_REMOVED lines=16> */
[----:B------:R-:W-:-:S03]  /*11770*/  IMAD R8, R28, 0x2, R7 ;  /* 0x000000021c087824 */ /* 0x000fc600078e0207 */
[----:B------:R0:W-:Y:S04]  /*11780*/  STL [R1+0x524], R10 ;  /* 0x0005240a01007387 */ /* 0x0001e80000100800 */
[----:B------:R1:W-:Y:S01]  /*11790*/  STL [R1+0x52c], R5 ;  /* 0x00052c0501007387 */ /* 0x0003e20000100800 */
[----:B------:R-:W-:Y:S01]  /*117a0*/  IMAD R9, R28, 0x2, R8 ;  /* 0x000000021c097824 */ /* 0x000fe200078e0208 */
[-C--:B0-----:R-:W-:Y:S02]  /*117b0*/  LEA R10, P0, R15, R3.reuse, 0x1 ;  /* 0x000000030f0a7211 */ /* 0x081fe400078008ff */
[----:B-1----:R-:W-:-:S03]  /*117c0*/  LEA R5, P1, R6, R3, 0x1 ;  /* 0x0000000306057211 */ /* 0x002fc600078208ff */
[----:B------:R-:W-:Y:S01]  /*117d0*/  STL [R1+0x538], R10 ;  /* 0x0005380a01007387 */ /* 0x000fe20000100800 */
[C---:B------:R-:W-:Y:S01]  /*117e0*/  LEA R11, P2, R7.reuse, R3, 0x1 ;  /* 0x00000003070b7211 */ /* 0x040fe200078408ff */
[----:B------:R-:W-:Y:S02]  /*117f0*/  IMAD R4, R28, 0x2, R9 ;  /* 0x000000021c047824 */ /* 0x000fe400078e0209 */
[----:B------:R0:W-:Y:S01]  /*11800*/  STL [R1+0x540], R5 ;  /* 0x0005400501007387 */ /* 0x0001e20000100800 */
[-C--:B------:R-:W-:Y:S02]  /*11810*/  LEA.HI.X.SX32 R6, R6, R2.reuse, 0x1, P1 ;  /* 0x0000000206067211 */ /* 0x080fe400008f0eff */
[-C--:B------:R-:W-:Y:S01]  /*11820*/  LEA.HI.X.SX32 R7, R7, R2.reuse, 0x1, P2 ;  /* 0x0000000207077211 */ /* 0x080fe200010f0eff */
[----:B------:R1:W-:Y:S01]  /*11830*/  STL [R1+0x548], R11 ;  /* 0x0005480b01007387 */ /* 0x0003e20000100800 */
[----:B0-----:R-:W-:Y:S01]  /*11840*/  LEA.HI.X.SX32 R5, R15, R2, 0x1, P0 ;  /* 0x000000020f057211 */ /* 0x001fe200000f0eff */
[----:B------:R-:W-:-:S04]  /*11850*/  IMAD R10, R28, 0x2, R4 ;  /* 0x000000021c0a7824 */ /* 0x000fc800078e0204 */
[----:B------:R0:W-:Y:S01]  /*11860*/  STL [R1+0x534], R5 ;  /* 0x0005340501007387 */ /* 0x0001e20000100800 */
[----:B-1----:R-:W-:-:S03]  /*11870*/  LEA R11, P1, R9, R3, 0x1 ;  /* 0x00000003090b7211 */ /* 0x002fc600078208ff */
[----:B------:R1:W-:Y:S04]  /*11880*/  STL [R1+0x53c], R6 ;  /* 0x00053c0601007387 */ /* 0x0003e80000100800 */
[----:B------:R2:W-:Y:S01]  /*11890*/  STL [R1+0x544], R7 ;  /* 0x0005440701007387 */ /* 0x0005e20000100800 */
[----:B0-----:R-:W-:Y:S01]  /*118a0*/  IMAD R5, R28, 0x2, R10 ;  /* 0x000000021c057824 */ /* 0x001fe200078e020a */
[-C--:B-1----:R-:W-:Y:S02]  /*118b0*/  LEA R6, P0, R8, R3.reuse, 0x1 ;  /* 0x0000000308067211 */ /* 0x082fe400078008ff */
[----:B--2---:R-:W-:-:S03]  /*118c0*/  LEA R7, P2, R4, R3, 0x1 ;  /* 0x0000000304077211 */ /* 0x004fc600078408ff */
[----:B------:R0:W-:Y:S04]  /*118d0*/  STL [R1+0x550], R6 ;  /* 0x0005500601007387 */ /* 0x0001e80000100800 */
[----:B------:R1:W-:Y:S01]  /*118e0*/  STL [R1+0x558], R11 ;  /* 0x0005580b01007387 */ /* 0x0003e20000100800 */
[----:B0-----:R-:W-:-:S03]  /*118f0*/  IMAD R6, R28, 0x2, R5 ;  /* 0x000000021c067824 */ /* 0x001fc600078e0205 */
[----:B------:R0:W-:Y:S01]  /*11900*/  STL [R1+0x560], R7 ;  /* 0x0005600701007387 */ /* 0x0001e20000100800 */
[-C--:B-1----:R-:W-:Y:S02]  /*11910*/  LEA.HI.X.SX32 R11, R8, R2.reuse, 0x1, P0 ;  /* 0x00000002080b7211 */ /* 0x082fe400000f0eff */
[-C--:B------:R-:W-:Y:S01]  /*11920*/  LEA.HI.X.SX32 R8, R4, R2.reuse, 0x1, P2 ;  /* 0x0000000204087211 */ /* 0x080fe200010f0eff */
[----:B------:R-:W-:Y:S02]  /*11930*/  IMAD R4, R28, 0x2, R6 ;  /* 0x000000021c047824 */ /* 0x000fe400078e0206 */
[----:B------:R-:W1:Y:S01]  /*11940*/  S2R R28, SR_TID.X ;  /* 0x00000000001c7919 */ /* 0x000e620000002100 */
[----:B0-----:R-:W-:-:S03]  /*11950*/  LEA.HI.X.SX32 R7, R9, R2, 0x1, P1 ;  /* 0x0000000209077211 */ /* 0x001fc600008f0eff */
[----:B------:R-:W-:Y:S04]  /*11960*/  STL [R1+0x54c], R11 ;  /* 0x00054c0b01007387 */ /* 0x000fe80000100800 */
[----:B------:R0:W-:Y:S01]  /*11970*/  STL [R1+0x554], R7 ;  /* 0x0005540701007387 */ /* 0x0001e20000100800 */
[----:B------:R-:W-:-:S03]  /*11980*/  LEA R9, P1, R5, R3, 0x1 ;  /* 0x0000000305097211 */ /* 0x000fc600078208ff */
[----:B------:R2:W-:Y:S01]  /*11990*/  STL [R1+0x55c], R8 ;  /* 0x00055c0801007387 */ /* 0x0005e20000100800 */
[-C--:B0-----:R-:W-:Y:S02]  /*119a0*/  LEA R7, P0, R10, R3.reuse, 0x1 ;  /* 0x000000030a077211 */ /* 0x081fe400078008ff */
[----:B--2---:R-:W-:-:S03]  /*119b0*/  LEA R8, P2, R6, R3, 0x1 ;  /* 0x0000000306087211 */ /* 0x004fc600078408ff */
[----:B------:R0:W-:Y:S01]  /*119c0*/  STL [R1+0x564], R7 ;  /* 0x0005640701007387 */ /* 0x0001e20000100800 */
[----:B------:R-:W-:-:S03]  /*119d0*/  LEA.HI.X.SX32 R5, R5, R2, 0x1, P1 ;  /* 0x0000000205057211 */ /* 0x000fc600008f0eff */
[----:B------:R-:W-:Y:S01]  /*119e0*/  STL [R1+0x568], R9 ;  /* 0x0005680901007387 */ /* 0x000fe20000100800 */
[----:B0-----:R-:W-:Y:S02]  /*119f0*/  LEA R7, P3, R4, R3, 0x1 ;  /* 0x0000000304077211 */ /* 0x001fe400078608ff */
[-C--:B------:R-:W-:Y:S01]  /*11a00*/  LEA.HI.X.SX32 R3, R10, R2.reuse, 0x1, P0 ;  /* 0x000000020a037211 */ /* 0x080fe200000f0eff */
[----:B------:R-:W-:Y:S04]  /*11a10*/  STL [R1+0x56c], R8 ;  /* 0x00056c0801007387 */ /* 0x000fe80000100800 */
[----:B------:R-:W-:Y:S04]  /*11a20*/  STL [R1+0x3e0], R7 ;  /* 0x0003e00701007387 */ /* 0x000fe80000100800 */
[----:B------:R0:W-:Y:S04]  /*11a30*/  STL [R1+0x3d0], R3 ;  /* 0x0003d00301007387 */ /* 0x0001e80000100800 */
[----:B------:R-:W-:Y:S01]  /*11a40*/  STL [R1+0x3d8], R5 ;  /* 0x0003d80501007387 */ /* 0x000fe20000100800 */
[----:B0-----:R-:W-:-:S02]  /*11a50*/  LEA.HI.X.SX32 R3, R6, R2, 0x1, P2 ;  /* 0x0000000206037211 */ /* 0x001fc400010f0eff */
[----:B------:R-:W-:-:S03]  /*11a60*/  LEA.HI.X.SX32 R2, R4, R2, 0x1, P3 ;  /* 0x0000000204027211 */ /* 0x000fc600018f0eff */
[----:B------:R1:W-:Y:S04]  /*11a70*/  STL [R1+0x3dc], R3 ;  /* 0x0003dc0301007387 */ /* 0x0003e80000100800 */
[----:B------:R0:W-:Y:S04]  /*11a80*/  STL [R1+0x3d4], R2 ;  /* 0x0003d40201007387 */ /* 0x0001e80000100800 */
[----:B------:R-:W-:Y:S01]  /*11a90*/  STL [R1+0x350], RZ ;  /* 0x000350ff01007387 */ /* 0x000fe20000100800 */
[----:B-1----:R-:W-:-:S03]  /*11aa0*/  IMAD.SHL.U32 R3, R28, 0x80, RZ ;  /* 0x000000801c037824 */ /* 0x002fc600078e00ff */
[----:B------:R-:W-:Y:S04]  /*11ab0*/  STL [R1+0x354], RZ ;  /* 0x000354ff01007387 */ /* 0x000fe80000100800 */
[----:B------:R-:W-:Y:S04]  /*11ac0*/  STL [R1+0x358], RZ ;  /* 0x000358ff01007387 */ /* 0x000fe80000100800 */
[----:B------:R3:W-:Y:S04]  /*11ad0*/  STL [R1+0x988], R3 ;  /* 0x0009880301007387 */ /* 0x0007e80000100800 */
[----:B------:R-:W-:Y:S04]  /*11ae0*/  STL [R1+0x35c], RZ ;  /* 0x00035cff01007387 */ /* 0x000fe80000100800 */
        /* <DEDUP_REMOVED lines=60> */
[----:B------:R-:W2:Y:S04]  /*11eb0*/  LDL.LU R29, [R1+0x240] ;  /* 0x00024000011d7983 */ /* 0x000ea80000300800 */
[----:B------:R-:W-:Y:S04]  /*11ec0*/  STL [R1+0x2d0], RZ ;  /* 0x0002d0ff01007387 */ /* 0x000fe80000100800 */
[----:B------:R-:W-:Y:S04]  /*11ed0*/  STL [R1+0x2d4], RZ ;  /* 0x0002d4ff01007387 */ /* 0x000fe80000100800 */
[----:B------:R-:W-:Y:S04]  /*11ee0*/  STL [R1+0x2d8], RZ ;  /* 0x0002d8ff01007387 */ /* 0x000fe80000100800 */
[----:B------:R-:W-:Y:S04]  /*11ef0*/  STL [R1+0x2dc], RZ ;  /* 0x0002dcff01007387 */ /* 0x000fe80000100800 */
[----:B------:R-:W0:Y:S04]  /*11f00*/  LDL.LU R28, [R1+0x23c] ;  /* 0x00023c00011c7983 */ /* 0x000e280000300800 */
        /* <DEDUP_REMOVED lines=22> */
[----:B------:R-:W-:Y:S01]  /*12070*/  STL [R1+0x278], RZ ;  /* 0x000278ff01007387 */ /* 0x000fe20000100800 */
[----:B--2---:R-:W-:-:S05]  /*12080*/  SHF.R.S32.HI R4, RZ, 0x7, R29 ;  /* 0x00000007ff047819 */ /* 0x004fca000001141d */
[----:B------:R1:W-:Y:S04]  /*12090*/  STL [R1+0x980], R4 ;  /* 0x0009800401007387 */ /* 0x0003e80000100800 */
[----:B------:R-:W-:Y:S04]  /*120a0*/  STL [R1+0x27c], RZ ;  /* 0x00027cff01007387 */ /* 0x000fe80000100800 */
[----:B------:R-:W-:Y:S01]  /*120b0*/  STL [R1+0x260], RZ ;  /* 0x000260ff01007387 */ /* 0x000fe20000100800 */
[----:B0-----:R-:W-:-:S03]  /*120c0*/  LOP3.LUT R2, R28, 0x800, R3, 0xf8, !PT ;  /* 0x000008001c027812 */ /* 0x001fc600078ef803 */
[----:B------:R-:W-:Y:S04]  /*120d0*/  STL [R1+0x264], RZ ;  /* 0x000264ff01007387 */ /* 0x000fe80000100800 */
[----:B------:R0:W-:Y:S04]  /*120e0*/  STL [R1+0x364], R2 ;  /* 0x0003640201007387 */ /* 0x0001e80000100800 */
[----:B------:R2:W-:Y:S04]  /*120f0*/  STL [R1+0x268], RZ ;  /* 0x000268ff01007387 */ /* 0x0005e80000100800 */
[----:B------:R2:W-:Y:S04]  /*12100*/  STL [R1+0x26c], RZ ;  /* 0x00026cff01007387 */ /* 0x0005e80000100800 */
[----:B------:R2:W-:Y:S04]  /*12110*/  STL [R1+0x200], RZ ;  /* 0x000200ff01007387 */ /* 0x0005e80000100800 */
[----:B------:R2:W-:Y:S04]  /*12120*/  STL [R1+0x204], RZ ;  /* 0x000204ff01007387 */ /* 0x0005e80000100800 */
[----:B------:R2:W-:Y:S04]  /*12130*/  STL [R1+0x208], RZ ;  /* 0x000208ff01007387 */ /* 0x0005e80000100800 */
[----:B------:R2:W-:Y:S04]  /*12140*/  STL [R1+0x20c], RZ ;  /* 0x00020cff01007387 */ /* 0x0005e80000100800 */
[----:B------:R-:W0:Y:S04]  /*12150*/  LDL R28, [R1+0x360] ;  /* 0x00036000011c7983 */ /* 0x000e280000100800 */
        /* <DEDUP_REMOVED lines=19> */
[----:B---3--:R-:W-:-:S03]  /*12290*/  LOP3.LUT R3, R0, 0x20, RZ, 0x3c, !PT ;  /* 0x0000002000037812 */ /* 0x008fc600078e3cff */
[----:B------:R2:W-:Y:S01]  /*122a0*/  STL [R1+0x23c], RZ ;  /* 0x00023cff01007387 */ /* 0x0005e20000100800 */
[----:B------:R-:W-:-:S03]  /*122b0*/  LOP3.LUT R3, R2, 0x40, RZ, 0x3c, !PT ;  /* 0x0000004002037812 */ /* 0x000fc600078e3cff */
        /* <DEDUP_REMOVED lines=8> */
[----:B------:R2:W-:Y:S01]  /*12340*/  STL [R1+0x368], R3 ;  /* 0x0003680301007387 */ /* 0x0005e20000100800 */
[----:B------:R-:W-:-:S02]  /*12350*/  USHF.L.U32 UR4, UR7, 0x7, URZ ;  /* 0x0000000707047899 */ /* 0x000fc4000800063f */
[----:B------:R-:W-:Y:S02]  /*12360*/  USHF.L.U32 UR5, UR6, 0x7, URZ ;  /* 0x0000000706057899 */ /* 0x000fe4000800063f */
[----:B------:R-:W-:Y:S01]  /*12370*/  USHF.R.S32.HI UR7, URZ, 0x1f, UR4 ;  /* 0x0000001f3f077899 */ /* 0x000fe20008011404 */
[C---:B------:R-:W-:Y:S01]  /*12380*/  LOP3.LUT R5, R0.reuse, 0x40, RZ, 0x3c, !PT ;  /* 0x0000004000057812 */ /* 0x040fe200078e3cff */
[----:B------:R-:W-:Y:S01]  /*12390*/  USHF.R.S32.HI UR6, URZ, 0x1f, UR5 ;  /* 0x0000001f3f067899 */ /* 0x000fe20008011405 */
[----:B-1----:R-:W-:Y:S01]  /*123a0*/  LOP3.LUT R4, R0, 0x60, RZ, 0x3c, !PT ;  /* 0x0000006000047812 */ /* 0x002fe200078e3cff */
[----:B------:R-:W-:Y:S02]  /*123b0*/  USHF.L.U32 UR9, UR4, 0x1, URZ ;  /* 0x0000000104097899 */ /* 0x000fe4000800063f */
[----:B------:R-:W-:Y:S02]  /*123c0*/  USHF.L.U64.HI UR7, UR4, 0x1, UR7 ;  /* 0x0000000104077899 */ /* 0x000fe40008010207 */
[----:B------:R-:W-:-:S02]  /*123d0*/  USHF.L.U32 UR12, UR5, 0x1, URZ ;  /* 0x00000001050c7899 */ /* 0x000fc4000800063f */
[----:B------:R-:W-:Y:S02]  /*123e0*/  USHF.L.U64.HI UR6, UR5, 0x1, UR6 ;  /* 0x0000000105067899 */ /* 0x000fe40008010206 */
[----:B------:R-:W-:Y:S01]  /*123f0*/  UMOV UR4, URZ ;  /* 0x0000003f00047c82 */ /* 0x000fe20008000000 */
[----:B0-----:R-:W-:-:S05]  /*12400*/  LOP3.LUT R2, R28, 0x40, RZ, 0x3c, !PT ;  /* 0x000000401c027812 */ /* 0x001fca00078e3cff */
[----:B------:R2:W-:Y:S04]  /*12410*/  STL [R1+0x984], R2 ;  /* 0x0009840201007387 */ /* 0x0005e80000100800 */
.L_x_3:
[----:B--2--5:R-:W2:Y:S04]  /*12420*/  LDL R3, [R1+0x570] ;  /* 0x0005700001037983 */ /* 0x024ea80000100800 */
[----:B------:R-:W2:Y:S04]  /*12430*/  LDL R2, [R1+0x574] ;  /* 0x0005740001027983 */ /* 0x000ea80000100800 */
[----:B------:R-:W-:Y:S04]  /*12440*/  STL [R1+0x2198], R14 ;  /* 0x0021980e01007387 */ /* 0x000fe80000100800 */
        /* <DEDUP_REMOVED lines=12> */
[----:B0-----:R0:W-:Y:S04]  /*12510*/  STL [R1+0x21a0], R20 ;  /* 0x0021a01401007387 */ /* 0x0011e80000100800 */
[----:B0-----:R-:W3:Y:S04]  /*12520*/  LDL R20, [R1+0x56c] ;  /* 0x00056c0001147983 */ /* 0x001ee80000100800 */
[----:B------:R-:W-:Y:S04]  /*12530*/  STL [R1+0x2168], R15 ;  /* 0x0021680f01007387 */ /* 0x000fe80000100800 */
[----:B------:R-:W-:Y:S04]  /*12540*/  STL [R1+0x2164], R17 ;  /* 0x0021641101007387 */ /* 0x000fe80000100800 */
[----:B------:R-:W-:Y:S04]  /*12550*/  STL [R1+0x2188], R17 ;  /* 0x0021881101007387 */ /* 0x000fe80000100800 */
[----:B------:R-:W-:Y:S04]  /*12560*/  STL [R1+0x2160], R16 ;  /* 0x0021601001007387 */ /* 0x000fe80000100800 */
[----:B------:R0:W-:Y:S04]  /*12570*/  STL [R1+0x218c], R16 ;  /* 0x00218c1001007387 */ /* 0x0001e80000100800 */
[----:B0-----:R-:W4:Y:S01]  /*12580*/  LDL R16, [R1+0x3dc] ;  /* 0x0003dc0001107983 */ /* 0x001f220000100800 */
[----:B------:R-:W-:Y:S01]  /*12590*/  UMOV UR5, 0xffffff80 ;  /* 0xffffff8000057882 */ /* 0x000fe20000000000 */
[----:B------:R-:W-:Y:S01]  /*125a0*/  PRMT R24, RZ, 0x7610, R24 ;  /* 0x00007610ff187816 */ /* 0x000fe20000000018 */
[----:B------:R-:W-:Y:S01]  /*125b0*/  ULDC UR8, c[0x0][0x180] ;  /* 0x0000600000087ab9 */ /* 0x000fe20000000800 */
[----:B------:R-:W-:Y:S01]  /*125c0*/  STL [R1+0x215c], R27 ;  /* 0x00215c1b01007387 */ /* 0x000fe20000100800 */
[----:B------:R-:W-:-:S03]  /*125d0*/  UIMAD UR5, UR4, UR5, UR8 ;  /* 0x00000005040572a4 */ /* 0x000fc6000f8e0208 */
        /* <DEDUP_REMOVED lines=18> */
[----:B------:R-:W-:Y:S04]  /*12700*/  STL [R1+0x20fc], R0 ;  /* 0x0020fc0001007387 */ /* 0x000fe80000100800 */
[----:B------:R-:W-:Y:S04]  /*12710*/  STL [R1+0x2100], R0 ;  /* 0x0021000001007387 */ /* 0x000fe80000100800 */
[----:B0-----:R-:W0:Y:S04]  /*12720*/  S2R R21, SR_TID.X ;  /* 0x0000000000157919 */ /* 0x001e280000002100 */
[----:B------:R-:W-:Y:S04]  /*12730*/  STL [R1+0x2104], R0 ;  /* 0x0021040001007387 */ /* 0x000fe80000100800 */
[----:B------:R-:W-:Y:S04]  /*12740*/  STL [R1+0x2108], R0 ;  /* 0x0021080001007387 */ /* 0x000fe80000100800 */
[----:B------:R-:W-:Y:S04]  /*12750*/  STL [R1+0x210c], R0 ;  /* 0x00210c0001007387 */ /* 0x000fe80000100800 */
[----:B------:R-:W-:Y:S04]  /*12760*/  STL [R1+0x2110], R0 ;  /* 0x0021100001007387 */ /* 0x000fe80000100800 */
[----:B------:R0:W-:Y:S04]  /*12770*/  STL [R1+0x2114], R0 ;  /* 0x0021140001007387 */ /* 0x0001e80000100800 */
[----:B------:R-:W1:Y:S01]  /*12780*/  S2R R14, SR_TID.X ;  /* 0x00000000000e7919 */ /* 0x000e620000002100 */
[----:B0-----:R-:W-:-:S04]  /*12790*/  SHF.R.U32.HI R0, RZ, 0x7, R21 ;  /* 0x00000007ff007819 */ /* 0x001fc80000011615 */
[----:B------:R-:W-:-:S04]  /*127a0*/  SGXT.U32 R0, R0, 0x1 ;  /* 0x000000010000781a */ /* 0x000fc80000000000 */
[----:B------:R-:W-:Y:S02]  /*127b0*/  ISETP.GE.AND P0, PT, R0, UR5, PT ;  /* 0x0000000500007c0c */ /* 0x000fe4000bf06270 */
[----:B-1----:R-:W-:-:S04]  /*127c0*/  SHF.R.U32.HI R28, RZ, 0x7, R14 ;  /* 0x00000007ff1c7819 */ /* 0x002fc8000001160e */
[----:B------:R-:W-:-:S04]  /*127d0*/  SGXT.U32 R28, R28, 0x1 ;  /* 0x000000011c1c781a */ /* 0x000fc80000000000 */
[C---:B------:R-:W-:Y:S02]  /*127e0*/  LOP3.LUT R14, R28.reuse, 0x2, RZ, 0xfc, !PT ;  /* 0x000000021c0e7812 */ /* 0x040fe400078efcff */
[----:B------:R-:W-:Y:S02]  /*127f0*/  LOP3.LUT R28, R28, 0x4, RZ, 0xfc, !PT ;  /* 0x000000041c1c7812 */ /* 0x000fe400078efcff */
[----:B------:R-:W-:Y:S02]  /*12800*/  ISETP.GE.AND P1, PT, R14, UR5, PT ;  /* 0x000000050e007c0c */ /* 0x000fe4000bf26270 */
[----:B------:R-:W0:Y:S01]  /*12810*/  S2R R14, SR_TID.X ;  /* 0x00000000000e7919 */ /* 0x000e220000002100 */
[----:B------:R-:W-:Y:S02]  /*12820*/  ISETP.GE.AND P2, PT, R28, UR5, PT ;  /* 0x000000051c007c0c */ /* 0x000fe4000bf46270 */
[----:B------:R-:W-:Y:S01]  /*12830*/  PRMT R27, RZ, 0x7610, R27 ;  /* 0x00007610ff1b7816 */ /* 0x000fe2000000001b */
[----:B------:R-:W3:Y:S04]  /*12840*/  LDL R28, [R1+0x568] ;  /* 0x00056800011c7983 */ /* 0x000ee80000100800 */
[----:B--2---:R1:W2:Y:S01]  /*12850*/  @!P0 LDG.E.U16 R24, [R2.64] ;  /* 0x0000000a02188981 */ /* 0x0042a2000c1e1500 */
[----:B0-----:R-:W-:-:S04]  /*12860*/  SHF.R.U32.HI R14, RZ, 0x7, R14 ;  /* 0x00000007ff0e7819 */ /* 0x001fc8000001160e */
[----:B------:R-:W-:Y:S01]  /*12870*/  SGXT.U32 R14, R14, 0x1 ;  /* 0x000000010e0e781a */ /* 0x000fe20000000000 */
[----:B-1----:R-:W3:Y:S04]  /*12880*/  LDL R2, [R1+0x3d4] ;  /* 0x0003d40001027983 */ /* 0x002ee80000100800 */
[----:B------:R-:W3:Y:S01]  /*12890*/  LDL R3, [R1+0x3e0] ;  /* 0x0003e00001037983 */ /* 0x000ee20000100800 */
[----:B------:R-:W-:Y:S02]  /*128a0*/  LOP3.LUT R25, R14, 0x8, RZ, 0xfc, !PT ;  /* 0x000000080e197812 */ /* 0x000fe400078efcff */
[----:B------:R-:W-:Y:S02]  /*128b0*/  PRMT R15, RZ, 0x7610, R15 ;  /* 0x00007610ff0f7816 */ /* 0x000fe4000000000f */
[----:B------:R-:W-:Y:S01]  /*128c0*/  ISETP.GE.AND P4, PT, R25, UR5, PT ;  /* 0x0000000519007c0c */ /* 0x000fe2000bf86270 */
[----:B--2---:R0:W-:Y:S01]  /*128d0*/  STL [R1+0x20], R24 ;  /* 0x0000201801007387 */ /* 0x0041e20000100800 */
[----:B---3--:R-:W-:-:S04]  /*128e0*/  @!P1 LOP3.LUT R3, R3, R2, RZ, 0x3c, !PT ;  /* 0x0000000203039212 */ /* 0x008fc800078e3cff */
[C---:B------:R-:W-:Y:S02]  /*128f0*/  @!P1 LOP3.LUT R2, R3.reuse, R2, RZ, 0x3c, !PT ;  /* 0x0000000203029212 */ /* 0x040fe400078e3cff */
[C---:B0-----:R-:W-:Y:S02]  /*12900*/  LOP3.LUT R24, R14.reuse, 0x6, RZ, 0xfc, !PT ;  /* 0x000000060e187812 */ /* 0x041fe400078efcff */
[----:B------:R-:W-:Y:S02]  /*12910*/  @!P1 LOP3.LUT R3, R3, R2, RZ, 0x3c, !PT ;  /* 0x0000000203039212 */ /* 0x000fe400078e3cff */
[----:B------:R-:W-:Y:S02]  /*12920*/  LOP3.LUT R14, R14, 0xa, RZ, 0xfc, !PT ;  /* 0x0000000a0e0e7812 */ /* 0x000fe400078efcff */
[----:B------:R-:W-:Y:S01]  /*12930*/  ISETP.GE.AND P3, PT, R24, UR5, PT ;  /* 0x0000000518007c0c */ /* 0x000fe2000bf66270 */
[----:B------:R0:W2:Y:S04]  /*12940*/  @!P1 LDG.E.U16 R27, [R2.64] ;  /* 0x0000000a021b9981 */ /* 0x0000a8000c1e1500 */
[----:B------:R-:W3:Y:S01]  /*12950*/  LDL.LU R24, [R1+0x21ac] ;  /* 0x0021ac0001187983 */ /* 0x000ee20000300800 */
[----:B------:R-:W-:-:S03]  /*12960*/  ISETP.GE.AND P5, PT, R14, UR5, PT ;  /* 0x000000050e007c0c */ /* 0x000fc6000bfa6270 */
[----:B------:R-:W2:Y:S01]  /*12970*/  LDL.LU R25, [R1+0x21a8] ;  /* 0x0021a80001197983 */ /* 0x000ea20000300800 */
[----:B0-----:R-:W-:Y:S02]  /*12980*/  @!P2 IMAD.MOV.U32 R2, RZ, RZ, R20 ;  /* 0x000000ffff02a224 */ /* 0x001fe400078e0014 */
[----:B----4-:R-:W-:Y:S01]  /*12990*/  @!P2 IMAD.MOV.U32 R3, RZ, RZ, R16 ;  /* 0x000000ffff03a224 */ /* 0x010fe200078e0010 */
[----:B------:R-:W4:Y:S04]  /*129a0*/  LDL.LU R14, [R1+0x21a4] ;  /* 0x0021a400010e7983 */ /* 0x000f280000300800 */
[----:B------:R0:W2:Y:S04]  /*129b0*/  @!P2 LDG.E.U16 R15, [R2.64] ;  /* 0x0000000a020fa981 */ /* 0x0000a8000c1e1500 */
[----:B0-----:R-:W2:Y:S04]  /*129c0*/  LDL R3, [R1+0x3d8] ;  /* 0x0003d80001037983 */ /* 0x001ea80000100800 */
[----:B------:R-:W0:Y:S02]  /*129d0*/  S2R R20, SR_TID.X ;  /* 0x0000000000147919 */ /* 0x000e240000002100 */
[----:B0-----:R-:W-:-:S04]  /*129e0*/  SHF.R.U32.HI R2, RZ, 0x7, R20 ;  /* 0x00000007ff027819 */ /* 0x001fc80000011614 */
[----:B------:R-:W-:-:S04]  /*129f0*/  SGXT.U32 R2, R2, 0x1 ;  /* 0x000000010202781a */ /* 0x000fc80000000000 */
[C---:B------:R-:W-:Y:S02]  /*12a00*/  LOP3.LUT R20, R2.reuse, 0xc, RZ, 0xfc, !PT ;  /* 0x0000000c02147812 */ /* 0x040fe400078efcff */
[----:B------:R-:W-:-:S04]  /*12a10*/  LOP3.LUT R2, R2, 0xe, RZ, 0xfc, !PT ;  /* 0x0000000e02027812 */ /* 0x000fc800078efcff */
[----:B------:R-:W-:Y:S01]  /*12a20*/  ISETP.GE.AND P0, PT, R2, UR5, PT ;  /* 0x0000000502007c0c */ /* 0x000fe2000bf06270 */
[----:B------:R-:W-:Y:S01]  /*12a30*/  @!P3 IMAD.MOV.U32 R2, RZ, RZ, R28 ;  /* 0x000000ffff02b224 */ /* 0x000fe200078e001c */
[----:B---3--:R-:W-:-:S06]  /*12a40*/  PRMT R24, RZ, 0x7610, R24 ;  /* 0x00007610ff187816 */ /* 0x008fcc0000000018 */
[----:B--2---:R-:W2:Y:S01]  /*12a50*/  @!P3 LDG.E.U16 R24, [R2.64] ;  /* 0x0000000a0218b981 */ /* 0x004ea2000c1e1500 */
[----:B------:R-:W-:-:S03]  /*12a60*/  ISETP.GE.AND P1, PT, R20, UR5, PT ;  /* 0x0000000514007c0c */ /* 0x000fc6000bf26270 */
[----:B------:R0:W-:Y:S04]  /*12a70*/  STL [R1+0x5c], R27 ;  /* 0x00005c1b01007387 */ /* 0x0001e80000100800 */
[----:B------:R-:W3:Y:S04]  /*12a80*/  LDL R16, [R1+0x54c] ;  /* 0x00054c0001107983 */ /* 0x000ee80000100800 */
[----:B0-----:R-:W3:Y:S04]  /*12a90*/  LDL R27, [R1+0x558] ;  /* 0x00055800011b7983 */ /* 0x001ee80000100800 */
[----:B------:R0:W-:Y:S04]  /*12aa0*/  STL [R1+0x90], R15 ;  /* 0x0000900f01007387 */ /* 0x0001e80000100800 */
[----:B0-----:R-:W3:Y:S04]  /*12ab0*/  LDL R15, [R1+0x550] ;  /* 0x00055000010f7983 */ /* 0x001ee80000100800 */
[----:B------:R-:W3:Y:S04]  /*12ac0*/  LDL.LU R20, [R1+0x21a0] ;  /* 0x0021a00001147983 */ /* 0x000ee80000300800 */
[----:B--2---:R0:W-:Y:S04]  /*12ad0*/  STL [R1+0x138], R24 ;  /* 0x0001381801007387 */ /* 0x0041e80000100800 */
[----:B0-----:R-:W2:Y:S04]  /*12ae0*/  LDL.LU R24, [R1+0x219c] ;  /* 0x00219c0001187983 */ /* 0x001ea80000300800 */
[----:B------:R-:W2:Y:S04]  /*12af0*/  LDL R2, [R1+0x3d0] ;  /* 0x0003d00001027983 */ /* 0x000ea80000100800 */
[----:B------:R-:W2:Y:S01]  /*12b00*/  LDL R3, [R1+0x564] ;  /* 0x0005640001037983 */ /* 0x000ea20000100800 */
[----:B------:R-:W-:-:S02]  /*12b10*/  PRMT R25, RZ, 0x7610, R25 ;  /* 0x00007610ff197816 */ /* 0x000fc40000000019 */
[----:B--2---:R-:W-:-:S04]  /*12b20*/  @!P4 LOP3.LUT R3, R3, R2, RZ, 0x3c, !PT ;  /* 0x000000020303c212 */ /* 0x004fc800078e3cff */
[----:B------:R-:W-:-:S04]  /*12b30*/  @!P4 LOP3.LUT R2, R3, R2, RZ, 0x3c, !PT ;  /* 0x000000020302c212 */ /* 0x000fc800078e3cff */
[----:B------:R-:W-:-:S05]  /*12b40*/  @!P4 LOP3.LUT R3, R3, R2, RZ, 0x3c, !PT ;  /* 0x000000020303c212 */ /* 0x000fca00078e3cff */
[----:B------:R0:W2:Y:S04]  /*12b50*/  @!P4 LDG.E.U16 R25, [R2.64] ;  /* 0x0000000a0219c981 */ /* 0x0000a8000c1e1500 */
[----:B0-----:R-:W2:Y:S04]  /*12b60*/  LDL R2, [R1+0x55c] ;  /* 0x00055c0001027983 */ /* 0x001ea80000100800 */
[----:B------:R-:W2:Y:S01]  /*12b70*/  LDL R3, [R1+0x560] ;  /* 0x0005600001037983 */ /* 0x000ea20000100800 */
[----:B----4-:R-:W-:Y:S02]  /*12b80*/  PRMT R14, RZ, 0x7610, R14 ;  /* 0x00007610ff0e7816 */ /* 0x010fe4000000000e */
[----:B--2---:R-:W-:-:S04]  /*12b90*/  @!P5 LOP3.LUT R3, R3, R2, RZ, 0x3c, !PT ;  /* 0x000000020303d212 */ /* 0x004fc800078e3cff */
[----:B------:R-:W-:-:S04]  /*12ba0*/  @!P5 LOP3.LUT R2, R3, R2, RZ, 0x3c, !PT ;  /* 0x000000020302d212 */ /* 0x000fc800078e3cff */
[----:B------:R-:W-:-:S05]  /*12bb0*/  @!P5 LOP3.LUT R3, R3, R2, RZ, 0x3c, !PT ;  /* 0x000000020303d212 */ /* 0x000fca00078e3cff */
[----:B------:R-:W2:Y:S04]  /*12bc0*/  @!P5 LDG.E.U16 R14, [R2.64] ;  /* 0x0000000a020ed981 */ /* 0x000ea8000c1e1500 */
[----:B------:R-:W-:Y:S04]  /*12bd0*/  STL [R1+0x14], R25 ;  /* 0x0000141901007387 */ /* 0x000fe80000100800 */
[----:B------:R-:W0:Y:S04]  /*12be0*/  S2R R28, SR_TID.X ;  /* 0x00000000001c7919 */ /* 0x000e280000002100 */
[----:B--2---:R1:W-:Y:S04]  /*12bf0*/  STL [R1+0x58], R14 ;  /* 0x0000580e01007387 */ /* 0x0043e80000100800 */
[----:B-1----:R-:W2:Y:S04]  /*12c00*/  LDL.LU R14, [R1+0x2198] ;  /* 0x00219800010e7983 */ /* 0x002ea80000300800 */
[----:B------:R-:W4:Y:S01]  /*12c10*/  LDL R3, [R1+0x554] ;  /* 0x0005540001037983 */ /* 0x000f220000100800 */
[----:B0-----:R-:W-:-:S02]  /*12c20*/  SHF.R.U32.HI R25, RZ, 0x7, R28 ;  /* 0x00000007ff197819 */ /* 0x001fc4000001161c */
[----:B------:R-:W-:-:S04]  /*12c30*/  SHF.R.U32.HI R28, RZ, 0x7, R28 ;  /* 0x00000007ff1c7819 */ /* 0x000fc8000001161c */
[----:B------:R-:W-:-:S04]  /*12c40*/  SGXT.U32 R28, R28, 0x1 ;  /* 0x000000011c1c781a */ /* 0x000fc80000000000 */
[----:B------:R-:W-:Y:S02]  /*12c50*/  LOP3.LUT R2, R28, 0x14, RZ, 0xfc, !PT ;  /* 0x000000141c027812 */ /* 0x000fe400078efcff */
[----:B---3--:R-:W-:Y:S02]  /*12c60*/  PRMT R20, RZ, 0x7610, R20 ;  /* 0x00007610ff147816 */ /* 0x008fe40000000014 */
[----:B------:R-:W-:Y:S01]  /*12c70*/  ISETP.GE.AND P4, PT, R2, UR5, PT ;  /* 0x0000000502007c0c */ /* 0x000fe2000bf86270 */
[----:B------:R-:W-:-:S05]  /*12c80*/  @!P1 IMAD.MOV.U32 R2, RZ, RZ, R27 ;  /* 0x000000ffff029224 */ /* 0x000fca00078e001b */
[----:B----4-:R0:W3:Y:S01]  /*12c90*/  @!P1 LDG.E.U16 R20, [R2.64] ;  /* 0x0000000a02149981 */ /* 0x0100e2000c1e1500 */
[----:B------:R-:W-:-:S04]  /*12ca0*/  SGXT.U32 R25, R25, 0x1 ;  /* 0x000000011919781a */ /* 0x000fc80000000000 */
[----:B------:R-:W-:Y:S02]  /*12cb0*/  LOP3.LUT R25, R25, 0x10, RZ, 0xfc, !PT ;  /* 0x0000001019197812 */ /* 0x000fe400078efcff */
[----:B--2---:R-:W-:Y:S02]  /*12cc0*/  PRMT R14, RZ, 0x7610, R14 ;  /* 0x00007610ff0e7816 */ /* 0x004fe4000000000e */
[----:B------:R-:W-:Y:S02]  /*12cd0*/  ISETP.GE.AND P2, PT, R25, UR5, PT ;  /* 0x0000000519007c0c */ /* 0x000fe4000bf46270 */
[----:B------:R-:W-:Y:S01]  /*12ce0*/  LOP3.LUT R25, R28, 0x12, RZ, 0xfc, !PT ;  /* 0x000000121c197812 */ /* 0x000fe200078efcff */
[----:B0-----:R-:W-:Y:S01]  /*12cf0*/  @!P0 IMAD.MOV.U32 R2, RZ, RZ, R15 ;  /* 0x000000ffff028224 */ /* 0x001fe200078e000f */
[----:B------:R-:W2:Y:S01]  /*12d00*/  LDL R28, [R1+0x540] ;  /* 0x00054000011c7983 */ /* 0x000ea20000100800 */
[----:B------:R-:W-:Y:S01]  /*12d10*/  @!P0 IMAD.MOV.U32 R3, RZ, RZ, R16 ;  /* 0x000000ffff038224 */ /* 0x000fe200078e0010 */
[----:B------:R-:W-:-:S02]  /*12d20*/  ISETP.GE.AND P3, PT, R25, UR5, PT ;  /* 0x0000000519007c0c */ /* 0x000fc4000bf66270 */
[----:B------:R-:W4:Y:S04]  /*12d30*/  LDL.LU R25, [R1+0x2194] ;  /* 0x0021940001197983 */ /* 0x000f280000300800 */
[----:B------:R0:W2:Y:S04]  /*12d40*/  @!P0 LDG.E.U16 R14, [R2.64] ;  /* 0x0000000a020e8981 */ /* 0x0000a8000c1e1500 */
[----:B---3--:R1:W-:Y:S04]  /*12d50*/  STL [R1+0x88], R20 ;  /* 0x0000881401007387 */ /* 0x0083e80000100800 */
[----:B0-----:R-:W3:Y:S04]  /*12d60*/  LDL R2, [R1+0x544] ;  /* 0x0005440001027983 */ /* 0x001ee80000100800 */
[----:B------:R-:W3:Y:S01]  /*12d70*/  LDL R3, [R1+0x548] ;  /* 0x0005480001037983 */ /* 0x000ee20000100800 */
[----:B------:R-:W-:-:S03]  /*12d80*/  PRMT R17, RZ, 0x7610, R17 ;  /* 0x00007610ff117816 */ /* 0x000fc60000000011 */
[----:B-1----:R-:W0:Y:S01]  /*12d90*/  S2R R20, SR_TID.X ;  /* 0x0000000000147919 */ /* 0x002e220000002100 */
[----:B---3--:R-:W-:-:S04]  /*12da0*/  @!P2 LOP3.LUT R3, R3, R2, RZ, 0x3c, !PT ;  /* 0x000000020303a212 */ /* 0x008fc800078e3cff */
[----:B------:R-:W-:-:S04]  /*12db0*/  @!P2 LOP3.LUT R2, R3, R2, RZ, 0x3c, !PT ;  /* 0x000000020302a212 */ /* 0x000fc800078e3cff */
[----:B------:R-:W-:-:S05]  /*12dc0*/  @!P2 LOP3.LUT R3, R3, R2, RZ, 0x3c, !PT ;  /* 0x000000020303a212 */ /* 0x000fca00078e3cff */
[----:B------:R-:W3:Y:S01]  /*12dd0*/  @!P2 LDG.E.U16 R17, [R2.64] ;  /* 0x0000000a0211a981 */ /* 0x000ee2000c1e1500 */
[----:B0-----:R-:W-:-:S04]  /*12de0*/  SHF.R.U32.HI R16, RZ, 0x7, R20 ;  /* 0x00000007ff107819 */ /* 0x001fc80000011614 */
[----:B------:R-:W-:-:S04]  /*12df0*/  SGXT.U32 R16, R16, 0x1 ;  /* 0x000000011010781a */ /* 0x000fc80000000000 */
[C---:B------:R-:W-:Y:S02]  /*12e00*/  LOP3.LUT R27, R16.reuse, 0x16, RZ, 0xfc, !PT ;  /* 0x00000016101b7812 */ /* 0x040fe400078efcff */
[----:B------:R-:W-:Y:S01]  /*12e10*/  LOP3.LUT R16, R16, 0x18, RZ, 0xfc, !PT ;  /* 0x0000001810107812 */ /* 0x000fe200078efcff */
[----:B--2---:R0:W-:Y:S01]  /*12e20*/  STL [R1+0x140], R14 ;  /* 0x0001400e01007387 */ /* 0x0041e20000100800 */
[----:B------:R-:W-:Y:S02]  /*12e30*/  ISETP.GE.AND P1, PT, R27, UR5, PT ;  /* 0x000000051b007c0c */ /* 0x000fe4000bf26270 */
[----:B------:R-:W-:Y:S01]  /*12e40*/  ISETP.GE.AND P0, PT, R16, UR5, PT ;  /* 0x0000000510007c0c */ /* 0x000fe2000bf06270 */
[----:B------:R-:W2:Y:S04]  /*12e50*/  LDL R20, [R1+0x524] ;  /* 0x0005240001147983 */ /* 0x000ea80000100800 */
[----:B------:R-:W2:Y:S04]  /*12e60*/  LDL R15, [R1+0x528] ;  /* 0x00052800010f7983 */ /* 0x000ea80000100800 */
[----:B0-----:R-:W2:Y:S04]  /*12e70*/  LDL R14, [R1+0x530] ;  /* 0x00053000010e7983 */ /* 0x001ea80000100800 */
[----:B------:R-:W2:Y:S04]  /*12e80*/  LDL.LU R27, [R1+0x2190] ;  /* 0x00219000011b7983 */ /* 0x000ea80000300800 */
[----:B------:R-:W2:Y:S04]  /*12e90*/  LDL.LU R16, [R1+0x218c] ;  /* 0x00218c0001107983 */ /* 0x000ea80000300800 */
[----:B---3--:R0:W-:Y:S04]  /*12ea0*/  STL [R1+0x4], R17 ;  /* 0x0000041101007387 */ /* 0x0081e80000100800 */
[----:B0-----:R-:W3:Y:S04]  /*12eb0*/  LDL.LU R17, [R1+0x2188] ;  /* 0x0021880001117983 */ /* 0x001ee80000300800 */
[----:B------:R-:W2:Y:S01]  /*12ec0*/  LDL R3, [R1+0x53c] ;  /* 0x00053c0001037983 */ /* 0x000ea20000100800 */
[----:B----4-:R-:W-:Y:S01]  /*12ed0*/  PRMT R25, RZ, 0x7610, R25 ;  /* 0x00007610ff197816 */ /* 0x010fe20000000019 */
[----:B------:R-:W-:-:S05]  /*12ee0*/  @!P3 IMAD.MOV.U32 R2, RZ, RZ, R28 ;  /* 0x000000ffff02b224 */ /* 0x000fca00078e001c */
[----:B--2---:R-:W2:Y:S04]  /*12ef0*/  @!P3 LDG.E.U16 R25, [R2.64] ;  /* 0x0000000a0219b981 */ /* 0x004ea8000c1e1500 */
[----:B--2---:R0:W-:Y:S04]  /*12f00*/  STL [R1+0x50], R25 ;  /* 0x0000501901007387 */ /* 0x0041e80000100800 */
[----:B0-----:R-:W2:Y:S04]  /*12f10*/  LDL.LU R25, [R1+0x2184] ;  /* 0x0021840001197983 */ /* 0x001ea80000300800 */
[----:B------:R-:W4:Y:S04]  /*12f20*/  LDL R2, [R1+0x534] ;  /* 0x0005340001027983 */ /* 0x000f280000100800 */
[----:B------:R-:W4:Y:S01]  /*12f30*/  LDL R3, [R1+0x538] ;  /* 0x0005380001037983 */ /* 0x000f220000100800 */
[----:B------:R-:W-:-:S03]  /*12f40*/  PRMT R24, RZ, 0x7610, R24 ;  /* 0x00007610ff187816 */ /* 0x000fc60000000018 */
[----:B------:R-:W0:Y:S01]  /*12f50*/  S2R R28, SR_TID.X ;  /* 0x00000000001c7919 */ /* 0x000e220000002100 */
[----:B----4-:R-:W-:-:S04]  /*12f60*/  @!P4 LOP3.LUT R3, R3, R2, RZ, 0x3c, !PT ;  /* 0x000000020303c212 */ /* 0x010fc800078e3cff */
[----:B------:R-:W-:-:S04]  /*12f70*/  @!P4 LOP3.LUT R2, R3, R2, RZ, 0x3c, !PT ;  /* 0x000000020302c212 */ /* 0x000fc800078e3cff */
[----:B------:R-:W-:-:S05]  /*12f80*/  @!P4 LOP3.LUT R3, R3, R2, RZ, 0x3c, !PT ;  /* 0x000000020303c212 */ /* 0x000fca00078e3cff */
[----:B------:R1:W4:Y:S04]  /*12f90*/  @!P4 LDG.E.U16 R24, [R2.64] ;  /* 0x0000000a0218c981 */ /* 0x000328000c1e1500 */
[----:B-1----:R-:W3:Y:S01]  /*12fa0*/  LDL R3, [R1+0x52c] ;  /* 0x00052c0001037983 */ /* 0x002ee20000100800 */
[----:B0-----:R-:W-:-:S04]  /*12fb0*/  SHF.R.U32.HI R2, RZ, 0x7, R28 ;  /* 0x00000007ff027819 */ /* 0x001fc8000001161c */
[----:B------:R-:W-:-:S04]  /*12fc0*/  SGXT.U32 R2, R2, 0x1 ;  /* 0x000000010202781a */ /* 0x000fc80000000000 */
[----:B------:R-:W-:Y:S02]  /*12fd0*/  LOP3.LUT R28, R2, 0x1a, RZ, 0xfc, !PT ;  /* 0x0000001a021c7812 */ /* 0x000fe400078efcff */
[----:B--2---:R-:W-:Y:S02]  /*12fe0*/  PRMT R25, RZ, 0x7610, R25 ;  /* 0x00007610ff197816 */ /* 0x004fe40000000019 */
[----:B------:R-:W-:Y:S01]  /*12ff0*/  ISETP.GE.AND P2, PT, R28, UR5, PT ;  /* 0x000000051c007c0c */ /* 0x000fe2000bf46270 */
[----:B----4-:R0:W-:Y:S04]  /*13000*/  STL [R1+0x84], R24 ;  /* 0x0000841801007387 */ /* 0x0101e80000100800 */
[----:B------:R-:W2:Y:S01]  /*13010*/  LDL.LU R28, [R1+0x2180] ;  /* 0x00218000011c7983 */ /* 0x000ea20000300800 */
[----:B0-----:R-:W-:-:S02]  /*13020*/  LOP3.LUT R24, R2, 0x1c, RZ, 0xfc, !PT ;  /* 0x0000001c02187812 */ /* 0x001fc400078efcff */
[----:B------:R-:W-:-:S04]  /*13030*/  LOP3.LUT R2, R2, 0x1e, RZ, 0xfc, !PT ;  /* 0x0000001e02027812 */ /* 0x000fc800078efcff */
[----:B------:R-:W-:Y:S01]  /*13040*/  ISETP.GE.AND P4, PT, R2, UR5, PT ;  /* 0x0000000502007c0c */ /* 0x000fe2000bf86270 */
[----:B------:R-:W-:-:S05]  /*13050*/  @!P1 IMAD.MOV.U32 R2, RZ, RZ, R14 ;  /* 0x000000ffff029224 */ /* 0x000fca00078e000e */
[----:B---3--:R0:W3:Y:S01]  /*13060*/  @!P1 LDG.E.U16 R25, [R2.64] ;  /* 0x0000000a02199981 */ /* 0x0080e2000c1e1500 */
[----:B------:R-:W-:-:S03]  /*13070*/  ISETP.GE.AND P3, PT, R24, UR5, PT ;  /* 0x0000000518007c0c */ /* 0x000fc6000bf66270 */
[----:B------:R-:W4:Y:S04]  /*13080*/  LDL.LU R24, [R1+0x217c] ;  /* 0x00217c0001187983 */ /* 0x000f280000300800 */
[----:B------:R-:W4:Y:S01]  /*13090*/  LDL R14, [R1+0x510] ;  /* 0x00051000010e7983 */ /* 0x000f220000100800 */
[----:B0-----:R-:W-:Y:S02]  /*130a0*/  @!P0 IMAD.MOV.U32 R2, RZ, RZ, R15 ;  /* 0x000000ffff028224 */ /* 0x001fe400078e000f */
[----:B------:R-:W-:Y:S01]  /*130b0*/  @!P0 IMAD.MOV.U32 R3, RZ, RZ, R20 ;  /* 0x000000ffff038224 */ /* 0x000fe200078e0014 */
[----:B------:R-:W4:Y:S01]  /*130c0*/  LDL R15, [R1+0x508] ;  /* 0x00050800010f7983 */ /* 0x000f220000100800 */
[----:B--2---:R-:W-:-:S06]  /*130d0*/  PRMT R28, RZ, 0x7610, R28 ;  /* 0x00007610ff1c7816 */ /* 0x004fcc000000001c */
[----:B------:R0:W2:Y:S04]  /*130e0*/  @!P0 LDG.E.U16 R28, [R2.64] ;  /* 0x0000000a021c8981 */ /* 0x0000a8000c1e1500 */
[----:B---3--:R1:W-:Y:S04]  /*130f0*/  STL [R1+0x13c], R25 ;  /* 0x00013c1901007387 */ /* 0x0083e80000100800 */
[----:B0-----:R-:W3:Y:S04]  /*13100*/  LDL R2, [R1+0x51c] ;  /* 0x00051c0001027983 */ /* 0x001ee80000100800 */
[----:B------:R-:W3:Y:S04]  /*13110*/  LDL R3, [R1+0x520] ;  /* 0x0005200001037983 */ /* 0x000ee80000100800 */
[----:B-1----:R-:W0:Y:S01]  /*13120*/  S2R R25, SR_TID.X ;  /* 0x0000000000197919 */ /* 0x002e220000002100 */
[----:B------:R-:W-:-:S02]  /*13130*/  PRMT R16, RZ, 0x7610, R16 ;  /* 0x00007610ff107816 */ /* 0x000fc40000000010 */
[----:B0-----:R-:W-:-:S04]  /*13140*/  SHF.R.U32.HI R25, RZ, 0x7, R25 ;  /* 0x00000007ff197819 */ /* 0x001fc80000011619 */
[----:B------:R-:W-:-:S04]  /*13150*/  SGXT.U32 R25, R25, 0x1 ;  /* 0x000000011919781a */ /* 0x000fc80000000000 */
[C---:B------:R-:W-:Y:S02]  /*13160*/  LOP3.LUT R20, R25.reuse, 0x20, RZ, 0xfc, !PT ;  /* 0x0000002019147812 */ /* 0x040fe400078efcff */
[----:B------:R-:W-:Y:S02]  /*13170*/  LOP3.LUT R25, R25, 0x22, RZ, 0xfc, !PT ;  /* 0x0000002219197812 */ /* 0x000fe400078efcff */
[----:B------:R-:W-:Y:S02]  /*13180*/  ISETP.GE.AND P1, PT, R20, UR5, PT ;  /* 0x0000000514007c0c */ /* 0x000fe4000bf26270 */
[----:B------:R-:W-:Y:S01]  /*13190*/  ISETP.GE.AND P0, PT, R25, UR5, PT ;  /* 0x0000000519007c0c */ /* 0x000fe2000bf06270 */
[----:B--2---:R-:W-:Y:S04]  /*131a0*/  STL [R1+0x20ec], R28 ;  /* 0x0020ec1c01007387 */ /* 0x004fe80000100800 */
[----:B------:R-:W-:Y:S04]  /*131b0*/  STL [R1+0x20f0], R28 ;  /* 0x0020f01c01007387 */ /* 0x000fe80000100800 */
[----:B------:R-:W2:Y:S04]  /*131c0*/  LDL.LU R20, [R1+0x2178] ;  /* 0x0021780001147983 */ /* 0x000ea80000300800 */
[----:B------:R-:W2:Y:S01]  /*131d0*/  LDL.LU R25, [R1+0x2174] ;  /* 0x0021740001197983 */ /* 0x000ea20000300800 */
[----:B---3--:R-:W-:-:S04]  /*131e0*/  @!P2 LOP3.LUT R3, R3, R2, RZ, 0x3c, !PT ;  /* 0x000000020303a212 */ /* 0x008fc800078e3cff */
[----:B------:R-:W-:-:S04]  /*131f0*/  @!P2 LOP3.LUT R2, R3, R2, RZ, 0x3c, !PT ;  /* 0x000000020302a212 */ /* 0x000fc800078e3cff */
[----:B------:R-:W-:-:S05]  /*13200*/  @!P2 LOP3.LUT R3, R3, R2, RZ, 0x3c, !PT ;  /* 0x000000020303a212 */ /* 0x000fca00078e3cff */
[----:B------:R0:W3:Y:S04]  /*13210*/  @!P2 LDG.E.U16 R16, [R2.64] ;  /* 0x0000000a0210a981 */ /* 0x0000e8000c1e1500 */
[----:B0-----:R-:W2:Y:S04]  /*13220*/  LDL R2, [R1+0x514] ;  /* 0x0005140001027983 */ /* 0x001ea80000100800 */
[----:B------:R-:W2:Y:S01]  /*13230*/  LDL R3, [R1+0x518] ;  /* 0x0005180001037983 */ /* 0x000ea20000100800 */
[----:B----4-:R-:W-:Y:S02]  /*13240*/  PRMT R24, RZ, 0x7610, R24 ;  /* 0x00007610ff187816 */ /* 0x010fe40000000018 */
[----:B--2---:R-:W-:-:S04]  /*13250*/  @!P3 LOP3.LUT R3, R3, R2, RZ, 0x3c, !PT ;  /* 0x000000020303b212 */ /* 0x004fc800078e3cff */
[----:B------:R-:W-:-:S04]  /*13260*/  @!P3 LOP3.LUT R2, R3, R2, RZ, 0x3c, !PT ;  /* 0x000000020302b212 */ /* 0x000fc800078e3cff */
[----:B------:R-:W-:-:S05]  /*13270*/  @!P3 LOP3.LUT R3, R3, R2, RZ, 0x3c, !PT ;  /* 0x000000020303b212 */ /* 0x000fca00078e3cff */
[----:B------:R-:W2:Y:S04]  /*13280*/  @!P3 LDG.E.U16 R24, [R2.64] ;  /* 0x0000000a0218b981 */ /* 0x000ea8000c1e1500 */
[----:B---3--:R-:W-:Y:S04]  /*13290*/  STL [R1+0x4c], R16 ;  /* 0x00004c1001007387 */ /* 0x008fe80000100800 */
[----:B--2---:R0:W-:Y:S04]  /*132a0*/  STL [R1+0x7c], R24 ;  /* 0x00007c1801007387 */ /* 0x0041e80000100800 */
[----:B0-----:R-:W2:Y:S04]  /*132b0*/  LDL.LU R24, [R1+0x2170] ;  /* 0x0021700001187983 */ /* 0x001ea80000300800 */
[----:B------:R-:W3:Y:S01]  /*132c0*/  LDL R3, [R1+0x50c] ;  /* 0x00050c0001037983 */ /* 0x000ee20000100800 */
[----:B------:R-:W-:Y:S01]  /*132d0*/  PRMT R23, RZ, 0x7610, R23 ;  /* 0x00007610ff177816 */ /* 0x000fe20000000017 */
[----:B------:R-:W-:-:S05]  /*132e0*/  @!P4 IMAD.MOV.U32 R2, RZ, RZ, R14 ;  /* 0x000000ffff02c224 */ /* 0x000fca00078e000e */
[----:B---3--:R-:W3:Y:S01]  /*132f0*/  @!P4 LDG.E.U16 R23, [R2.64] ;  /* 0x0000000a0217c981 */ /* 0x008ee2000c1e1500 */
[----:B------:R-:W-:-:S03]  /*13300*/  PRMT R25, RZ, 0x7610, R25 ;  /* 0x00007610ff197816 */ /* 0x000fc60000000019 */
[----:B---3--:R0:W-:Y:S04]  /*13310*/  STL [R1+0x110], R23 ;  /* 0x0001101701007387 */ /* 0x0081e80000100800 */
[----:B------:R-:W3:Y:S01]  /*13320*/  LDL R3, [R1+0x504] ;  /* 0x0005040001037983 */ /* 0x000ee20000100800 */
[----:B------:R-:W-:-:S03]  /*13330*/  @!P1 IMAD.MOV.U32 R2, RZ, RZ, R15 ;  /* 0x000000ffff029224 */ /* 0x000fc600078e000f */
[----:B------:R-:W1:Y:S04]  /*13340*/  S2R R16, SR_TID.X ;  /* 0x0000000000107919 */ /* 0x000e680000002100 */
[----:B---3--:R3:W4:Y:S04]  /*13350*/  @!P1 LDG.E.U16 R25, [R2.64] ;  /* 0x0000000a02199981 */ /* 0x008728000c1e1500 */
[----:B---3--:R-:W3:Y:S04]  /*13360*/  LDL R2, [R1+0x4fc] ;  /* 0x0004fc0001027983 */ /* 0x008ee80000100800 */
[----:B------:R-:W3:Y:S01]  /*13370*/  LDL R3, [R1+0x500] ;  /* 0x0005000001037983 */ /* 0x000ee20000100800 */
[----:B-1----:R-:W-:-:S02]  /*13380*/  SHF.R.U32.HI R14, RZ, 0x7, R16 ;  /* 0x00000007ff0e7819 */ /* 0x002fc40000011610 */
[----:B------:R-:W-:Y:S02]  /*13390*/  SHF.R.U32.HI R16, RZ, 0x7, R16 ;  /* 0x00000007ff107819 */ /* 0x000fe40000011610 */
[----:B------:R-:W-:Y:S02]  /*133a0*/  SGXT.U32 R14, R14, 0x1 ;  /* 0x000000010e0e781a */ /* 0x000fe40000000000 */
[----:B------:R-:W-:Y:S02]  /*133b0*/  SGXT.U32 R16, R16, 0x1 ;  /* 0x000000011010781a */ /* 0x000fe40000000000 */
[----:B0-----:R-:W-:Y:S02]  /*133c0*/  LOP3.LUT R23, R14, 0x24, RZ, 0xfc, !PT ;  /* 0x000000240e177812 */ /* 0x001fe400078efcff */
[C---:B------:R-:W-:Y:S02]  /*133d0*/  LOP3.LUT R14, R16.reuse, 0x26, RZ, 0xfc, !PT ;  /* 0x00000026100e7812 */ /* 0x040fe400078efcff */
[----:B------:R-:W-:-:S02]  /*133e0*/  LOP3.LUT R16, R16, 0x28, RZ, 0xfc, !PT ;  /* 0x0000002810107812 */ /* 0x000fc400078efcff */
[----:B------:R-:W-:Y:S02]  /*133f0*/  PRMT R20, RZ, 0x7610, R20 ;  /* 0x00007610ff147816 */ /* 0x000fe40000000014 */
[----:B------:R-:W-:Y:S02]  /*13400*/  ISETP.GE.AND P2, PT, R23, UR5, PT ;  /* 0x0000000517007c0c */ /* 0x000fe4000bf46270 */
[----:B------:R-:W-:Y:S01]  /*13410*/  ISETP.GE.AND P3, PT, R14, UR5, PT ;  /* 0x000000050e007c0c */ /* 0x000fe2000bf66270 */
[----:B------:R-:W2:Y:S01]  /*13420*/  LDL R23, [R1+0x4e4] ;  /* 0x0004e40001177983 */ /* 0x000ea20000100800 */
[----:B------:R-:W-:-:S03]  /*13430*/  ISETP.GE.AND P4, PT, R16, UR5, PT ;  /* 0x0000000510007c0c */ /* 0x000fc6000bf86270 */
[----:B------:R-:W2:Y:S04]  /*13440*/  LDL R14, [R1+0x4f0] ;  /* 0x0004f000010e7983 */ /* 0x000ea80000100800 */
[----:B------:R-:W2:Y:S04]  /*13450*/  LDL R16, [R1+0x4e8] ;  /* 0x0004e80001107983 */ /* 0x000ea80000100800 */
[----:B----4-:R-:W-:Y:S01]  /*13460*/  STL [R1+0x20f4], R25 ;  /* 0x0020f41901007387 */ /* 0x010fe20000100800 */
[----:B---3--:R-:W-:-:S04]  /*13470*/  @!P0 LOP3.LUT R3, R3, R2, RZ, 0x3c, !PT ;  /* 0x0000000203038212 */ /* 0x008fc800078e3cff */
[----:B------:R-:W-:-:S04]  /*13480*/  @!P0 LOP3.LUT R2, R3, R2, RZ, 0x3c, !PT ;  /* 0x0000000203028212 */ /* 0x000fc800078e3cff */
[----:B------:R-:W-:Y:S01]  /*13490*/  @!P0 LOP3.LUT R3, R3, R2, RZ, 0x3c, !PT ;  /* 0x0000000203038212 */ /* 0x000fe200078e3cff */
[----:B------:R-:W-:Y:S04]  /*134a0*/  STL [R1+0x20f8], R25 ;  /* 0x0020f81901007387 */ /* 0x000fe80000100800 */
[----:B------:R0:W3:Y:S04]  /*134b0*/  @!P0 LDG.E.U16 R20, [R2.64] ;  /* 0x0000000a02148981 */ /* 0x0000e8000c1e1500 */
[----:B0-----:R-:W4:Y:S04]  /*134c0*/  LDL R2, [R1+0x4f4] ;  /* 0x0004f40001027983 */ /* 0x001f280000100800 */
[----:B------:R-:W4:Y:S01]  /*134d0*/  LDL R3, [R1+0x4f8] ;  /* 0x0004f80001037983 */ /* 0x000f220000100800 */
[----:B------:R-:W-:-:S03]  /*134e0*/  PRMT R17, RZ, 0x7610, R17 ;  /* 0x00007610ff117816 */ /* 0x000fc60000000011 */
[----:B------:R-:W0:Y:S01]  /*134f0*/  S2R R15, SR_TID.X ;  /* 0x00000000000f7919 */ /* 0x000e220000002100 */
[----:B----4-:R-:W-:-:S04]  /*13500*/  @!P2 LOP3.LUT R3, R3, R2, RZ, 0x3c, !PT ;  /* 0x000000020303a212 */ /* 0x010fc800078e3cff */
[----:B------:R-:W-:-:S04]  /*13510*/  @!P2 LOP3.LUT R2, R3, R2, RZ, 0x3c, !PT ;  /* 0x000000020302a212 */ /* 0x000fc800078e3cff */
[----:B------:R-:W-:-:S05]  /*13520*/  @!P2 LOP3.LUT R3, R3, R2, RZ, 0x3c, !PT ;  /* 0x000000020303a212 */ /* 0x000fca00078e3cff */
[----:B------:R-:W4:Y:S01]  /*13530*/  @!P2 LDG.E.U16 R17, [R2.64] ;  /* 0x0000000a0211a981 */ /* 0x000f22000c1e1500 */
[----:B0-----:R-:W-:-:S04]  /*13540*/  SHF.R.U32.HI R15, RZ, 0x7, R15 ;  /* 0x00000007ff0f7819 */ /* 0x001fc8000001160f */
[----:B------:R-:W-:Y:S01]  /*13550*/  SGXT.U32 R15, R15, 0x1 ;  /* 0x000000010f0f781a */ /* 0x000fe20000000000 */
[----:B---3--:R0:W-:Y:S03]  /*13560*/  STL [R1+0x48], R20 ;  /* 0x0000481401007387 */ /* 0x0081e60000100800 */
[C---:B0-----:R-:W-:Y:S02]  /*13570*/  LOP3.LUT R20, R15.reuse, 0x2a, RZ, 0xfc, !PT ;  /* 0x0000002a0f147812 */ /* 0x041fe400078efcff */
[----:B------:R-:W-:Y:S02]  /*13580*/  LOP3.LUT R15, R15, 0x2c, RZ, 0xfc, !PT ;  /* 0x0000002c0f0f7812 */ /* 0x000fe400078efcff */
[----:B------:R-:W-:Y:S02]  /*13590*/  ISETP.GE.AND P0, PT, R20, UR5, PT ;  /* 0x0000000514007c0c */ /* 0x000fe4000bf06270 */
[----:B------:R-:W3:Y:S01]  /*135a0*/  LDL.LU R20, [R1+0x216c] ;  /* 0x00216c0001147983 */ /* 0x000ee20000300800 */
[----:B------:R-:W-:-:S03]  /*135b0*/  ISETP.GE.AND P1, PT, R15, UR5, PT ;  /* 0x000000050f007c0c */ /* 0x000fc6000bf26270 */
[----:B------:R-:W3:Y:S04]  /*135c0*/  LDL.LU R15, [R1+0x2168] ;  /* 0x00216800010f7983 */ /* 0x000ee80000300800 */
[----:B----4-:R0:W-:Y:S04]  /*135d0*/  STL [R1+0x70], R17 ;  /* 0x0000701101007387 */ /* 0x0101e80000100800 */
[----:B0-----:R-:W4:Y:S04]  /*135e0*/  LDL.LU R17, [R1+0x2164] ;  /* 0x0021640001117983 */ /* 0x001f280000300800 */
[----:B------:R-:W3:Y:S01]  /*135f0*/  LDL R3, [R1+0x4ec] ;  /* 0x0004ec0001037983 */ /* 0x000ee20000100800 */
[----:B------:R-:W-:Y:S01]  /*13600*/  PRMT R26, RZ, 0x7610, R26 ;  /* 0x00007610ff1a7816 */ /* 0x000fe2000000001a */
[----:B--2---:R-:W-:Y:S01]  /*13610*/  @!P3 IMAD.MOV.U32 R2, RZ, RZ, R14 ;  /* 0x000000ffff02b224 */ /* 0x004fe200078e000e */
[----:B------:R-:W-:-:S04]  /*13620*/  PRMT R24, RZ, 0x7610, R24 ;  /* 0x00007610ff187816 */ /* 0x000fc80000000018 */
[----:B---3--:R0:W2:Y:S02]  /*13630*/  @!P3 LDG.E.U16 R26, [R2.64] ;  /* 0x0000000a021ab981 */ /* 0x0080a4000c1e1500 */
[----:B0-----:R-:W-:Y:S02]  /*13640*/  @!P4 IMAD.MOV.U32 R2, RZ, RZ, R16 ;  /* 0x000000ffff02c224 */ /* 0x001fe400078e0010 */
[----:B------:R-:W-:-:S05]  /*13650*/  @!P4 IMAD.MOV.U32 R3, RZ, RZ, R23 ;  /* 0x000000ffff03c224 */ /* 0x000fca00078e0017 */
[----:B------:R0:W3:Y:S04]  /*13660*/  @!P4 LDG.E.U16 R24, [R2.64] ;  /* 0x0000000a0218c981 */ /* 0x0000e8000c1e1500 */
[----:B------:R-:W1:Y:S04]  /*13670*/  S2R R14, SR_TID.X ;  /* 0x00000000000e7919 */ /* 0x000e680000002100 */
[----:B--2---:R2:W-:Y:S04]  /*13680*/  STL [R1+0x10c], R26 ;  /* 0x00010c1a01007387 */ /* 0x0045e80000100800 */
[----:B0-----:R-:W3:Y:S04]  /*13690*/  LDL R2, [R1+0x4dc] ;  /* 0x0004dc0001027983 */ /* 0x001ee80000100800 */
[----:B------:R-:W3:Y:S01]  /*136a0*/  LDL R3, [R1+0x4e0] ;  /* 0x0004e00001037983 */ /* 0x000ee20000100800 */
[----:B-1----:R-:W-:-:S02]  /*136b0*/  SHF.R.U32.HI R14, RZ, 0x7, R14 ;  /* 0x00000007ff0e7819 */ /* 0x002fc4000001160e */
[----:B------:R-:W-:Y:S01]  /*136c0*/  PRMT R19, RZ, 0x7610, R19 ;  /* 0x00007610ff137816 */ /* 0x000fe20000000013 */
[----:B--2---:R-:W2:Y:S01]  /*136d0*/  LDL R26, [R1+0x4c4] ;  /* 0x0004c400011a7983 */ /* 0x004ea20000100800 */
[----:B------:R-:W-:-:S03]  /*136e0*/  SGXT.U32 R14, R14, 0x1 ;  /* 0x000000010e0e781a */ /* 0x000fc60000000000 */
[----:B------:R-:W2:Y:S01]  /*136f0*/  LDL R23, [R1+0x4c8] ;  /* 0x0004c80001177983 */ /* 0x000ea20000100800 */
[----:B------:R-:W-:-:S04]  /*13700*/  LOP3.LUT R16, R14, 0x2e, RZ, 0xfc, !PT ;  /* 0x0000002e0e107812 */ /* 0x000fc800078efcff */
[----:B------:R-:W-:Y:S02]  /*13710*/  ISETP.GE.AND P2, PT, R16, UR5, PT ;  /* 0x0000000510007c0c */ /* 0x000fe4000bf46270 */
[----:B------:R-:W2:Y:S01]  /*13720*/  LDL.LU R16, [R1+0x2160] ;  /* 0x0021600001107983 */ /* 0x000ea20000300800 */
[----:B---3--:R-:W-:-:S04]  /*13730*/  @!P0 LOP3.LUT R3, R3, R2, RZ, 0x3c, !PT ;  /* 0x0000000203038212 */ /* 0x008fc800078e3cff */
[----:B------:R-:W-:-:S04]  /*13740*/  @!P0 LOP3.LUT R2, R3, R2, RZ, 0x3c, !PT ;  /* 0x0000000203028212 */ /* 0x000fc800078e3cff */
[----:B------:R-:W-:-:S05]  /*13750*/  @!P0 LOP3.LUT R3, R3, R2, RZ, 0x3c, !PT ;  /* 0x0000000203038212 */ /* 0x000fca00078e3cff */
[----:B------:R0:W3:Y:S04]  /*13760*/  @!P0 LDG.E.U16 R19, [R2.64] ;  /* 0x0000000a02138981 */ /* 0x0000e8000c1e1500 */
[----:B0-----:R-:W2:Y:S04]  /*13770*/  LDL R2, [R1+0x4d4] ;  /* 0x0004d40001027983 */ /* 0x001ea80000100800 */
[----:B------:R-:W2:Y:S01]  /*13780*/  LDL R3, [R1+0x4d8] ;  /* 0x0004d80001037983 */ /* 0x000ea20000100800 */
[----:B------:R-:W-:Y:S02]  /*13790*/  PRMT R27, RZ, 0x7610, R27 ;  /* 0x00007610ff1b7816 */ /* 0x000fe4000000001b */
[----:B--2---:R-:W-:-:S04]  /*137a0*/  @!P1 LOP3.LUT R3, R3, R2, RZ, 0x3c, !PT ;  /* 0x0000000203039212 */ /* 0x004fc800078e3cff */
[----:B------:R-:W-:-:S04]  /*137b0*/  @!P1 LOP3.LUT R2, R3, R2, RZ, 0x3c, !PT ;  /* 0x0000000203029212 */ /* 0x000fc800078e3cff */
[----:B------:R-:W-:-:S05]  /*137c0*/  @!P1 LOP3.LUT R3, R3, R2, RZ, 0x3c, !PT ;  /* 0x0000000203039212 */ /* 0x000fca00078e3cff */
[----:B------:R-:W2:Y:S04]  /*137d0*/  @!P1 LDG.E.U16 R27, [R2.64] ;  /* 0x0000000a021b9981 */ /* 0x000ea8000c1e1500 */
[----:B---3--:R0:W-:Y:S04]  /*137e0*/  STL [R1+0x1c], R19 ;  /* 0x00001c1301007387 */ /* 0x0081e80000100800 */
[----:B0-----:R-:W3:Y:S04]  /*137f0*/  LDL R19, [R1+0x4c0] ;  /* 0x0004c00001137983 */ /* 0x001ee80000100800 */
[----:B--2---:R0:W-:Y:S04]  /*13800*/  STL [R1+0x6c], R27 ;  /* 0x00006c1b01007387 */ /* 0x0041e80000100800 */
[----:B0-----:R-:W2:Y:S04]  /*13810*/  LDL.LU R27, [R1+0x215c] ;  /* 0x00215c00011b7983 */ /* 0x001ea80000300800 */
[----:B------:R-:W2:Y:S04]  /*13820*/  LDL R2, [R1+0x4cc] ;  /* 0x0004cc0001027983 */ /* 0x000ea80000100800 */
[----:B------:R-:W2:Y:S01]  /*13830*/  LDL R3, [R1+0x4d0] ;  /* 0x0004d00001037983 */ /* 0x000ea20000100800 */
[----:B------:R-:W-:-:S03]  /*13840*/  PRMT R13, RZ, 0x7610, R13 ;  /* 0x00007610ff0d7816 */ /* 0x000fc6000000000d */
[----:B------:R-:W0:Y:S01]  /*13850*/  S2R R14, SR_TID.X ;  /* 0x00000000000e7919 */ /* 0x000e220000002100 */
[----:B--2---:R-:W-:-:S04]  /*13860*/  @!P2 LOP3.LUT R3, R3, R2, RZ, 0x3c, !PT ;  /* 0x000000020303a212 */ /* 0x004fc800078e3cff */
[----:B------:R-:W-:-:S04]  /*13870*/  @!P2 LOP3.LUT R2, R3, R2, RZ, 0x3c, !PT ;  /* 0x000000020302a212 */ /* 0x000fc800078e3cff */
[----:B------:R-:W-:-:S05]  /*13880*/  @!P2 LOP3.LUT R3, R3, R2, RZ, 0x3c, !PT ;  /* 0x000000020303a212 */ /* 0x000fca00078e3cff */
[----:B------:R1:W2:Y:S04]  /*13890*/  @!P2 LDG.E.U16 R13, [R2.64] ;  /* 0x0000000a020da981 */ /* 0x0002a8000c1e1500 */
[----:B-1----:R-:W1:Y:S01]  /*138a0*/  S2R R3, SR_TID.X ;  /* 0x0000000000037919 */ /* 0x002e620000002100 */
[----:B0-----:R-:W-:-:S04]  /*138b0*/  SHF.R.U32.HI R14, RZ, 0x7, R14 ;  /* 0x00000007ff0e7819 */ /* 0x001fc8000001160e */
[----:B------:R-:W-:-:S04]  /*138c0*/  SGXT.U32 R14, R14, 0x1 ;  /* 0x000000010e0e781a */ /* 0x000fc80000000000 */
[----:B------:R-:W-:-:S04]  /*138d0*/  LOP3.LUT R14, R14, 0x30, RZ, 0xfc, !PT ;  /* 0x000000300e0e7812 */ /* 0x000fc800078efcff */
[----:B------:R-:W-:Y:S02]  /*138e0*/  ISETP.GE.AND P0, PT, R14, UR5, PT ;  /* 0x000000050e007c0c */ /* 0x000fe4000bf06270 */
[----:B-1----:R-:W-:-:S04]  /*138f0*/  SHF.R.U32.HI R3, RZ, 0x7, R3 ;  /* 0x00000007ff037819 */ /* 0x002fc80000011603 */
[----:B------:R-:W-:-:S04]  /*13900*/  SGXT.U32 R3, R3, 0x1 ;  /* 0x000000010303781a */ /* 0x000fc80000000000 */
[----:B------:R-:W-:-:S03]  /*13910*/  LOP3.LUT R3, R3, 0x32, RZ, 0xfc, !PT ;  /* 0x0000003203037812 */ /* 0x000fc600078efcff */
[----:B------:R-:W-:Y:S01]  /*13920*/  @!P0 IMAD.MOV.U32 R2, RZ, RZ, R23 ;  /* 0x000000ffff028224 */ /* 0x000fe200078e0017 */
[----:B------:R-:W-:Y:S02]  /*13930*/  PRMT R20, RZ, 0x7610, R20 ;  /* 0x00007610ff147816 */ /* 0x000fe40000000014 */
[----:B------:R-:W-:Y:S01]  /*13940*/  ISETP.GE.AND P1, PT, R3, UR5, PT ;  /* 0x0000000503007c0c */ /* 0x000fe2000bf26270 */
[----:B------:R-:W-:-:S05]  /*13950*/  @!P0 IMAD.MOV.U32 R3, RZ, RZ, R26 ;  /* 0x000000ffff038224 */ /* 0x000fca00078e001a */
[----:B------:R0:W4:Y:S04]  /*13960*/  @!P0 LDG.E.U16 R20, [R2.64] ;  /* 0x0000000a02148981 */ /* 0x000128000c1e1500 */
[----:B--2---:R1:W-:Y:S04]  /*13970*/  STL [R1+0x100], R13 ;  /* 0x0001000d01007387 */ /* 0x0043e80000100800 */
[----:B-1----:R-:W2:Y:S04]  /*13980*/  LDL.LU R13, [R1+0x2158] ;  /* 0x00215800010d7983 */ /* 0x002ea80000300800 */
[----:B0-----:R-:W2:Y:S01]  /*13990*/  LDL R3, [R1+0x4bc] ;  /* 0x0004bc0001037983 */ /* 0x001ea20000100800 */
[----:B------:R-:W-:Y:S01]  /*139a0*/  PRMT R15, RZ, 0x7610, R15 ;  /* 0x00007610ff0f7816 */ /* 0x000fe2000000000f */
[----:B---3--:R-:W-:-:S02]  /*139b0*/  @!P1 IMAD.MOV.U32 R2, RZ, RZ, R19 ;  /* 0x000000ffff029224 */ /* 0x008fc400078e0013 */
[----:B------:R-:W0:Y:S04]  /*139c0*/  S2R R14, SR_TID.X ;  /* 0x00000000000e7919 */ /* 0x000e280000002100 */
[----:B------:R-:W2:Y:S04]  /*139d0*/  LDL R26, [R1+0x4a4] ;  /* 0x0004a400011a7983 */ /* 0x000ea80000100800 */
[----:B--2---:R-:W2:Y:S01]  /*139e0*/  @!P1 LDG.E.U16 R15, [R2.64] ;  /* 0x0000000a020f9981 */ /* 0x004ea2000c1e1500 */
[----:B0-----:R-:W-:-:S04]  /*139f0*/  SHF.R.U32.HI R14, RZ, 0x7, R14 ;  /* 0x00000007ff0e7819 */ /* 0x001fc8000001160e */
[----:B------:R-:W-:-:S04]  /*13a00*/  SGXT.U32 R14, R14, 0x1 ;  /* 0x000000010e0e781a */ /* 0x000fc80000000000 */
[----:B------:R-:W-:-:S04]  /*13a10*/  LOP3.LUT R23, R14, 0x34, RZ, 0xfc, !PT ;  /* 0x000000340e177812 */ /* 0x000fc800078efcff */
[----:B------:R-:W-:Y:S02]  /*13a20*/  ISETP.GE.AND P0, PT, R23, UR5, PT ;  /* 0x0000000517007c0c */ /* 0x000fe4000bf06270 */
[----:B------:R-:W2:Y:S04]  /*13a30*/  LDL R23, [R1+0x4a8] ;  /* 0x0004a80001177983 */ /* 0x000ea80000100800 */
[----:B--2---:R0:W-:Y:S04]  /*13a40*/  STL [R1+0x10], R15 ;  /* 0x0000100f01007387 */ /* 0x0041e80000100800 */
[----:B------:R-:W2:Y:S04]  /*13a50*/  LDL R2, [R1+0x4b4] ;  /* 0x0004b40001027983 */ /* 0x000ea80000100800 */
[----:B------:R-:W2:Y:S01]  /*13a60*/  LDL R3, [R1+0x4b8] ;  /* 0x0004b80001037983 */ /* 0x000ea20000100800 */
[----:B------:R-:W-:-:S03]  /*13a70*/  PRMT R12, RZ, 0x7610, R12 ;  /* 0x00007610ff0c7816 */ /* 0x000fc6000000000c */
[----:B------:R-:W1:Y:S04]  /*13a80*/  S2R R14, SR_TID.X ;  /* 0x00000000000e7919 */ /* 0x000e680000002100 */
[----:B------:R-:W2:Y:S02]  /*13a90*/  LDL R19, [R1+0x49c] ;  /* 0x00049c0001137983 */ /* 0x000ea40000100800 */
[----:B--2---:R-:W-:-:S04]  /*13aa0*/  @!P0 LOP3.LUT R3, R3, R2, RZ, 0x3c, !PT ;  /* 0x0000000203038212 */ /* 0x004fc800078e3cff */
[----:B------:R-:W-:-:S04]  /*13ab0*/  @!P0 LOP3.LUT R2, R3, R2, RZ, 0x3c, !PT ;  /* 0x0000000203028212 */ /* 0x000fc800078e3cff */
[----:B------:R-:W-:-:S05]  /*13ac0*/  @!P0 LOP3.LUT R3, R3, R2, RZ, 0x3c, !PT ;  /* 0x0000000203038212 */ /* 0x000fca00078e3cff */
[----:B------:R-:W2:Y:S01]  /*13ad0*/  @!P0 LDG.E.U16 R12, [R2.64] ;  /* 0x0000000a020c8981 */ /* 0x000ea2000c1e1500 */
[----:B-1----:R-:W-:-:S04]  /*13ae0*/  SHF.R.U32.HI R14, RZ, 0x7, R14 ;  /* 0x00000007ff0e7819 */ /* 0x002fc8000001160e */
[----:B------:R-:W-:-:S04]  /*13af0*/  SGXT.U32 R14, R14, 0x1 ;  /* 0x000000010e0e781a */ /* 0x000fc80000000000 */
[----:B0-----:R-:W-:-:S04]  /*13b00*/  LOP3.LUT R15, R14, 0x36, RZ, 0xfc, !PT ;  /* 0x000000360e0f7812 */ /* 0x001fc800078efcff */
[----:B------:R-:W-:Y:S02]  /*13b10*/  ISETP.GE.AND P1, PT, R15, UR5, PT ;  /* 0x000000050f007c0c */ /* 0x000fe4000bf26270 */
[----:B------:R-:W2:Y:S04]  /*13b20*/  LDL R15, [R1+0x4a0] ;  /* 0x0004a000010f7983 */ /* 0x000ea80000100800 */
[----:B--2---:R0:W-:Y:S04]  /*13b30*/  STL [R1+0x68], R12 ;  /* 0x0000680c01007387 */ /* 0x0041e80000100800 */
[----:B------:R-:W2:Y:S04]  /*13b40*/  LDL R2, [R1+0x4ac] ;  /* 0x0004ac0001027983 */ /* 0x000ea80000100800 */
[----:B------:R-:W2:Y:S01]  /*13b50*/  LDL R3, [R1+0x4b0] ;  /* 0x0004b00001037983 */ /* 0x000ea20000100800 */
[----:B------:R-:W-:-:S03]  /*13b60*/  PRMT R11, RZ, 0x7610, R11 ;  /* 0x00007610ff0b7816 */ /* 0x000fc6000000000b */
[----:B------:R-:W1:Y:S01]  /*13b70*/  S2R R14, SR_TID.X ;  /* 0x00000000000e7919 */ /* 0x000e620000002100 */
[----:B--2---:R-:W-:-:S04]  /*13b80*/  @!P1 LOP3.LUT R3, R3, R2, RZ, 0x3c, !PT ;  /* 0x0000000203039212 */ /* 0x004fc800078e3cff */
[----:B------:R-:W-:-:S04]  /*13b90*/  @!P1 LOP3.LUT R2, R3, R2, RZ, 0x3c, !PT ;  /* 0x0000000203029212 */ /* 0x000fc800078e3cff */
[----:B------:R-:W-:-:S05]  /*13ba0*/  @!P1 LOP3.LUT R3, R3, R2, RZ, 0x3c, !PT ;  /* 0x0000000203039212 */ /* 0x000fca00078e3cff */
[----:B------:R2:W3:Y:S04]  /*13bb0*/  @!P1 LDG.E.U16 R11, [R2.64] ;  /* 0x0000000a020b9981 */ /* 0x0004e8000c1e1500 */
[----:B--2---:R-:W2:Y:S01]  /*13bc0*/  S2R R3, SR_TID.X ;  /* 0x0000000000037919 */ /* 0x004ea20000002100 */
[----:B-1----:R-:W-:-:S04]  /*13bd0*/  SHF.R.U32.HI R14, RZ, 0x7, R14 ;  /* 0x00000007ff0e7819 */ /* 0x002fc8000001160e */
[----:B------:R-:W-:-:S04]  /*13be0*/  SGXT.U32 R14, R14, 0x1 ;  /* 0x000000010e0e781a */ /* 0x000fc80000000000 */
[----:B0-----:R-:W-:-:S04]  /*13bf0*/  LOP3.LUT R12, R14, 0x38, RZ, 0xfc, !PT ;  /* 0x000000380e0c7812 */ /* 0x001fc800078efcff */
[----:B------:R-:W-:Y:S02]  /*13c00*/  ISETP.GE.AND P0, PT, R12, UR5, PT ;  /* 0x000000050c007c0c */ /* 0x000fe4000bf06270 */
[----:B----4-:R-:W-:Y:S01]  /*13c10*/  PRMT R17, RZ, 0x7610, R17 ;  /* 0x00007610ff117816 */ /* 0x010fe20000000011 */
[----:B------:R-:W4:Y:S01]  /*13c20*/  LDL.LU R12, [R1+0x2154] ;  /* 0x00215400010c7983 */ /* 0x000f220000300800 */
[----:B--2---:R-:W-:-:S04]  /*13c30*/  SHF.R.U32.HI R3, RZ, 0x7, R3 ;  /* 0x00000007ff037819 */ /* 0x004fc80000011603 */
[----:B------:R-:W-:-:S04]  /*13c40*/  SGXT.U32 R3, R3, 0x1 ;  /* 0x000000010303781a */ /* 0x000fc80000000000 */
[----:B------:R-:W-:-:S04]  /*13c50*/  LOP3.LUT R3, R3, 0x3a, RZ, 0xfc, !PT ;  /* 0x0000003a03037812 */ /* 0x000fc800078efcff */
[----:B------:R-:W-:Y:S01]  /*13c60*/  ISETP.GE.AND P1, PT, R3, UR5, PT ;  /* 0x0000000503007c0c */ /* 0x000fe2000bf26270 */
[----:B------:R-:W-:Y:S02]  /*13c70*/  @!P0 IMAD.MOV.U32 R2, RZ, RZ, R23 ;  /* 0x000000ffff028224 */ /* 0x000fe400078e0017 */
[----:B------:R-:W-:Y:S01]  /*13c80*/  @!P0 IMAD.MOV.U32 R3, RZ, RZ, R26 ;  /* 0x000000ffff038224 */ /* 0x000fe200078e001a */
[----:B------:R-:W-:-:S04]  /*13c90*/  PRMT R10, RZ, 0x7610, R10 ;  /* 0x00007610ff0a7816 */ /* 0x000fc8000000000a */
[----:B------:R0:W2:Y:S05]  /*13ca0*/  @!P0 LDG.E.U16 R17, [R2.64] ;  /* 0x0000000a02118981 */ /* 0x0000aa000c1e1500 */
[----:B0-----:R-:W-:Y:S02]  /*13cb0*/  @!P1 IMAD.MOV.U32 R2, RZ, RZ, R15 ;  /* 0x000000ffff029224 */ /* 0x001fe400078e000f */
[----:B------:R-:W-:-:S05]  /*13cc0*/  @!P1 IMAD.MOV.U32 R3, RZ, RZ, R19 ;  /* 0x000000ffff039224 */ /* 0x000fca00078e0013 */
[----:B------:R0:W2:Y:S04]  /*13cd0*/  @!P1 LDG.E.U16 R10, [R2.64] ;  /* 0x0000000a020a9981 */ /* 0x0000a8000c1e1500 */
[----:B---3--:R1:W-:Y:S04]  /*13ce0*/  STL [R1+0xc4], R11 ;  /* 0x0000c40b01007387 */ /* 0x0083e80000100800 */
[----:B-1----:R-:W3:Y:S04]  /*13cf0*/  LDL.LU R11, [R1+0x2150] ;  /* 0x00215000010b7983 */ /* 0x002ee80000300800 */
[----:B0-----:R-:W2:Y:S04]  /*13d00*/  LDL R2, [R1+0x494] ;  /* 0x0004940001027983 */ /* 0x001ea80000100800 */
[----:B------:R-:W2:Y:S04]  /*13d10*/  LDL R3, [R1+0x498] ;  /* 0x0004980001037983 */ /* 0x000ea80000100800 */
[----:B------:R-:W0:Y:S01]  /*13d20*/  S2R R14, SR_TID.X ;  /* 0x00000000000e7919 */ /* 0x000e220000002100 */
[----:B------:R-:W-:-:S03]  /*13d30*/  PRMT R28, RZ, 0x7610, R28 ;  /* 0x00007610ff1c7816 */ /* 0x000fc6000000001c */
[----:B------:R-:W3:Y:S04]  /*13d40*/  LDL R26, [R1+0x484] ;  /* 0x00048400011a7983 */ /* 0x000ee80000100800 */
[----:B------:R-:W3:Y:S01]  /*13d50*/  LDL R23, [R1+0x488] ;  /* 0x0004880001177983 */ /* 0x000ee20000100800 */
[----:B0-----:R-:W-:-:S04]  /*13d60*/  SHF.R.U32.HI R14, RZ, 0x7, R14 ;  /* 0x00000007ff0e7819 */ /* 0x001fc8000001160e */
[----:B------:R-:W-:-:S04]  /*13d70*/  SGXT.U32 R14, R14, 0x1 ;  /* 0x000000010e0e781a */ /* 0x000fc80000000000 */
[----:B------:R-:W-:-:S04]  /*13d80*/  LOP3.LUT R14, R14, 0x3c, RZ, 0xfc, !PT ;  /* 0x0000003c0e0e7812 */ /* 0x000fc800078efcff */
[----:B------:R-:W-:-:S13]  /*13d90*/  ISETP.GE.AND P0, PT, R14, UR5, PT ;  /* 0x000000050e007c0c */ /* 0x000fda000bf06270 */
[----:B--2---:R-:W-:-:S04]  /*13da0*/  @!P0 LOP3.LUT R3, R3, R2, RZ, 0x3c, !PT ;  /* 0x0000000203038212 */ /* 0x004fc800078e3cff */
[----:B------:R-:W-:-:S04]  /*13db0*/  @!P0 LOP3.LUT R2, R3, R2, RZ, 0x3c, !PT ;  /* 0x0000000203028212 */ /* 0x000fc800078e3cff */
[----:B------:R-:W-:-:S05]  /*13dc0*/  @!P0 LOP3.LUT R3, R3, R2, RZ, 0x3c, !PT ;  /* 0x0000000203038212 */ /* 0x000fca00078e3cff */
[----:B------:R-:W2:Y:S04]  /*13dd0*/  @!P0 LDG.E.U16 R28, [R2.64] ;  /* 0x0000000a021c8981 */ /* 0x000ea8000c1e1500 */
[----:B------:R-:W0:Y:S04]  /*13de0*/  S2R R14, SR_TID.X ;  /* 0x00000000000e7919 */ /* 0x000e280000002100 */
[----:B------:R1:W-:Y:S04]  /*13df0*/  STL [R1], R10 ;  /* 0x0000000a01007387 */ /* 0x0003e80000100800 */
[----:B------:R-:W3:Y:S04]  /*13e00*/  LDL R19, [R1+0x47c] ;  /* 0x00047c0001137983 */ /* 0x000ee80000100800 */
[----:B------:R-:W3:Y:S01]  /*13e10*/  LDL R15, [R1+0x480] ;  /* 0x00048000010f7983 */ /* 0x000ee20000100800 */
[----:B0-----:R-:W-:-:S04]  /*13e20*/  SHF.R.U32.HI R14, RZ, 0x7, R14 ;  /* 0x00000007ff0e7819 */ /* 0x001fc8000001160e */
[----:B------:R-:W-:-:S04]  /*13e30*/  SGXT.U32 R14, R14, 0x1 ;  /* 0x000000010e0e781a */ /* 0x000fc80000000000 */
[----:B-1----:R-:W-:-:S04]  /*13e40*/  LOP3.LUT R10, R14, 0x3e, RZ, 0xfc, !PT ;  /* 0x0000003e0e0a7812 */ /* 0x002fc800078efcff */
[----:B------:R-:W-:Y:S02]  /*13e50*/  ISETP.GE.AND P1, PT, R10, UR5, PT ;  /* 0x000000050a007c0c */ /* 0x000fe4000bf26270 */
[----:B------:R-:W3:Y:S04]  /*13e60*/  LDL.LU R10, [R1+0x214c] ;  /* 0x00214c00010a7983 */ /* 0x000ee80000300800 */
[----:B--2---:R0:W-:Y:S04]  /*13e70*/  STL [R1+0x64], R28 ;  /* 0x0000641c01007387 */ /* 0x0041e80000100800 */
[----:B------:R-:W2:Y:S04]  /*13e80*/  LDL R2, [R1+0x48c] ;  /* 0x00048c0001027983 */ /* 0x000ea80000100800 */
[----:B------:R-:W2:Y:S01]  /*13e90*/  LDL R3, [R1+0x490] ;  /* 0x0004900001037983 */ /* 0x000ea20000100800 */
[----:B------:R-:W-:-:S03]  /*13ea0*/  PRMT R9, RZ, 0x7610, R9 ;  /* 0x00007610ff097816 */ /* 0x000fc60000000009 */
[----:B------:R-:W1:Y:S02]  /*13eb0*/  S2R R14, SR_TID.X ;  /* 0x00000000000e7919 */ /* 0x000e640000002100 */
[----:B-1----:R-:W-:-:S04]  /*13ec0*/  SHF.R.U32.HI R14, RZ, 0x7, R14 ;  /* 0x00000007ff0e7819 */ /* 0x002fc8000001160e */
[----:B------:R-:W-:-:S04]  /*13ed0*/  SGXT.U32 R14, R14, 0x1 ;  /* 0x000000010e0e781a */ /* 0x000fc80000000000 */
[----:B0-----:R-:W-:Y:S02]  /*13ee0*/  LOP3.LUT R28, R14, 0x40, RZ, 0xfc, !PT ;  /* 0x000000400e1c7812 */ /* 0x001fe400078efcff */
[----:B--2---:R-:W-:-:S04]  /*13ef0*/  @!P1 LOP3.LUT R3, R3, R2, RZ, 0x3c, !PT ;  /* 0x0000000203039212 */ /* 0x004fc800078e3cff */
[----:B------:R-:W-:-:S04]  /*13f00*/  @!P1 LOP3.LUT R2, R3, R2, RZ, 0x3c, !PT ;  /* 0x0000000203029212 */ /* 0x000fc800078e3cff */
[----:B------:R-:W-:-:S05]  /*13f10*/  @!P1 LOP3.LUT R3, R3, R2, RZ, 0x3c, !PT ;  /* 0x0000000203039212 */ /* 0x000fca00078e3cff */
[----:B------:R3:W2:Y:S04]  /*13f20*/  @!P1 LDG.E.U16 R9, [R2.64] ;  /* 0x0000000a02099981 */ /* 0x0006a8000c1e1500 */
[----:B------:R-:W0:Y:S01]  /*13f30*/  S2R R14, SR_TID.X ;  /* 0x00000000000e7919 */ /* 0x000e220000002100 */
[----:B------:R-:W-:Y:S02]  /*13f40*/  ISETP.GE.AND P0, PT, R28, UR5, PT ;  /* 0x000000051c007c0c */ /* 0x000fe4000bf06270 */
[----:B------:R-:W-:Y:S02]  /*13f50*/  PRMT R16, RZ, 0x7610, R16 ;  /* 0x00007610ff107816 */ /* 0x000fe40000000010 */
[----:B0-----:R-:W-:-:S04]  /*13f60*/  SHF.R.U32.HI R28, RZ, 0x7, R14 ;  /* 0x00000007ff1c7819 */ /* 0x001fc8000001160e */
[----:B------:R-:W-:-:S04]  /*13f70*/  SGXT.U32 R28, R28, 0x1 ;  /* 0x000000011c1c781a */ /* 0x000fc80000000000 */
[----:B------:R-:W-:-:S04]  /*13f80*/  LOP3.LUT R28, R28, 0x42, RZ, 0xfc, !PT ;  /* 0x000000421c1c7812 */ /* 0x000fc800078efcff */
[----:B------:R-:W-:Y:S01]  /*13f90*/  ISETP.GE.AND P1, PT, R28, UR5, PT ;  /* 0x000000051c007c0c */ /* 0x000fe2000bf26270 */
[----:B---3--:R-:W-:Y:S02]  /*13fa0*/  @!P0 IMAD.MOV.U32 R2, RZ, RZ, R23 ;  /* 0x000000ffff028224 */ /* 0x008fe400078e0017 */
[----:B------:R-:W-:Y:S01]  /*13fb0*/  @!P0 IMAD.MOV.U32 R3, RZ, RZ, R26 ;  /* 0x000000ffff038224 */ /* 0x000fe200078e001a */
[----:B------:R-:W-:-:S04]  /*13fc0*/  PRMT R27, RZ, 0x7610, R27 ;  /* 0x00007610ff1b7816 */ /* 0x000fc8000000001b */
[----:B------:R0:W3:Y:S05]  /*13fd0*/  @!P0 LDG.E.U16 R16, [R2.64] ;  /* 0x0000000a02108981 */ /* 0x0000ea000c1e1500 */
[----:B0-----:R-:W-:Y:S02]  /*13fe0*/  @!P1 IMAD.MOV.U32 R2, RZ, RZ, R15 ;  /* 0x000000ffff029224 */ /* 0x001fe400078e000f */
[----:B------:R-:W-:-:S05]  /*13ff0*/  @!P1 IMAD.MOV.U32 R3, RZ, RZ, R19 ;  /* 0x000000ffff039224 */ /* 0x000fca00078e0013 */
[----:B------:R0:W3:Y:S04]  /*14000*/  @!P1 LDG.E.U16 R27, [R2.64] ;  /* 0x0000000a021b9981 */ /* 0x0000e8000c1e1500 */
[----:B--2---:R1:W-:Y:S04]  /*14010*/  STL [R1+0xbc], R9 ;  /* 0x0000bc0901007387 */ /* 0x0043e80000100800 */
[----:B-1----:R-:W2:Y:S04]  /*14020*/  LDL.LU R9, [R1+0x2148] ;  /* 0x0021480001097983 */ /* 0x002ea80000300800 */
[----:B------:R-:W2:Y:S04]  /*14030*/  LDL R28, [R1+0x478] ;  /* 0x00047800011c7983 */ /* 0x000ea80000100800 */
[----:B0-----:R-:W3:Y:S01]  /*14040*/  LDL R3, [R1+0x474] ;  /* 0x0004740001037983 */ /* 0x001ee20000100800 */
[----:B------:R-:W-:-:S02]  /*14050*/  SHF.R.U32.HI R14, RZ, 0x7, R14 ;  /* 0x00000007ff0e7819 */ /* 0x000fc4000001160e */
[----:B------:R-:W-:Y:S01]  /*14060*/  PRMT R8, RZ, 0x7610, R8 ;  /* 0x00007610ff087816 */ /* 0x000fe20000000008 */
[----:B------:R-:W4:Y:S01]  /*14070*/  LDL R26, [R1+0x464] ;  /* 0x00046400011a7983 */ /* 0x000f220000100800 */
[----:B------:R-:W-:-:S03]  /*14080*/  SGXT.U32 R14, R14, 0x1 ;  /* 0x000000010e0e781a */ /* 0x000fc60000000000 */
[----:B------:R-:W4:Y:S01]  /*14090*/  LDL R23, [R1+0x468] ;  /* 0x0004680001177983 */ /* 0x000f220000100800 */
[----:B------:R-:W-:-:S04]  /*140a0*/  LOP3.LUT R14, R14, 0x44, RZ, 0xfc, !PT ;  /* 0x000000440e0e7812 */ /* 0x000fc800078efcff */
[----:B------:R-:W-:Y:S02]  /*140b0*/  ISETP.GE.AND P0, PT, R14, UR5, PT ;  /* 0x000000050e007c0c */ /* 0x000fe4000bf06270 */
[----:B------:R-:W0:Y:S11]  /*140c0*/  S2R R14, SR_TID.X ;  /* 0x00000000000e7919 */ /* 0x000e360000002100 */
[----:B--2---:R-:W-:-:S05]  /*140d0*/  @!P0 IMAD.MOV.U32 R2, RZ, RZ, R28 ;  /* 0x000000ffff028224 */ /* 0x004fca00078e001c */
[----:B---3--:R-:W2:Y:S01]  /*140e0*/  @!P0 LDG.E.U16 R8, [R2.64] ;  /* 0x0000000a02088981 */ /* 0x008ea2000c1e1500 */
[----:B0-----:R-:W-:-:S04]  /*140f0*/  SHF.R.U32.HI R14, RZ, 0x7, R14 ;  /* 0x00000007ff0e7819 */ /* 0x001fc8000001160e */
[----:B------:R-:W-:Y:S01]  /*14100*/  SGXT.U32 R14, R14, 0x1 ;  /* 0x000000010e0e781a */ /* 0x000fe20000000000 */
[----:B------:R-:W-:Y:S03]  /*14110*/  STL [R1+0x20c4], R27 ;  /* 0x0020c41b01007387 */ /* 0x000fe60000100800 */
[----:B------:R-:W-:Y:S01]  /*14120*/  LOP3.LUT R14, R14, 0x46, RZ, 0xfc, !PT ;  /* 0x000000460e0e7812 */ /* 0x000fe200078efcff */
[----:B------:R-:W-:Y:S03]  /*14130*/  STL [R1+0x20c8], R27 ;  /* 0x0020c81b01007387 */ /* 0x000fe60000100800 */
[----:B------:R-:W-:Y:S01]  /*14140*/  ISETP.GE.AND P1, PT, R14, UR5, PT ;  /* 0x000000050e007c0c */ /* 0x000fe2000bf26270 */
[----:B------:R-:W-:Y:S04]  /*14150*/  STL [R1+0x20cc], R27 ;  /* 0x0020cc1b01007387 */ /* 0x000fe80000100800 */
[----:B------:R-:W3:Y:S04]  /*14160*/  LDL R19, [R1+0x444] ;  /* 0x0004440001137983 */ /* 0x000ee80000100800 */
[----:B------:R-:W3:Y:S04]  /*14170*/  LDL R14, [R1+0x448] ;  /* 0x00044800010e7983 */ /* 0x000ee80000100800 */
        /* <DEDUP_REMOVED lines=9> */
[----:B------:R4:W2:Y:S01]  /*14210*/  @!P1 LDG.E.U16 R7, [R2.64] ;  /* 0x0000000a02079981 */ /* 0x0008a2000c1e1500 */
[--C-:B0-----:R-:W-:Y:S02]  /*14220*/  SHF.R.U32.HI R28, RZ, 0x7, R15.reuse ;  /* 0x00000007ff1c7819 */ /* 0x101fe4000001160f */
[----:B------:R-:W-:Y:S02]  /*14230*/  SHF.R.U32.HI R15, RZ, 0x7, R15 ;  /* 0x00000007ff0f7819 */ /* 0x000fe4000001160f */
[----:B------:R-:W-:Y:S02]  /*14240*/  SGXT.U32 R28, R28, 0x1 ;  /* 0x000000011c1c781a */ /* 0x000fe40000000000 */
[----:B------:R-:W-:Y:S02]  /*14250*/  SGXT.U32 R15, R15, 0x1 ;  /* 0x000000010f0f781a */ /* 0x000fe40000000000 */
[----:B------:R-:W-:-:S04]  /*14260*/  LOP3.LUT R28, R28, 0x48, RZ, 0xfc, !PT ;  /* 0x000000481c1c7812 */ /* 0x000fc800078efcff */
[----:B------:R-:W-:Y:S02]  /*14270*/  ISETP.GE.AND P0, PT, R28, UR5, PT ;  /* 0x000000051c007c0c */ /* 0x000fe4000bf06270 */
[----:B------:R-:W-:-:S04]  /*14280*/  LOP3.LUT R28, R15, 0x50, RZ, 0xfc, !PT ;  /* 0x000000500f1c7812 */ /* 0x000fc800078efcff */
[----:B------:R-:W-:Y:S02]  /*14290*/  ISETP.GE.AND P1, PT, R28, UR5, PT ;  /* 0x000000051c007c0c */ /* 0x000fe4000bf26270 */
[----:B------:R-:W-:-:S05]  /*142a0*/  PRMT R13, RZ, 0x7610, R13 ;  /* 0x00007610ff0d7816 */ /* 0x000fca000000000d */
[----:B----4-:R-:W-:Y:S02]  /*142b0*/  @!P0 IMAD.MOV.U32 R2, RZ, RZ, R23 ;  /* 0x000000ffff028224 */ /* 0x010fe400078e0017 */
[----:B------:R-:W-:Y:S01]  /*142c0*/  @!P0 IMAD.MOV.U32 R3, RZ, RZ, R26 ;  /* 0x000000ffff038224 */ /* 0x000fe200078e001a */
[----:B------:R-:W-:-:S04]  /*142d0*/  PRMT R12, RZ, 0x7610, R12 ;  /* 0x00007610ff0c7816 */ /* 0x000fc8000000000c */
[----:B------:R3:W4:Y:S02]  /*142e0*/  @!P0 LDG.E.U16 R13, [R2.64] ;  /* 0x0000000a020d8981 */ /* 0x000724000c1e1500 */
[----:B---3--:R-:W-:Y:S02]  /*142f0*/  @!P1 IMAD.MOV.U32 R2, RZ, RZ, R14 ;  /* 0x000000ffff029224 */ /* 0x008fe400078e000e */
[----:B------:R-:W-:-:S05]  /*14300*/  @!P1 IMAD.MOV.U32 R3, RZ, RZ, R19 ;  /* 0x000000ffff039224 */ /* 0x000fca00078e0013 */
[----:B------:R0:W3:Y:S04]  /*14310*/  @!P1 LDG.E.U16 R12, [R2.64] ;  /* 0x0000000a020c9981 */ /* 0x0000e8000c1e1500 */
[----:B--2---:R1:W-:Y:S04]  /*14320*/  STL [R1+0x98], R7 ;  /* 0x0000980701007387 */ /* 0x0043e80000100800 */
[----:B-1----:R-:W2:Y:S04]  /*14330*/  LDL.LU R7, [R1+0x2140] ;  /* 0x0021400001077983 */ /* 0x002ea80000300800 */
[----:B0-----:R-:W2:Y:S04]  /*14340*/  LDL R2, [R1+0x424] ;  /* 0x0004240001027983 */ /* 0x001ea80000100800 */
[----:B------:R-:W2:Y:S04]  /*14350*/  LDL R3, [R1+0x428] ;  /* 0x0004280001037983 */ /* 0x000ea80000100800 */
[----:B------:R-:W3:Y:S04]  /*14360*/  LDL R28, [R1+0x404] ;  /* 0x00040400011c7983 */ /* 0x000ee80000100800 */
[----:B------:R-:W3:Y:S04]  /*14370*/  LDL R23, [R1+0x408] ;  /* 0x0004080001177983 */ /* 0x000ee80000100800 */
[----:B------:R-:W0:Y:S01]  /*14380*/  S2R R15, SR_TID.X ;  /* 0x00000000000f7919 */ /* 0x000e220000002100 */
[----:B------:R-:W-:-:S02]  /*14390*/  PRMT R11, RZ, 0x7610, R11 ;  /* 0x00007610ff0b7816 */ /* 0x000fc4000000000b */
[----:B------:R-:W-:Y:S01]  /*143a0*/  PRMT R10, RZ, 0x7610, R10 ;  /* 0x00007610ff0a7816 */ /* 0x000fe2000000000a */
[----:B------:R-:W3:Y:S04]  /*143b0*/  LDL R14, [R1+0x3e8] ;  /* 0x0003e800010e7983 */ /* 0x000ee80000100800 */
[----:B------:R-:W3:Y:S01]  /*143c0*/  LDL R19, [R1+0x3b0] ;  /* 0x0003b00001137983 */ /* 0x000ee20000100800 */
[----:B0-----:R-:W-:-:S04]  /*143d0*/  SHF.R.U32.HI R15, RZ, 0x7, R15 ;  /* 0x00000007ff0f7819 */ /* 0x001fc8000001160f */
[----:B------:R-:W-:-:S04]  /*143e0*/  SGXT.U32 R15, R15, 0x1 ;  /* 0x000000010f0f781a */ /* 0x000fc80000000000 */
[----:B------:R-:W-:-:S04]  /*143f0*/  LOP3.LUT R26, R15, 0x58, RZ, 0xfc, !PT ;  /* 0x000000580f1a7812 */ /* 0x000fc800078efcff */
[----:B------:R-:W-:Y:S01]  /*14400*/  ISETP.GE.AND P0, PT, R26, UR5, PT ;  /* 0x000000051a007c0c */ /* 0x000fe2000bf06270 */
[----:B------:R-:W0:Y:S02]  /*14410*/  S2R R15, SR_TID.X ;  /* 0x00000000000f7919 */ /* 0x000e240000002100 */
[----:B0-----:R-:W-:-:S04]  /*14420*/  SHF.R.U32.HI R15, RZ, 0x7, R15 ;  /* 0x00000007ff0f7819 */ /* 0x001fc8000001160f */
[----:B------:R-:W-:-:S04]  /*14430*/  SGXT.U32 R15, R15, 0x1 ;  /* 0x000000010f0f781a */ /* 0x000fc80000000000 */
[----:B------:R-:W-:-:S04]  /*14440*/  LOP3.LUT R15, R15, 0x60, RZ, 0xfc, !PT ;  /* 0x000000600f0f7812 */ /* 0x000fc800078efcff */
[----:B------:R-:W-:Y:S02]  /*14450*/  ISETP.GE.AND P1, PT, R15, UR5, PT ;  /* 0x000000050f007c0c */ /* 0x000fe4000bf26270 */
[----:B------:R-:W4:Y:S01]  /*14460*/  LDL R15, [R1+0x3b4] ;  /* 0x0003b400010f7983 */ /* 0x000f220000100800 */
[----:B--2---:R-:W-:-:S04]  /*14470*/  @!P0 LOP3.LUT R3, R3, R2, RZ, 0x3c, !PT ;  /* 0x0000000203038212 */ /* 0x004fc800078e3cff */
[----:B------:R-:W-:-:S04]  /*14480*/  @!P0 LOP3.LUT R2, R3, R2, RZ, 0x3c, !PT ;  /* 0x0000000203028212 */ /* 0x000fc800078e3cff */
[----:B------:R-:W-:-:S05]  /*14490*/  @!P0 LOP3.LUT R3, R3, R2, RZ, 0x3c, !PT ;  /* 0x0000000203038212 */ /* 0x000fca00078e3cff */
[----:B------:R0:W2:Y:S04]  /*144a0*/  @!P0 LDG.E.U16 R11, [R2.64] ;  /* 0x0000000a020b8981 */ /* 0x0000a8000c1e1500 */
[----:B0-----:R-:W0:Y:S01]  /*144b0*/  S2R R3, SR_TID.X ;  /* 0x0000000000037919 */ /* 0x001e220000002100 */
[----:B---3--:R-:W-:Y:S01]  /*144c0*/  @!P1 IMAD.MOV.U32 R2, RZ, RZ, R23 ;  /* 0x000000ffff029224 */ /* 0x008fe200078e0017 */
[----:B0-----:R-:W-:-:S04]  /*144d0*/  SHF.R.U32.HI R3, RZ, 0x7, R3 ;  /* 0x00000007ff037819 */ /* 0x001fc80000011603 */
[----:B------:R-:W-:-:S04]  /*144e0*/  SGXT.U32 R3, R3, 0x1 ;  /* 0x000000010303781a */ /* 0x000fc80000000000 */
[----:B------:R-:W-:-:S04]  /*144f0*/  LOP3.LUT R3, R3, 0x68, RZ, 0xfc, !PT ;  /* 0x0000006803037812 */ /* 0x000fc800078efcff */
[----:B------:R-:W-:Y:S01]  /*14500*/  ISETP.GE.AND P0, PT, R3, UR5, PT ;  /* 0x0000000503007c0c */ /* 0x000fe2000bf06270 */
[----:B------:R-:W-:Y:S01]  /*14510*/  @!P1 IMAD.MOV.U32 R3, RZ, RZ, R28 ;  /* 0x000000ffff039224 */ /* 0x000fe200078e001c */
[----:B------:R-:W0:Y:S04]  /*14520*/  S2R R26, SR_TID.X ;  /* 0x00000000001a7919 */ /* 0x000e280000002100 */
[----:B------:R1:W3:Y:S01]  /*14530*/  @!P1 LDG.E.U16 R10, [R2.64] ;  /* 0x0000000a020a9981 */ /* 0x0002e2000c1e1500 */
[----:B------:R-:W-:Y:S02]  /*14540*/  PRMT R9, RZ, 0x7610, R9 ;  /* 0x00007610ff097816 */ /* 0x000fe40000000009 */
[----:B------:R-:W-:Y:S01]  /*14550*/  PRMT R8, RZ, 0x7610, R8 ;  /* 0x00007610ff087816 */ /* 0x000fe20000000008 */
[----:B------:R-:W2:Y:S04]  /*14560*/  LDL R28, [R1+0x45c] ;  /* 0x00045c00011c7983 */ /* 0x000ea80000100800 */
[----:B-1----:R-:W2:Y:S01]  /*14570*/  LDL R3, [R1+0x3e4] ;  /* 0x0003e40001037983 */ /* 0x002ea20000100800 */
[----:B0-----:R-:W-:-:S04]  /*14580*/  SHF.R.U32.HI R26, RZ, 0x7, R26 ;  /* 0x00000007ff1a7819 */ /* 0x001fc8000001161a */
[----:B------:R-:W-:-:S04]  /*14590*/  SGXT.U32 R26, R26, 0x1 ;  /* 0x000000011a1a781a */ /* 0x000fc80000000000 */
[----:B------:R-:W-:-:S04]  /*145a0*/  LOP3.LUT R23, R26, 0x70, RZ, 0xfc, !PT ;  /* 0x000000701a177812 */ /* 0x000fc800078efcff */
[----:B------:R-:W-:Y:S01]  /*145b0*/  ISETP.GE.AND P1, PT, R23, UR5, PT ;  /* 0x0000000517007c0c */ /* 0x000fe2000bf26270 */
[----:B------:R-:W-:Y:S01]  /*145c0*/  @!P0 IMAD.MOV.U32 R2, RZ, RZ, R14 ;  /* 0x000000ffff028224 */ /* 0x000fe200078e000e */
[----:B------:R-:W0:Y:S04]  /*145d0*/  S2R R26, SR_TID.X ;  /* 0x00000000001a7919 */ /* 0x000e280000002100 */
[----:B------:R-:W1:Y:S01]  /*145e0*/  S2R R14, SR_TID.X ;  /* 0x00000000000e7919 */ /* 0x000e620000002100 */
[----:B0-----:R-:W-:-:S03]  /*145f0*/  SHF.R.U32.HI R23, RZ, 0x7, R26 ;  /* 0x00000007ff177819 */ /* 0x001fc6000001161a */
[----:B------:R-:W3:Y:S01]  /*14600*/  LDL R26, [R1+0x460] ;  /* 0x00046000011a7983 */ /* 0x000ee20000100800 */
[----:B-1----:R-:W-:Y:S02]  /*14610*/  SHF.R.U32.HI R14, RZ, 0x7, R14 ;  /* 0x00000007ff0e7819 */ /* 0x002fe4000001160e */
[----:B------:R-:W-:Y:S02]  /*14620*/  SGXT.U32 R23, R23, 0x1 ;  /* 0x000000011717781a */ /* 0x000fe40000000000 */
[----:B------:R-:W-:Y:S02]  /*14630*/  SGXT.U32 R14, R14, 0x1 ;  /* 0x000000010e0e781a */ /* 0x000fe40000000000 */
[----:B------:R-:W-:-:S04]  /*14640*/  LOP3.LUT R23, R23, 0x78, RZ, 0xfc, !PT ;  /* 0x0000007817177812 */ /* 0x000fc800078efcff */
[----:B------:R-:W-:Y:S02]  /*14650*/  ISETP.GE.AND P2, PT, R23, UR5, PT ;  /* 0x0000000517007c0c */ /* 0x000fe4000bf46270 */
[----:B------:R-:W3:Y:S04]  /*14660*/  LDL R23, [R1+0x454] ;  /* 0x0004540001177983 */ /* 0x000ee80000100800 */
[----:B--2---:R4:W2:Y:S02]  /*14670*/  @!P0 LDG.E.U16 R9, [R2.64] ;  /* 0x0000000a02098981 */ /* 0x0048a4000c1e1500 */
[----:B----4-:R-:W-:Y:S02]  /*14680*/  @!P1 IMAD.MOV.U32 R2, RZ, RZ, R15 ;  /* 0x000000ffff029224 */ /* 0x010fe400078e000f */
[----:B------:R-:W-:Y:S01]  /*14690*/  @!P1 IMAD.MOV.U32 R3, RZ, RZ, R19 ;  /* 0x000000ffff039224 */ /* 0x000fe200078e0013 */
[----:B------:R-:W4:Y:S04]  /*146a0*/  LDL R15, [R1+0x458] ;  /* 0x00045800010f7983 */ /* 0x000f280000100800 */
[----:B------:R0:W2:Y:S04]  /*146b0*/  @!P1 LDG.E.U16 R8, [R2.64] ;  /* 0x0000000a02089981 */ /* 0x0000a8000c1e1500 */
[----:B0-----:R-:W2:Y:S04]  /*146c0*/  LDL R2, [R1+0x390] ;  /* 0x0003900001027983 */ /* 0x001ea80000100800 */
[----:B------:R-:W2:Y:S01]  /*146d0*/  LDL R3, [R1+0x394] ;  /* 0x0003940001037983 */ /* 0x000ea20000100800 */
[----:B------:R-:W-:-:S04]  /*146e0*/  LOP3.LUT R19, R14, 0x4a, RZ, 0xfc, !PT ;  /* 0x0000004a0e137812 */ /* 0x000fc800078efcff */
[----:B------:R-:W-:Y:S02]  /*146f0*/  ISETP.GE.AND P0, PT, R19, UR5, PT ;  /* 0x0000000513007c0c */ /* 0x000fe4000bf06270 */
[----:B------:R-:W3:Y:S04]  /*14700*/  LDL.LU R19, [R1+0x213c] ;  /* 0x00213c0001137983 */ /* 0x000ee80000300800 */
[----:B------:R-:W0:Y:S01]  /*14710*/  S2R R14, SR_TID.X ;  /* 0x00000000000e7919 */ /* 0x000e220000002100 */
[----:B------:R-:W-:Y:S02]  /*14720*/  PRMT R7, RZ, 0x7610, R7 ;  /* 0x00007610ff077816 */ /* 0x000fe40000000007 */
[----:B0-----:R-:W-:-:S04]  /*14730*/  SHF.R.U32.HI R14, RZ, 0x7, R14 ;  /* 0x00000007ff0e7819 */ /* 0x001fc8000001160e */
[----:B------:R-:W-:Y:S02]  /*14740*/  SGXT.U32 R14, R14, 0x1 ;  /* 0x000000010e0e781a */ /* 0x000fe40000000000 */
[----:B------:R-:W-:Y:S02]  /*14750*/  PRMT R18, RZ, 0x7610, R18 ;  /* 0x00007610ff127816 */ /* 0x000fe40000000012 */
[----:B--2---:R-:W-:-:S04]  /*14760*/  @!P2 LOP3.LUT R3, R3, R2, RZ, 0x3c, !PT ;  /* 0x000000020303a212 */ /* 0x004fc800078e3cff */
[----:B------:R-:W-:-:S04]  /*14770*/  @!P2 LOP3.LUT R2, R3, R2, RZ, 0x3c, !PT ;  /* 0x000000020302a212 */ /* 0x000fc800078e3cff */
[----:B------:R-:W-:-:S05]  /*14780*/  @!P2 LOP3.LUT R3, R3, R2, RZ, 0x3c, !PT ;  /* 0x000000020303a212 */ /* 0x000fca00078e3cff */
[----:B------:R0:W2:Y:S02]  /*14790*/  @!P2 LDG.E.U16 R7, [R2.64] ;  /* 0x0000000a0207a981 */ /* 0x0000a4000c1e1500 */
[----:B0-----:R-:W-:Y:S02]  /*147a0*/  LOP3.LUT R3, R14, 0x4c, RZ, 0xfc, !PT ;  /* 0x0000004c0e037812 */ /* 0x001fe400078efcff */
[----:B------:R-:W0:Y:S01]  /*147b0*/  S2R R14, SR_TID.X ;  /* 0x00000000000e7919 */ /* 0x000e220000002100 */
[----:B---3--:R-:W-:Y:S02]  /*147c0*/  PRMT R19, RZ, 0x7610, R19 ;  /* 0x00007610ff137816 */ /* 0x008fe40000000013 */
[----:B------:R-:W-:Y:S01]  /*147d0*/  ISETP.GE.AND P1, PT, R3, UR5, PT ;  /* 0x0000000503007c0c */ /* 0x000fe2000bf26270 */
[----:B------:R-:W-:Y:S02]  /*147e0*/  @!P0 IMAD.MOV.U32 R2, RZ, RZ, R26 ;  /* 0x000000ffff028224 */ /* 0x000fe400078e001a */
[----:B------:R-:W-:Y:S01]  /*147f0*/  @!P0 IMAD.MOV.U32 R3, RZ, RZ, R28 ;  /* 0x000000ffff038224 */ /* 0x000fe200078e001c */
[----:B------:R-:W3:Y:S04]  /*14800*/  LDL R26, [R1+0x440] ;  /* 0x00044000011a7983 */ /* 0x000ee80000100800 */
[----:B------:R1:W2:Y:S04]  /*14810*/  @!P0 LDG.E.U16 R19, [R2.64] ;  /* 0x0000000a02138981 */ /* 0x0002a8000c1e1500 */
[----:B------:R-:W3:Y:S01]  /*14820*/  LDL R28, [R1+0x43c] ;  /* 0x00043c00011c7983 */ /* 0x000ee20000100800 */
[----:B0-----:R-:W-:-:S04]  /*14830*/  SHF.R.U32.HI R14, RZ, 0x7, R14 ;  /* 0x00000007ff0e7819 */ /* 0x001fc8000001160e */
[----:B------:R-:W-:-:S04]  /*14840*/  SGXT.U32 R14, R14, 0x1 ;  /* 0x000000010e0e781a */ /* 0x000fc80000000000 */
[----:B-1----:R-:W-:Y:S01]  /*14850*/  LOP3.LUT R3, R14, 0x4e, RZ, 0xfc, !PT ;  /* 0x0000004e0e037812 */ /* 0x002fe200078efcff */
[----:B----4-:R-:W-:-:S03]  /*14860*/  @!P1 IMAD.MOV.U32 R2, RZ, RZ, R15 ;  /* 0x000000ffff029224 */ /* 0x010fc600078e000f */
[----:B------:R-:W-:Y:S01]  /*14870*/  ISETP.GE.AND P0, PT, R3, UR5, PT ;  /* 0x0000000503007c0c */ /* 0x000fe2000bf06270 */
[----:B------:R-:W-:-:S05]  /*14880*/  @!P1 IMAD.MOV.U32 R3, RZ, RZ, R23 ;  /* 0x000000ffff039224 */ /* 0x000fca00078e0017 */
[----:B------:R-:W4:Y:S04]  /*14890*/  @!P1 LDG.E.U16 R18, [R2.64] ;  /* 0x0000000a02129981 */ /* 0x000f28000c1e1500 */
[----:B------:R-:W0:Y:S02]  /*148a0*/  S2R R14, SR_TID.X ;  /* 0x00000000000e7919 */ /* 0x000e240000002100 */
[----:B0-----:R-:W-:-:S04]  /*148b0*/  SHF.R.U32.HI R14, RZ, 0x7, R14 ;  /* 0x00000007ff0e7819 */ /* 0x001fc8000001160e */
[----:B------:R-:W-:Y:S01]  /*148c0*/  SGXT.U32 R14, R14, 0x1 ;  /* 0x000000010e0e781a */ /* 0x000fe20000000000 */
[----:B--2---:R-:W-:Y:S04]  /*148d0*/  STL [R1+0x20d0], R19 ;  /* 0x0020d01301007387 */ /* 0x004fe80000100800 */
[----:B------:R-:W-:Y:S04]  /*148e0*/  STL [R1+0x20d4], R19 ;  /* 0x0020d41301007387 */ /* 0x000fe80000100800 */
[----:B------:R-:W2:Y:S04]  /*148f0*/  LDL R23, [R1+0x434] ;  /* 0x0004340001177983 */ /* 0x000ea80000100800 */
[----:B------:R-:W2:Y:S04]  /*14900*/  LDL R15, [R1+0x438] ;  /* 0x00043800010f7983 */ /* 0x000ea80000100800 */
[----:B----4-:R0:W-:Y:S04]  /*14910*/  STL [R1+0xc], R18 ;  /* 0x00000c1201007387 */ /* 0x0101e80000100800 */
[----:B------:R-:W4:Y:S04]  /*14920*/  LDL R2, [R1+0x44c] ;  /* 0x00044c0001027983 */ /* 0x000f280000100800 */
[----:B------:R-:W4:Y:S01]  /*14930*/  LDL R3, [R1+0x450] ;  /* 0x0004500001037983 */ /* 0x000f220000100800 */
[----:B0-----:R-:W-:-:S04]  /*14940*/  LOP3.LUT R18, R14, 0x52, RZ, 0xfc, !PT ;  /* 0x000000520e127812 */ /* 0x001fc800078efcff */
[----:B------:R-:W-:Y:S02]  /*14950*/  ISETP.GE.AND P1, PT, R18, UR5, PT ;  /* 0x0000000512007c0c */ /* 0x000fe4000bf26270 */
[----:B------:R-:W2:Y:S04]  /*14960*/  LDL.LU R18, [R1+0x2138] ;  /* 0x0021380001127983 */ /* 0x000ea80000300800 */
[----:B------:R-:W0:Y:S01]  /*14970*/  S2R R14, SR_TID.X ;  /* 0x00000000000e7919 */ /* 0x000e220000002100 */
[----:B------:R-:W-:Y:S02]  /*14980*/  PRMT R6, RZ, 0x7610, R6 ;  /* 0x00007610ff067816 */ /* 0x000fe40000000006 */
[----:B0-----:R-:W-:-:S04]  /*14990*/  SHF.R.U32.HI R14, RZ, 0x7, R14 ;  /* 0x00000007ff0e7819 */ /* 0x001fc8000001160e */
[----:B------:R-:W-:Y:S02]  /*149a0*/  SGXT.U32 R14, R14, 0x1 ;  /* 0x000000010e0e781a */ /* 0x000fe40000000000 */
[----:B------:R-:W-:Y:S02]  /*149b0*/  PRMT R29, RZ, 0x7610, R29 ;  /* 0x00007610ff1d7816 */ /* 0x000fe4000000001d */
[----:B----4-:R-:W-:-:S04]  /*149c0*/  @!P0 LOP3.LUT R3, R3, R2, RZ, 0x3c, !PT ;  /* 0x0000000203038212 */ /* 0x010fc800078e3cff */
[----:B------:R-:W-:-:S04]  /*149d0*/  @!P0 LOP3.LUT R2, R3, R2, RZ, 0x3c, !PT ;  /* 0x0000000203028212 */ /* 0x000fc800078e3cff */
[----:B------:R-:W-:-:S05]  /*149e0*/  @!P0 LOP3.LUT R3, R3, R2, RZ, 0x3c, !PT ;  /* 0x0000000203038212 */ /* 0x000fca00078e3cff */
[----:B------:R0:W4:Y:S01]  /*149f0*/  @!P0 LDG.E.U16 R6, [R2.64] ;  /* 0x0000000a02068981 */ /* 0x000122000c1e1500 */
[----:B--2---:R-:W-:Y:S02]  /*14a00*/  PRMT R18, RZ, 0x7610, R18 ;  /* 0x00007610ff127816 */ /* 0x004fe40000000012 */
[----:B0-----:R-:W-:Y:S01]  /*14a10*/  LOP3.LUT R3, R14, 0x54, RZ, 0xfc, !PT ;  /* 0x000000540e037812 */ /* 0x001fe200078efcff */
[----:B---3--:R-:W-:-:S03]  /*14a20*/  @!P1 IMAD.MOV.U32 R2, RZ, RZ, R26 ;  /* 0x000000ffff029224 */ /* 0x008fc600078e001a */
[----:B------:R-:W-:Y:S01]  /*14a30*/  ISETP.GE.AND P0, PT, R3, UR5, PT ;  /* 0x0000000503007c0c */ /* 0x000fe2000bf06270 */
[----:B------:R-:W-:-:S05]  /*14a40*/  @!P1 IMAD.MOV.U32 R3, RZ, RZ, R28 ;  /* 0x000000ffff039224 */ /* 0x000fca00078e001c */
[----:B------:R0:W2:Y:S04]  /*14a50*/  @!P1 LDG.E.U16 R18, [R2.64] ;  /* 0x0000000a02129981 */ /* 0x0000a8000c1e1500 */
[----:B0-----:R-:W0:Y:S03]  /*14a60*/  S2R R3, SR_TID.X ;  /* 0x0000000000037919 */ /* 0x001e260000002100 */
[----:B------:R-:W-:Y:S01]  /*14a70*/  @!P0 IMAD.MOV.U32 R2, RZ, RZ, R15 ;  /* 0x000000ffff028224 */ /* 0x000fe200078e000f */
[----:B0-----:R-:W-:-:S04]  /*14a80*/  SHF.R.U32.HI R3, RZ, 0x7, R3 ;  /* 0x00000007ff037819 */ /* 0x001fc80000011603 */
[----:B------:R-:W-:-:S04]  /*14a90*/  SGXT.U32 R3, R3, 0x1 ;  /* 0x000000010303781a */ /* 0x000fc80000000000 */
[----:B------:R-:W-:-:S04]  /*14aa0*/  LOP3.LUT R3, R3, 0x56, RZ, 0xfc, !PT ;  /* 0x0000005603037812 */ /* 0x000fc800078efcff */
[----:B------:R-:W-:Y:S01]  /*14ab0*/  ISETP.GE.AND P1, PT, R3, UR5, PT ;  /* 0x0000000503007c0c */ /* 0x000fe2000bf26270 */
[----:B------:R-:W-:-:S05]  /*14ac0*/  @!P0 IMAD.MOV.U32 R3, RZ, RZ, R23 ;  /* 0x000000ffff038224 */ /* 0x000fca00078e0017 */
[----:B------:R0:W3:Y:S04]  /*14ad0*/  @!P0 LDG.E.U16 R29, [R2.64] ;  /* 0x0000000a021d8981 */ /* 0x0000e8000c1e1500 */
[----:B0-----:R-:W0:Y:S02]  /*14ae0*/  S2R R3, SR_TID.X ;  /* 0x0000000000037919 */ /* 0x001e240000002100 */
[----:B0-----:R-:W-:-:S04]  /*14af0*/  SHF.R.U32.HI R3, RZ, 0x7, R3 ;  /* 0x00000007ff037819 */ /* 0x001fc80000011603 */
[----:B------:R-:W-:-:S04]  /*14b00*/  SGXT.U32 R3, R3, 0x1 ;  /* 0x000000010303781a */ /* 0x000fc80000000000 */
[----:B------:R-:W-:Y:S01]  /*14b10*/  LOP3.LUT R2, R3, 0x5a, RZ, 0xfc, !PT ;  /* 0x0000005a03027812 */ /* 0x000fe200078efcff */
[----:B----4-:R0:W-:Y:S04]  /*14b20*/  STL [R1+0x80], R6 ;  /* 0x0000800601007387 */ /* 0x0101e80000100800 */
[----:B0-----:R-:W4:Y:S04]  /*14b30*/  LDL.LU R6, [R1+0x2134] ;  /* 0x0021340001067983 */ /* 0x001f280000300800 */
[----:B------:R-:W4:Y:S04]  /*14b40*/  LDL R14, [R1+0x430] ;  /* 0x00043000010e7983 */ /* 0x000f280000100800 */
[----:B------:R-:W4:Y:S04]  /*14b50*/  LDL R28, [R1+0x41c] ;  /* 0x00041c00011c7983 */ /* 0x000f280000100800 */
[----:B------:R-:W4:Y:S04]  /*14b60*/  LDL R26, [R1+0x420] ;  /* 0x00042000011a7983 */ /* 0x000f280000100800 */
[----:B--2---:R-:W-:Y:S04]  /*14b70*/  STL [R1+0x20d8], R18 ;  /* 0x0020d81201007387 */ /* 0x004fe80000100800 */
[----:B------:R-:W-:Y:S04]  /*14b80*/  STL [R1+0x20dc], R18 ;  /* 0x0020dc1201007387 */ /* 0x000fe80000100800 */
[----:B------:R-:W2:Y:S04]  /*14b90*/  LDL R23, [R1+0x414] ;  /* 0x0004140001177983 */ /* 0x000ea80000100800 */
[----:B------:R-:W2:Y:S04]  /*14ba0*/  LDL R15, [R1+0x418] ;  /* 0x00041800010f7983 */ /* 0x000ea80000100800 */
[----:B---3--:R0:W-:Y:S04]  /*14bb0*/  STL [R1+0x8], R29 ;  /* 0x0000081d01007387 */ /* 0x0081e80000100800 */
[----:B0-----:R-:W3:Y:S04]  /*14bc0*/  LDL.LU R29, [R1+0x2130] ;  /* 0x00213000011d7983 */ /* 0x001ee80000300800 */
[----:B------:R-:W2:Y:S01]  /*14bd0*/  LDL R3, [R1+0x42c] ;  /* 0x00042c0001037983 */ /* 0x000ea20000100800 */
[----:B------:R-:W-:-:S02]  /*14be0*/  ISETP.GE.AND P0, PT, R2, UR5, PT ;  /* 0x0000000502007c0c */ /* 0x000fc4000bf06270 */
[----:B------:R-:W-:Y:S01]  /*14bf0*/  PRMT R5, RZ, 0x7610, R5 ;  /* 0x00007610ff057816 */ /* 0x000fe20000000005 */
[----:B----4-:R-:W-:-:S05]  /*14c00*/  @!P1 IMAD.MOV.U32 R2, RZ, RZ, R14 ;  /* 0x000000ffff029224 */ /* 0x010fca00078e000e */
[----:B--2---:R0:W2:Y:S04]  /*14c10*/  @!P1 LDG.E.U16 R5, [R2.64] ;  /* 0x0000000a02059981 */ /* 0x0040a8000c1e1500 */
[----:B0-----:R-:W0:Y:S01]  /*14c20*/  S2R R3, SR_TID.X ;  /* 0x0000000000037919 */ /* 0x001e220000002100 */
[----:B------:R-:W-:Y:S01]  /*14c30*/  @!P0 IMAD.MOV.U32 R2, RZ, RZ, R26 ;  /* 0x000000ffff028224 */ /* 0x000fe200078e001a */
[----:B0-----:R-:W-:-:S04]  /*14c40*/  SHF.R.U32.HI R3, RZ, 0x7, R3 ;  /* 0x00000007ff037819 */ /* 0x001fc80000011603 */
[----:B------:R-:W-:-:S04]  /*14c50*/  SGXT.U32 R3, R3, 0x1 ;  /* 0x000000010303781a */ /* 0x000fc80000000000 */
[----:B------:R-:W-:-:S04]  /*14c60*/  LOP3.LUT R3, R3, 0x5c, RZ, 0xfc, !PT ;  /* 0x0000005c03037812 */ /* 0x000fc800078efcff */
[----:B------:R-:W-:Y:S01]  /*14c70*/  ISETP.GE.AND P1, PT, R3, UR5, PT ;  /* 0x0000000503007c0c */ /* 0x000fe2000bf26270 */
[----:B------:R-:W-:Y:S01]  /*14c80*/  @!P0 IMAD.MOV.U32 R3, RZ, RZ, R28 ;  /* 0x000000ffff038224 */ /* 0x000fe200078e001c */
[----:B------:R-:W0:Y:S04]  /*14c90*/  S2R R14, SR_TID.X ;  /* 0x00000000000e7919 */ /* 0x000e280000002100 */
[----:B--2---:R1:W-:Y:S04]  /*14ca0*/  STL [R1+0x78], R5 ;  /* 0x0000780501007387 */ /* 0x0043e80000100800 */
[----:B-1----:R-:W2:Y:S04]  /*14cb0*/  LDL.LU R5, [R1+0x212c] ;  /* 0x00212c0001057983 */ /* 0x002ea80000300800 */
[----:B------:R-:W4:Y:S04]  /*14cc0*/  LDL R28, [R1+0x40c] ;  /* 0x00040c00011c7983 */ /* 0x000f280000100800 */
[----:B------:R-:W2:Y:S01]  /*14cd0*/  LDL R26, [R1+0x410] ;  /* 0x00041000011a7983 */ /* 0x000ea20000100800 */
[----:B0-----:R-:W-:-:S02]  /*14ce0*/  SHF.R.U32.HI R14, RZ, 0x7, R14 ;  /* 0x00000007ff0e7819 */ /* 0x001fc4000001160e */
[----:B------:R-:W-:Y:S02]  /*14cf0*/  PRMT R6, RZ, 0x7610, R6 ;  /* 0x00007610ff067816 */ /* 0x000fe40000000006 */
[----:B------:R-:W-:-:S04]  /*14d00*/  SGXT.U32 R14, R14, 0x1 ;  /* 0x000000010e0e781a */ /* 0x000fc80000000000 */
[----:B------:R-:W-:Y:S01]  /*14d10*/  LOP3.LUT R14, R14, 0x5e, RZ, 0xfc, !PT ;  /* 0x0000005e0e0e7812 */ /* 0x000fe200078efcff */
[----:B------:R0:W2:Y:S03]  /*14d20*/  @!P0 LDG.E.U16 R6, [R2.64] ;  /* 0x0000000a02068981 */ /* 0x0000a6000c1e1500 */
[----:B------:R-:W-:Y:S02]  /*14d30*/  ISETP.GE.AND P0, PT, R14, UR5, PT ;  /* 0x000000050e007c0c */ /* 0x000fe4000bf06270 */
[----:B------:R-:W1:Y:S01]  /*14d40*/  S2R R14, SR_TID.X ;  /* 0x00000000000e7919 */ /* 0x000e620000002100 */
[----:B---3--:R-:W-:Y:S01]  /*14d50*/  PRMT R29, RZ, 0x7610, R29 ;  /* 0x00007610ff1d7816 */ /* 0x008fe2000000001d */
[----:B0-----:R-:W-:Y:S02]  /*14d60*/  @!P1 IMAD.MOV.U32 R2, RZ, RZ, R15 ;  /* 0x000000ffff029224 */ /* 0x001fe400078e000f */
[----:B------:R-:W-:-:S05]  /*14d70*/  @!P1 IMAD.MOV.U32 R3, RZ, RZ, R23 ;  /* 0x000000ffff039224 */ /* 0x000fca00078e0017 */
[----:B------:R0:W3:Y:S01]  /*14d80*/  @!P1 LDG.E.U16 R29, [R2.64] ;  /* 0x0000000a021d9981 */ /* 0x0000e2000c1e1500 */
[----:B-1----:R-:W-:-:S04]  /*14d90*/  SHF.R.U32.HI R14, RZ, 0x7, R14 ;  /* 0x00000007ff0e7819 */ /* 0x002fc8000001160e */
[----:B------:R-:W-:-:S04]  /*14da0*/  SGXT.U32 R14, R14, 0x1 ;  /* 0x000000010e0e781a */ /* 0x000fc80000000000 */
[----:B0-----:R-:W-:Y:S02]  /*14db0*/  LOP3.LUT R3, R14, 0x62, RZ, 0xfc, !PT ;  /* 0x000000620e037812 */ /* 0x001fe400078efcff */
[----:B------:R-:W-:Y:S02]  /*14dc0*/  PRMT R22, RZ, 0x7610, R22 ;  /* 0x00007610ff167816 */ /* 0x000fe40000000016 */
[----:B------:R-:W-:Y:S01]  /*14dd0*/  ISETP.GE.AND P1, PT, R3, UR5, PT ;  /* 0x0000000503007c0c */ /* 0x000fe2000bf26270 */
[----:B----4-:R-:W-:Y:S02]  /*14de0*/  @!P0 IMAD.MOV.U32 R3, RZ, RZ, R28 ;  /* 0x000000ffff038224 */ /* 0x010fe400078e001c */
[----:B--2---:R-:W-:-:S05]  /*14df0*/  @!P0 IMAD.MOV.U32 R2, RZ, RZ, R26 ;  /* 0x000000ffff028224 */ /* 0x004fca00078e001a */
[----:B------:R0:W2:Y:S04]  /*14e00*/  @!P0 LDG.E.U16 R22, [R2.64] ;  /* 0x0000000a02168981 */ /* 0x0000a8000c1e1500 */
[----:B------:R-:W1:Y:S04]  /*14e10*/  S2R R14, SR_TID.X ;  /* 0x00000000000e7919 */ /* 0x000e680000002100 */
[----:B------:R-:W-:Y:S04]  /*14e20*/  STL [R1+0x20e0], R6 ;  /* 0x0020e00601007387 */ /* 0x000fe80000100800 */
[----:B------:R-:W-:Y:S04]  /*14e30*/  STL [R1+0x20e4], R6 ;  /* 0x0020e40601007387 */ /* 0x000fe80000100800 */
[----:B------:R-:W4:Y:S04]  /*14e40*/  LDL R23, [R1+0x3f4] ;  /* 0x0003f40001177983 */ /* 0x000f280000100800 */
[----:B------:R-:W4:Y:S04]  /*14e50*/  LDL R15, [R1+0x3f8] ;  /* 0x0003f800010f7983 */ /* 0x000f280000100800 */
[----:B---3--:R-:W-:Y:S04]  /*14e60*/  STL [R1+0x2084], R29 ;  /* 0x0020841d01007387 */ /* 0x008fe80000100800 */
[----:B------:R-:W-:Y:S04]  /*14e70*/  STL [R1+0x2088], R29 ;  /* 0x0020881d01007387 */ /* 0x000fe80000100800 */
[----:B------:R-:W-:Y:S04]  /*14e80*/  STL [R1+0x20c0], R29 ;  /* 0x0020c01d01007387 */ /* 0x000fe80000100800 */
[----:B------:R-:W-:Y:S04]  /*14e90*/  STL [R1+0x20e8], R29 ;  /* 0x0020e81d01007387 */ /* 0x000fe80000100800 */
[----:B0-----:R-:W3:Y:S04]  /*14ea0*/  LDL R2, [R1+0x3fc] ;  /* 0x0003fc0001027983 */ /* 0x001ee80000100800 */
[----:B------:R-:W3:Y:S01]  /*14eb0*/  LDL R3, [R1+0x400] ;  /* 0x0004000001037983 */ /* 0x000ee20000100800 */
[----:B-1----:R-:W-:-:S03]  /*14ec0*/  SHF.R.U32.HI R14, RZ, 0x7, R14 ;  /* 0x00000007ff0e7819 */ /* 0x002fc6000001160e */
[----:B------:R-:W4:Y:S01]  /*14ed0*/  LDL R28, [R1+0x3ec] ;  /* 0x0003ec00011c7983 */ /* 0x000f220000100800 */
[----:B------:R-:W-:-:S04]  /*14ee0*/  SGXT.U32 R14, R14, 0x1 ;  /* 0x000000010e0e781a */ /* 0x000fc80000000000 */
[----:B------:R-:W-:-:S04]  /*14ef0*/  LOP3.LUT R26, R14, 0x64, RZ, 0xfc, !PT ;  /* 0x000000640e1a7812 */ /* 0x000fc800078efcff */
[----:B------:R-:W-:Y:S01]  /*14f00*/  ISETP.GE.AND P0, PT, R26, UR5, PT ;  /* 0x000000051a007c0c */ /* 0x000fe2000bf06270 */
[----:B--2---:R0:W-:Y:S04]  /*14f10*/  STL [R1+0x74], R22 ;  /* 0x0000741601007387 */ /* 0x0041e80000100800 */
[----:B0-----:R-:W2:Y:S04]  /*14f20*/  LDL R22, [R1+0x3f0] ;  /* 0x0003f00001167983 */ /* 0x001ea80000100800 */
[----:B------:R-:W2:Y:S04]  /*14f30*/  LDL.LU R26, [R1+0x2128] ;  /* 0x00212800011a7983 */ /* 0x000ea80000300800 */
[----:B------:R-:W0:Y:S01]  /*14f40*/  S2R R14, SR_TID.X ;  /* 0x00000000000e7919 */ /* 0x000e220000002100 */
[----:B------:R-:W-:-:S02]  /*14f50*/  PRMT R5, RZ, 0x7610, R5 ;  /* 0x00007610ff057816 */ /* 0x000fc40000000005 */
[-C--:B---3--:R-:W-:Y:S02]  /*14f60*/  @!P1 LOP3.LUT R3, R3, R2.reuse, RZ, 0x3c, !PT ;  /* 0x0000000203039212 */ /* 0x088fe400078e3cff */
[----:B0-----:R-:W-:Y:S02]  /*14f70*/  SHF.R.U32.HI R14, RZ, 0x7, R14 ;  /* 0x00000007ff0e7819 */ /* 0x001fe4000001160e */
[C---:B------:R-:W-:Y:S02]  /*14f80*/  @!P1 LOP3.LUT R2, R3.reuse, R2, RZ, 0x3c, !PT ;  /* 0x0000000203029212 */ /* 0x040fe400078e3cff */
[----:B------:R-:W-:Y:S02]  /*14f90*/  SGXT.U32 R14, R14, 0x1 ;  /* 0x000000010e0e781a */ /* 0x000fe40000000000 */
[----:B------:R-:W-:-:S05]  /*14fa0*/  @!P1 LOP3.LUT R3, R3, R2, RZ, 0x3c, !PT ;  /* 0x0000000203039212 */ /* 0x000fca00078e3cff */
[----:B------:R0:W3:Y:S02]  /*14fb0*/  @!P1 LDG.E.U16 R5, [R2.64] ;  /* 0x0000000a02059981 */ /* 0x0000e4000c1e1500 */
[----:B0-----:R-:W-:-:S04]  /*14fc0*/  LOP3.LUT R3, R14, 0x66, RZ, 0xfc, !PT ;  /* 0x000000660e037812 */ /* 0x001fc800078efcff */
[----:B------:R-:W-:Y:S01]  /*14fd0*/  ISETP.GE.AND P1, PT, R3, UR5, PT ;  /* 0x0000000503007c0c */ /* 0x000fe2000bf26270 */
[----:B----4-:R-:W-:Y:S02]  /*14fe0*/  @!P0 IMAD.MOV.U32 R2, RZ, RZ, R15 ;  /* 0x000000ffff028224 */ /* 0x010fe400078e000f */
[----:B------:R-:W-:Y:S01]  /*14ff0*/  @!P0 IMAD.MOV.U32 R3, RZ, RZ, R23 ;  /* 0x000000ffff038224 */ /* 0x000fe200078e0017 */
[----:B------:R-:W-:Y:S02]  /*15000*/  PRMT R4, RZ, 0x7610, R4 ;  /* 0x00007610ff047816 */ /* 0x000fe40000000004 */
[----:B--2---:R-:W-:Y:S01]  /*15010*/  PRMT R26, RZ, 0x7610, R26 ;  /* 0x00007610ff1a7816 */ /* 0x004fe2000000001a */
[----:B------:R-:W0:Y:S04]  /*15020*/  S2R R14, SR_TID.X ;  /* 0x00000000000e7919 */ /* 0x000e280000002100 */
[----:B------:R-:W2:Y:S04]  /*15030*/  LDL R15, [R1+0x3a8] ;  /* 0x0003a800010f7983 */ /* 0x000ea80000100800 */
[----:B------:R1:W4:Y:S02]  /*15040*/  @!P0 LDG.E.U16 R26, [R2.64] ;  /* 0x0000000a021a8981 */ /* 0x000324000c1e1500 */
[----:B-1----:R-:W-:-:S02]  /*15050*/  @!P1 IMAD.MOV.U32 R2, RZ, RZ, R22 ;  /* 0x000000ffff029224 */ /* 0x002fc400078e0016 */
[----:B------:R-:W-:-:S05]  /*15060*/  @!P1 IMAD.MOV.U32 R3, RZ, RZ, R28 ;  /* 0x000000ffff039224 */ /* 0x000fca00078e001c */
[----:B------:R-:W2:Y:S01]  /*15070*/  @!P1 LDG.E.U16 R4, [R2.64] ;  /* 0x0000000a02049981 */ /* 0x000ea2000c1e1500 */
[----:B0-----:R-:W-:-:S03]  /*15080*/  SHF.R.U32.HI R23, RZ, 0x7, R14 ;  /* 0x00000007ff177819 */ /* 0x001fc6000001160e */
[----:B------:R-:W3:Y:S01]  /*15090*/  LDL R14, [R1+0x3ac] ;  /* 0x0003ac00010e7983 */ /* 0x000ee20000100800 */
[----:B------:R-:W-:-:S04]  /*150a0*/  SGXT.U32 R23, R23, 0x1 ;  /* 0x000000011717781a */ /* 0x000fc80000000000 */
[----:B------:R-:W-:Y:S01]  /*150b0*/  LOP3.LUT R23, R23, 0x6a, RZ, 0xfc, !PT ;  /* 0x0000006a17177812 */ /* 0x000fe200078efcff */
[----:B----4-:R-:W-:Y:S04]  /*150c0*/  STL [R1+0x208c], R26 ;  /* 0x00208c1a01007387 */ /* 0x010fe80000100800 */
[----:B------:R-:W-:Y:S04]  /*150d0*/  STL [R1+0x2090], R26 ;  /* 0x0020901a01007387 */ /* 0x000fe80000100800 */
[----:B------:R-:W-:Y:S04]  /*150e0*/  STL [R1+0x20b4], R26 ;  /* 0x0020b41a01007387 */ /* 0x000fe80000100800 */
[----:B------:R-:W4:Y:S04]  /*150f0*/  LDL R28, [R1+0x3c4] ;  /* 0x0003c400011c7983 */ /* 0x000f280000100800 */
[----:B--2---:R0:W-:Y:S04]  /*15100*/  STL [R1+0x60], R4 ;  /* 0x0000600401007387 */ /* 0x0041e80000100800 */
[----:B0-----:R-:W2:Y:S04]  /*15110*/  LDL.LU R4, [R1+0x2124] ;  /* 0x0021240001047983 */ /* 0x001ea80000300800 */
[----:B------:R-:W3:Y:S04]  /*15120*/  LDL R2, [R1+0x3c8] ;  /* 0x0003c80001027983 */ /* 0x000ee80000100800 */
[----:B------:R-:W3:Y:S01]  /*15130*/  LDL R3, [R1+0x3cc] ;  /* 0x0003cc0001037983 */ /* 0x000ee20000100800 */
[----:B------:R-:W-:-:S03]  /*15140*/  ISETP.GE.AND P0, PT, R23, UR5, PT ;  /* 0x0000000517007c0c */ /* 0x000fc6000bf06270 */
[----:B------:R-:W0:Y:S02]  /*15150*/  S2R R23, SR_TID.X ;  /* 0x0000000000177919 */ /* 0x000e240000002100 */
[----:B0-----:R-:W-:-:S04]  /*15160*/  SHF.R.U32.HI R22, RZ, 0x7, R23 ;  /* 0x00000007ff167819 */ /* 0x001fc80000011617 */
[----:B------:R-:W-:-:S04]  /*15170*/  SGXT.U32 R22, R22, 0x1 ;  /* 0x000000011616781a */ /* 0x000fc80000000000 */
[----:B------:R-:W-:-:S04]  /*15180*/  LOP3.LUT R22, R22, 0x72, RZ, 0xfc, !PT ;  /* 0x0000007216167812 */ /* 0x000fc800078efcff */
[----:B------:R-:W-:Y:S02]  /*15190*/  ISETP.GE.AND P1, PT, R22, UR5, PT ;  /* 0x0000000516007c0c */ /* 0x000fe4000bf26270 */
[----:B--2---:R-:W-:Y:S02]  /*151a0*/  PRMT R4, RZ, 0x7610, R4 ;  /* 0x00007610ff047816 */ /* 0x004fe40000000004 */
[----:B---3--:R-:W-:-:S04]  /*151b0*/  @!P0 LOP3.LUT R3, R3, R2, RZ, 0x3c, !PT ;  /* 0x0000000203038212 */ /* 0x008fc800078e3cff */
[----:B------:R-:W-:-:S04]  /*151c0*/  @!P0 LOP3.LUT R2, R3, R2, RZ, 0x3c, !PT ;  /* 0x0000000203028212 */ /* 0x000fc800078e3cff */
[----:B------:R-:W-:-:S05]  /*151d0*/  @!P0 LOP3.LUT R3, R3, R2, RZ, 0x3c, !PT ;  /* 0x0000000203038212 */ /* 0x000fca00078e3cff */
[----:B------:R0:W2:Y:S02]  /*151e0*/  @!P0 LDG.E.U16 R4, [R2.64] ;  /* 0x0000000a02048981 */ /* 0x0000a4000c1e1500 */
[----:B0-----:R-:W-:-:S06]  /*151f0*/  PRMT R3, RZ, 0x7610, R3 ;  /* 0x00007610ff037816 */ /* 0x001fcc0000000003 */
[----:B------:R0:W3:Y:S04]  /*15200*/  @!P1 LDG.E.U16 R3, [R14.64] ;  /* 0x0000000a0e039981 */ /* 0x0000e8000c1e1500 */
[----:B0-----:R-:W2:Y:S04]  /*15210*/  LDL R14, [R1+0x388] ;  /* 0x00038800010e7983 */ /* 0x001ea80000100800 */
[----:B------:R-:W2:Y:S01]  /*15220*/  LDL R15, [R1+0x38c] ;  /* 0x00038c00010f7983 */ /* 0x000ea20000100800 */
[----:B------:R-:W-:-:S04]  /*15230*/  SHF.R.U32.HI R23, RZ, 0x7, R23 ;  /* 0x00000007ff177819 */ /* 0x000fc80000011617 */
[----:B------:R-:W-:-:S04]  /*15240*/  SGXT.U32 R23, R23, 0x1 ;  /* 0x000000011717781a */ /* 0x000fc80000000000 */
[----:B------:R-:W-:Y:S02]  /*15250*/  LOP3.LUT R22, R23, 0x7a, RZ, 0xfc, !PT ;  /* 0x0000007a17167812 */ /* 0x000fe400078efcff */
[----:B------:R-:W0:Y:S02]  /*15260*/  S2R R23, SR_TID.X ;  /* 0x0000000000177919 */ /* 0x000e240000002100 */
[----:B------:R-:W-:Y:S02]  /*15270*/  ISETP.GE.AND P2, PT, R22, UR5, PT ;  /* 0x0000000516007c0c */ /* 0x000fe4000bf46270 */
[----:B------:R-:W-:Y:S02]  /*15280*/  PRMT R2, RZ, 0x7610, R2 ;  /* 0x00007610ff027816 */ /* 0x000fe40000000002 */
[----:B0-----:R-:W-:-:S04]  /*15290*/  SHF.R.U32.HI R23, RZ, 0x7, R23 ;  /* 0x00000007ff177819 */ /* 0x001fc80000011617 */
[----:B------:R-:W-:-:S04]  /*152a0*/  SGXT.U32 R23, R23, 0x1 ;  /* 0x000000011717781a */ /* 0x000fc80000000000 */
[----:B------:R-:W-:-:S04]  /*152b0*/  LOP3.LUT R23, R23, 0x6c, RZ, 0xfc, !PT ;  /* 0x0000006c17177812 */ /* 0x000fc800078efcff */
[----:B------:R-:W-:Y:S02]  /*152c0*/  ISETP.GE.AND P0, PT, R23, UR5, PT ;  /* 0x0000000517007c0c */ /* 0x000fe4000bf06270 */
[----:B------:R-:W3:Y:S01]  /*152d0*/  LDL.LU R23, [R1+0x2120] ;  /* 0x0021200001177983 */ /* 0x000ee20000300800 */
[----:B--2---:R-:W-:-:S04]  /*152e0*/  @!P2 LOP3.LUT R15, R15, R14, RZ, 0x3c, !PT ;  /* 0x0000000e0f0fa212 */ /* 0x004fc800078e3cff */
[----:B------:R-:W-:-:S04]  /*152f0*/  @!P2 LOP3.LUT R14, R15, R14, RZ, 0x3c, !PT ;  /* 0x0000000e0f0ea212 */ /* 0x000fc800078e3cff */
[----:B------:R-:W-:-:S05]  /*15300*/  @!P2 LOP3.LUT R15, R15, R14, RZ, 0x3c, !PT ;  /* 0x0000000e0f0fa212 */ /* 0x000fca00078e3cff */
[----:B------:R0:W2:Y:S04]  /*15310*/  @!P2 LDG.E.U16 R2, [R14.64] ;  /* 0x0000000a0e02a981 */ /* 0x0000a8000c1e1500 */
[----:B0-----:R-:W2:Y:S04]  /*15320*/  LDL R15, [R1+0x3c0] ;  /* 0x0003c000010f7983 */ /* 0x001ea80000100800 */
[----:B------:R-:W0:Y:S02]  /*15330*/  S2R R22, SR_TID.X ;  /* 0x0000000000167919 */ /* 0x000e240000002100 */
[----:B0-----:R-:W-:-:S04]  /*15340*/  SHF.R.U32.HI R22, RZ, 0x7, R22 ;  /* 0x00000007ff167819 */ /* 0x001fc80000011616 */
[----:B------:R-:W-:-:S04]  /*15350*/  SGXT.U32 R22, R22, 0x1 ;  /* 0x000000011616781a */ /* 0x000fc80000000000 */
[----:B------:R-:W-:Y:S02]  /*15360*/  LOP3.LUT R14, R22, 0x6e, RZ, 0xfc, !PT ;  /* 0x0000006e160e7812 */ /* 0x000fe400078efcff */
[----:B---3--:R-:W-:Y:S02]  /*15370*/  PRMT R23, RZ, 0x7610, R23 ;  /* 0x00007610ff177816 */ /* 0x008fe40000000017 */
[----:B------:R-:W-:Y:S01]  /*15380*/  ISETP.GE.AND P1, PT, R14, UR5, PT ;  /* 0x000000050e007c0c */ /* 0x000fe2000bf26270 */
[----:B----4-:R-:W-:Y:S01]  /*15390*/  @!P0 IMAD.MOV.U32 R14, RZ, RZ, R28 ;  /* 0x000000ffff0e8224 */ /* 0x010fe200078e001c */
[----:B------:R-:W-:Y:S01]  /*153a0*/  PRMT R25, RZ, 0x7610, R25 ;  /* 0x00007610ff197816 */ /* 0x000fe20000000019 */
[----:B------:R-:W0:Y:S04]  /*153b0*/  S2R R22, SR_TID.X ;  /* 0x0000000000167919 */ /* 0x000e280000002100 */
[----:B------:R-:W3:Y:S04]  /*153c0*/  LDL R28, [R1+0x39c] ;  /* 0x00039c00011c7983 */ /* 0x000ee80000100800 */
[----:B--2---:R1:W2:Y:S04]  /*153d0*/  @!P0 LDG.E.U16 R23, [R14.64] ;  /* 0x0000000a0e178981 */ /* 0x0042a8000c1e1500 */
[----:B-1----:R-:W4:Y:S04]  /*153e0*/  LDL R14, [R1+0x3b8] ;  /* 0x0003b800010e7983 */ /* 0x002f280000100800 */
[----:B------:R-:W4:Y:S01]  /*153f0*/  LDL R15, [R1+0x3bc] ;  /* 0x0003bc00010f7983 */ /* 0x000f220000100800 */
[----:B0-----:R-:W-:-:S02]  /*15400*/  SHF.R.U32.HI R22, RZ, 0x7, R22 ;  /* 0x00000007ff167819 */ /* 0x001fc40000011616 */
[----:B----4-:R-:W-:-:S04]  /*15410*/  @!P1 LOP3.LUT R15, R15, R14, RZ, 0x3c, !PT ;  /* 0x0000000e0f0f9212 */ /* 0x010fc800078e3cff */
[----:B------:R-:W-:-:S04]  /*15420*/  @!P1 LOP3.LUT R14, R15, R14, RZ, 0x3c, !PT ;  /* 0x0000000e0f0e9212 */ /* 0x000fc800078e3cff */
[----:B------:R-:W-:-:S05]  /*15430*/  @!P1 LOP3.LUT R15, R15, R14, RZ, 0x3c, !PT ;  /* 0x0000000e0f0f9212 */ /* 0x000fca00078e3cff */
[----:B------:R0:W4:Y:S01]  /*15440*/  @!P1 LDG.E.U16 R25, [R14.64] ;  /* 0x0000000a0e199981 */ /* 0x000122000c1e1500 */
[----:B------:R-:W-:-:S04]  /*15450*/  SGXT.U32 R22, R22, 0x1 ;  /* 0x000000011616781a */ /* 0x000fc80000000000 */
[----:B------:R-:W-:Y:S01]  /*15460*/  LOP3.LUT R22, R22, 0x74, RZ, 0xfc, !PT ;  /* 0x0000007416167812 */ /* 0x000fe200078efcff */
[----:B--2---:R-:W-:Y:S03]  /*15470*/  STL [R1+0x2094], R23 ;  /* 0x0020941701007387 */ /* 0x004fe60000100800 */
[----:B------:R-:W-:Y:S01]  /*15480*/  ISETP.GE.AND P0, PT, R22, UR5, PT ;  /* 0x0000000516007c0c */ /* 0x000fe2000bf06270 */
[----:B------:R-:W-:Y:S04]  /*15490*/  STL [R1+0x2098], R23 ;  /* 0x0020981701007387 */ /* 0x000fe80000100800 */
[----:B------:R-:W2:Y:S04]  /*154a0*/  LDL.LU R22, [R1+0x211c] ;  /* 0x00211c0001167983 */ /* 0x000ea80000300800 */
[----:B0-----:R-:W3:Y:S04]  /*154b0*/  LDL R14, [R1+0x3a0] ;  /* 0x0003a000010e7983 */ /* 0x001ee80000100800 */
[----:B----4-:R0:W-:Y:S04]  /*154c0*/  STL [R1+0x38], R25 ;  /* 0x0000381901007387 */ /* 0x0101e80000100800 */
[----:B------:R-:W3:Y:S01]  /*154d0*/  LDL R15, [R1+0x3a4] ;  /* 0x0003a400010f7983 */ /* 0x000ee20000100800 */
[----:B------:R-:W-:-:S04]  /*154e0*/  SHF.R.U32.HI R21, RZ, 0x7, R21 ;  /* 0x00000007ff157819 */ /* 0x000fc80000011615 */
[----:B------:R-:W-:-:S04]  /*154f0*/  SGXT.U32 R21, R21, 0x1 ;  /* 0x000000011515781a */ /* 0x000fc80000000000 */
[----:B------:R-:W-:Y:S02]  /*15500*/  LOP3.LUT R21, R21, 0x76, RZ, 0xfc, !PT ;  /* 0x0000007615157812 */ /* 0x000fe400078efcff */
[----:B--2---:R-:W-:Y:S02]  /*15510*/  PRMT R22, RZ, 0x7610, R22 ;  /* 0x00007610ff167816 */ /* 0x004fe40000000016 */
[----:B------:R-:W-:Y:S02]  /*15520*/  ISETP.GE.AND P1, PT, R21, UR5, PT ;  /* 0x0000000515007c0c */ /* 0x000fe4000bf26270 */
[----:B------:R-:W2:Y:S01]  /*15530*/  LDL.LU R21, [R1+0x2118] ;  /* 0x0021180001157983 */ /* 0x000ea20000300800 */
[----:B---3--:R-:W-:-:S04]  /*15540*/  @!P0 LOP3.LUT R15, R15, R14, RZ, 0x3c, !PT ;  /* 0x0000000e0f0f8212 */ /* 0x008fc800078e3cff */
[----:B------:R-:W-:-:S04]  /*15550*/  @!P0 LOP3.LUT R14, R15, R14, RZ, 0x3c, !PT ;  /* 0x0000000e0f0e8212 */ /* 0x000fc800078e3cff */
[----:B------:R-:W-:-:S05]  /*15560*/  @!P0 LOP3.LUT R15, R15, R14, RZ, 0x3c, !PT ;  /* 0x0000000e0f0f8212 */ /* 0x000fca00078e3cff */
[----:B------:R1:W3:Y:S04]  /*15570*/  @!P0 LDG.E.U16 R22, [R14.64] ;  /* 0x0000000a0e168981 */ /* 0x0002e8000c1e1500 */
[----:B-1----:R-:W4:Y:S01]  /*15580*/  LDL R15, [R1+0x398] ;  /* 0x00039800010f7983 */ /* 0x002f220000100800 */
[----:B------:R-:W-:Y:S01]  /*15590*/  PRMT R18, RZ, 0x7610, R18 ;  /* 0x00007610ff127816 */ /* 0x000fe20000000012 */
[----:B------:R-:W-:Y:S02]  /*155a0*/  @!P1 IMAD.MOV.U32 R14, RZ, RZ, R28 ;  /* 0x000000ffff0e9224 */ /* 0x000fe400078e001c */
[----:B0-----:R-:W0:Y:S04]  /*155b0*/  S2R R25, SR_TID.X ;  /* 0x0000000000197919 */ /* 0x001e280000002100 */
[----:B---3--:R-:W-:Y:S04]  /*155c0*/  STL [R1+0x2080], R22 ;  /* 0x0020801601007387 */ /* 0x008fe80000100800 */
[----:B------:R-:W-:Y:S04]  /*155d0*/  STL [R1+0x209c], R22 ;  /* 0x00209c1601007387 */ /* 0x000fe80000100800 */
[----:B------:R-:W-:Y:S04]  /*155e0*/  STL [R1+0x20a0], R22 ;  /* 0x0020a01601007387 */ /* 0x000fe80000100800 */
[----:B----4-:R1:W3:Y:S01]  /*155f0*/  @!P1 LDG.E.U16 R18, [R14.64] ;  /* 0x0000000a0e129981 */ /* 0x0102e2000c1e1500 */
[----:B0-----:R-:W-:-:S02]  /*15600*/  SHF.R.U32.HI R25, RZ, 0x7, R25 ;  /* 0x00000007ff197819 */ /* 0x001fc40000011619 */
[----:B--2---:R-:W-:Y:S01]  /*15610*/  PRMT R21, RZ, 0x7610, R21 ;  /* 0x00007610ff157816 */ /* 0x004fe20000000015 */
[----:B------:R-:W2:Y:S04]  /*15620*/  LDL R28, [R1+0x590] ;  /* 0x00059000011c7983 */ /* 0x000ea80000100800 */
[----:B-1----:R-:W4:Y:S04]  /*15630*/  LDL R14, [R1+0x380] ;  /* 0x00038000010e7983 */ /* 0x002f280000100800 */
[----:B------:R-:W4:Y:S01]  /*15640*/  LDL R15, [R1+0x384] ;  /* 0x00038400010f7983 */ /* 0x000f220000100800 */
[----:B------:R-:W-:-:S04]  /*15650*/  SGXT.U32 R25, R25, 0x1 ;  /* 0x000000011919781a */ /* 0x000fc80000000000 */
[----:B------:R-:W-:-:S04]  /*15660*/  LOP3.LUT R25, R25, 0x7c, RZ, 0xfc, !PT ;  /* 0x0000007c19197812 */ /* 0x000fc800078efcff */
[----:B------:R-:W-:Y:S02]  /*15670*/  ISETP.GE.AND P0, PT, R25, UR5, PT ;  /* 0x0000000519007c0c */ /* 0x000fe4000bf06270 */
[----:B------:R-:W-:Y:S01]  /*15680*/  LOP3.LUT R0, R0, 0x7e, RZ, 0xfc, !PT ;  /* 0x0000007e00007812 */ /* 0x000fe200078efcff */
[----:B------:R-:W2:Y:S03]  /*15690*/  LDL R25, [R1+0x958] ;  /* 0x0009580001197983 */ /* 0x000ea60000100800 */
[----:B------:R-:W-:-:S07]  /*156a0*/  ISETP.GE.AND P1, PT, R0, UR5, PT ;  /* 0x0000000500007c0c */ /* 0x000fce000bf26270 */
[----:B----4-:R-:W-:-:S04]  /*156b0*/  @!P0 LOP3.LUT R15, R15, R14, RZ, 0x3c, !PT ;  /* 0x0000000e0f0f8212 */ /* 0x010fc800078e3cff */
[----:B------:R-:W-:-:S04]  /*156c0*/  @!P0 LOP3.LUT R14, R15, R14, RZ, 0x3c, !PT ;  /* 0x0000000e0f0e8212 */ /* 0x000fc800078e3cff */
[----:B------:R-:W-:-:S05]  /*156d0*/  @!P0 LOP3.LUT R15, R15, R14, RZ, 0x3c, !PT ;  /* 0x0000000e0f0f8212 */ /* 0x000fca00078e3cff */
[----:B------:R0:W4:Y:S04]  /*156e0*/  @!P0 LDG.E.U16 R21, [R14.64] ;  /* 0x0000000a0e158981 */ /* 0x000128000c1e1500 */
[----:B------:R-:W1:Y:S04]  /*156f0*/  S2R R0, SR_TID.X ;  /* 0x0000000000007919 */ /* 0x000e680000002100 */
[----:B---3--:R3:W-:Y:S04]  /*15700*/  STL [R1+0x30], R18 ;  /* 0x0000301201007387 */ /* 0x0087e80000100800 */
[----:B0-----:R-:W2:Y:S04]  /*15710*/  LDL R14, [R1+0x378] ;  /* 0x00037800010e7983 */ /* 0x001ea80000100800 */
[----:B------:R-:W2:Y:S04]  /*15720*/  LDL R15, [R1+0x37c] ;  /* 0x00037c00010f7983 */ /* 0x000ea80000100800 */
[----:B---3--:R-:W3:Y:S01]  /*15730*/  LDL R18, [R1+0x92c] ;  /* 0x00092c0001127983 */ /* 0x008ee20000100800 */
[----:B-1----:R-:W-:-:S04]  /*15740*/  LOP3.LUT R0, R0, 0x7f, RZ, 0xc0, !PT ;  /* 0x0000007f00007812 */ /* 0x002fc800078ec0ff */
[----:B------:R-:W-:Y:S01]  /*15750*/  ISETP.GE.AND P0, PT, R0, UR5, PT ;  /* 0x0000000500007c0c */ /* 0x000fe2000bf06270 */
[----:B----4-:R-:W-:Y:S04]  /*15760*/  STL [R1+0x20a4], R21 ;  /* 0x0020a41501007387 */ /* 0x010fe80000100800 */
[----:B------:R-:W-:Y:S04]  /*15770*/  STL [R1+0x20a8], R21 ;  /* 0x0020a81501007387 */ /* 0x000fe80000100800 */
[----:B------:R-:W4:Y:S01]  /*15780*/  LDL.LU R0, [R1+0x2114] ;  /* 0x0021140001007983 */ /* 0x000f220000300800 */
[----:B--2---:R-:W-:-:S04]  /*15790*/  @!P1 LOP3.LUT R15, R15, R14, RZ, 0x3c, !PT ;  /* 0x0000000e0f0f9212 */ /* 0x004fc800078e3cff */
[----:B------:R-:W-:-:S04]  /*157a0*/  @!P1 LOP3.LUT R14, R15, R14, RZ, 0x3c, !PT ;  /* 0x0000000e0f0e9212 */ /* 0x000fc800078e3cff */
[----:B------:R-:W-:Y:S02]  /*157b0*/  @!P1 LOP3.LUT R15, R15, R14, RZ, 0x3c, !PT ;  /* 0x0000000e0f0f9212 */ /* 0x000fe400078e3cff */
[----:B----4-:R-:W-:-:S06]  /*157c0*/  PRMT R0, RZ, 0x7610, R0 ;  /* 0x00007610ff007816 */ /* 0x010fcc0000000000 */
[----:B------:R0:W2:Y:S02]  /*157d0*/  @!P1 LDG.E.U16 R0, [R14.64] ;  /* 0x0000000a0e009981 */ /* 0x0000a4000c1e1500 */
[----:B0-----:R-:W-:Y:S02]  /*157e0*/  @!P0 IMAD.MOV.U32 R14, RZ, RZ, R25 ;  /* 0x000000ffff0e8224 */ /* 0x001fe400078e0019 */
[----:B------:R-:W-:Y:S06]  /*157f0*/  BAR.SYNC.DEFER_BLOCKING 0x0 ;  /* 0x0000000000007b1d */ /* 0x000fec0000010000 */
[----:B--2---:R0:W-:Y:S04]  /*15800*/  STL [R1+0x28], R0 ;  /* 0x0000280001007387 */ /* 0x0041e80000100800 */
[----:B0-----:R-:W2:Y:S04]  /*15810*/  LDL.LU R0, [R1+0x2110] ;  /* 0x0021100001007983 */ /* 0x001ea80000300800 */
[----:B------:R-:W4:Y:S04]  /*15820*/  LDL R15, [R1+0x950] ;  /* 0x00095000010f7983 */ /* 0x000f280000100800 */
[----:B------:R-:W3:Y:S01]  /*15830*/  LDL.LU R25, [R1+0x14] ;  /* 0x0000140001197983 */ /* 0x000ee20000300800 */
[----:B--2---:R-:W-:-:S06]  /*15840*/  PRMT R0, RZ, 0x7610, R0 ;  /* 0x00007610ff007816 */ /* 0x004fcc0000000000 */
[----:B----4-:R-:W2:Y:S04]  /*15850*/  @!P0 LDG.E.U16 R0, [R14.64] ;  /* 0x0000000a0e008981 */ /* 0x010ea8000c1e1500 */
[----:B--2---:R0:W-:Y:S04]  /*15860*/  STL [R1+0x14c], R0 ;  /* 0x00014c0001007387 */ /* 0x0041e80000100800 */
[----:B0-----:R-:W2:Y:S01]  /*15870*/  LDL.LU R0, [R1+0x210c] ;  /* 0x00210c0001007983 */ /* 0x001ea20000300800 */
[----:B---3--:R-:W-:Y:S02]  /*15880*/  @!P0 IMAD.MOV.U32 R14, RZ, RZ, R18 ;  /* 0x000000ffff0e8224 */ /* 0x008fe400078e0012 */
[----:B------:R-:W-:Y:S01]  /*15890*/  @!P0 IMAD.MOV.U32 R15, RZ, RZ, R28 ;  /* 0x000000ffff0f8224 */ /* 0x000fe200078e001c */
[----:B------:R-:W3:Y:S04]  /*158a0*/  LDL R18, [R1+0x8ac] ;  /* 0x0008ac0001127983 */ /* 0x000ee80000100800 */
[----:B------:R-:W4:Y:S01]  /*158b0*/  LDL.LU R28, [R1+0x4] ;  /* 0x00000400011c7983 */ /* 0x000f220000300800 */
[----:B--2---:R-:W-:-:S06]  /*158c0*/  PRMT R0, RZ, 0x7610, R0 ;  /* 0x00007610ff007816 */ /* 0x004fcc0000000000 */
[----:B------:R-:W2:Y:S04]  /*158d0*/  @!P0 LDG.E.U16 R0, [R14.64] ;  /* 0x0000000a0e008981 */ /* 0x000ea8000c1e1500 */
        /* <DEDUP_REMOVED lines=11> */
[----:B------:R-:W-:Y:S02]  /*15990*/  PRMT R0, RZ, 0x7610, R0 ;  /* 0x00007610ff007816 */ /* 0x000fe40000000000 */
[----:B--2---:R-:W-:-:S04]  /*159a0*/  @!P0 LOP3.LUT R15, R15, R14, RZ, 0x3c, !PT ;  /* 0x0000000e0f0f8212 */ /* 0x004fc800078e3cff */
[----:B------:R-:W-:-:S04]  /*159b0*/  @!P0 LOP3.LUT R14, R15, R14, RZ, 0x3c, !PT ;  /* 0x0000000e0f0e8212 */ /* 0x000fc800078e3cff */
[----:B------:R-:W-:-:S05]  /*159c0*/  @!P0 LOP3.LUT R15, R15, R14, RZ, 0x3c, !PT ;  /* 0x0000000e0f0f8212 */ /* 0x000fca00078e3cff */
[----:B------:R-:W2:Y:S04]  /*159d0*/  @!P0 LDG.E.U16 R0, [R14.64] ;  /* 0x0000000a0e008981 */ /* 0x000ea8000c1e1500 */
[----:B------:R0:W-:Y:S04]  /*159e0*/  STL [R1+0x24], R27 ;  /* 0x0000241b01007387 */ /* 0x0001e80000100800 */
[----:B0-----:R-:W3:Y:S04]  /*159f0*/  LDL R27, [R1+0x88c] ;  /* 0x00088c00011b7983 */ /* 0x001ee80000100800 */
[----:B--2---:R0:W-:Y:S04]  /*15a00*/  STL [R1+0x2c], R0 ;  /* 0x00002c0001007387 */ /* 0x0041e80000100800 */
[----:B0-----:R-:W2:Y:S04]  /*15a10*/  LDL.LU R0, [R1+0x2104] ;  /* 0x0021040001007983 */ /* 0x001ea80000300800 */
[----:B------:R-:W3:Y:S04]  /*15a20*/  LDL R14, [R1+0x8e8] ;  /* 0x0008e800010e7983 */ /* 0x000ee80000100800 */
[----:B------:R-:W3:Y:S01]  /*15a30*/  LDL R15, [R1+0x8ec] ;  /* 0x0008ec00010f7983 */ /* 0x000ee20000100800 */
[----:B--2---:R-:W-:-:S02]  /*15a40*/  PRMT R0, RZ, 0x7610, R0 ;  /* 0x00007610ff007816 */ /* 0x004fc40000000000 */
[----:B---3--:R-:W-:-:S04]  /*15a50*/  @!P0 LOP3.LUT R15, R15, R14, RZ, 0x3c, !PT ;  /* 0x0000000e0f0f8212 */ /* 0x008fc800078e3cff */
[----:B------:R-:W-:-:S04]  /*15a60*/  @!P0 LOP3.LUT R14, R15, R14, RZ, 0x3c, !PT ;  /* 0x0000000e0f0e8212 */ /* 0x000fc800078e3cff */
[----:B------:R-:W-:-:S05]  /*15a70*/  @!P0 LOP3.LUT R15, R15, R14, RZ, 0x3c, !PT ;  /* 0x0000000e0f0f8212 */ /* 0x000fca00078e3cff */
[----:B------:R-:W2:Y:S04]  /*15a80*/  @!P0 LDG.E.U16 R0, [R14.64] ;  /* 0x0000000a0e008981 */ /* 0x000ea8000c1e1500 */
        /* <DEDUP_REMOVED lines=8> */
[----:B------:R-:W2:Y:S01]  /*15b10*/  @!P0 LDG.E.U16 R0, [R14.64] ;  /* 0x0000000a0e008981 */ /* 0x000ea2000c1e1500 */
[----:B------:R-:W-:-:S03]  /*15b20*/  PRMT R6, RZ, 0x7610, R6 ;  /* 0x00007610ff067816 */ /* 0x000fc60000000006 */
[----:B--2---:R0:W-:Y:S04]  /*15b30*/  STL [R1+0x3c], R0 ;  /* 0x00003c0001007387 */ /* 0x0041e80000100800 */
[----:B0-----:R-:W2:Y:S04]  /*15b40*/  LDL.LU R0, [R1+0x20fc] ;  /* 0x0020fc0001007983 */ /* 0x001ea80000300800 */
[----:B------:R-:W3:Y:S01]  /*15b50*/  LDL R15, [R1+0x8a8] ;  /* 0x0008a800010f7983 */ /* 0x000ee20000100800 */
[----:B------:R-:W-:-:S05]  /*15b60*/  @!P0 IMAD.MOV.U32 R14, RZ, RZ, R18 ;  /* 0x000000ffff0e8224 */ /* 0x000fca00078e0012 */
[----:B---3--:R0:W3:Y:S04]  /*15b70*/  @!P0 LDG.E.U16 R6, [R14.64] ;  /* 0x0000000a0e068981 */ /* 0x0080e8000c1e1500 */
[----:B0-----:R-:W2:Y:S04]  /*15b80*/  LDL.LU R14, [R1+0x20] ;  /* 0x00002000010e7983 */ /* 0x001ea80000300800 */
[----:B------:R-:W3:Y:S01]  /*15b90*/  LDL R15, [R1+0x888] ;  /* 0x00088800010f7983 */ /* 0x000ee20000100800 */
[----:B------:R-:W-:-:S03]  /*15ba0*/  PRMT R19, RZ, 0x7610, R19 ;  /* 0x00007610ff137816 */ /* 0x000fc60000000013 */
[----:B------:R-:W3:Y:S04]  /*15bb0*/  LDL R18, [R1+0x828] ;  /* 0x0008280001127983 */ /* 0x000ee80000100800 */
[----:B--2---:R0:W-:Y:S02]  /*15bc0*/  STS.U16 [R0+0x10000], R14 ;  /* 0x0100000e00007388 */ /* 0x0041e40000000400 */
[----:B0-----:R-:W-:-:S05]  /*15bd0*/  @!P0 IMAD.MOV.U32 R14, RZ, RZ, R27 ;  /* 0x000000ffff0e8224 */ /* 0x001fca00078e001b */
[----:B---3--:R0:W2:Y:S04]  /*15be0*/  @!P0 LDG.E.U16 R19, [R14.64] ;  /* 0x0000000a0e138981 */ /* 0x0080a8000c1e1500 */
[----:B------:R1:W-:Y:S04]  /*15bf0*/  STL [R1+0x44], R6 ;  /* 0x0000440601007387 */ /* 0x0003e80000100800 */
[----:B------:R-:W3:Y:S04]  /*15c00*/  LDL R27, [R1+0x808] ;  /* 0x00080800011b7983 */ /* 0x000ee80000100800 */
[----:B0-----:R-:W3:Y:S04]  /*15c10*/  LDL R14, [R1+0x868] ;  /* 0x00086800010e7983 */ /* 0x001ee80000100800 */
[----:B------:R-:W3:Y:S04]  /*15c20*/  LDL R15, [R1+0x86c] ;  /* 0x00086c00010f7983 */ /* 0x000ee80000100800 */
[----:B-1----:R-:W4:Y:S04]  /*15c30*/  LDL R6, [R1+0x82c] ;  /* 0x00082c0001067983 */ /* 0x002f280000100800 */
[----:B------:R-:W-:Y:S04]  /*15c40*/  STS.U16 [R0+0x10800], R25 ;  /* 0x0108001900007388 */ /* 0x000fe80000000400 */
[----:B--2---:R0:W-:Y:S04]  /*15c50*/  STL [R1+0x40], R19 ;  /* 0x0000401301007387 */ /* 0x0041e80000100800 */
[----:B0-----:R-:W2:Y:S04]  /*15c60*/  LDL R19, [R1+0x80c] ;  /* 0x00080c0001137983 */ /* 0x001ea80000100800 */
[----:B------:R-:W2:Y:S01]  /*15c70*/  LDL.LU R25, [R1+0x20f8] ;  /* 0x0020f80001197983 */ /* 0x000ea20000300800 */
[----:B---3--:R-:W-:-:S04]  /*15c80*/  @!P0 LOP3.LUT R15, R15, R14, RZ, 0x3c, !PT ;  /* 0x0000000e0f0f8212 */ /* 0x008fc800078e3cff */
[----:B------:R-:W-:-:S04]  /*15c90*/  @!P0 LOP3.LUT R14, R15, R14, RZ, 0x3c, !PT ;  /* 0x0000000e0f0e8212 */ /* 0x000fc800078e3cff */
[----:B------:R-:W-:Y:S02]  /*15ca0*/  @!P0 LOP3.LUT R15, R15, R14, RZ, 0x3c, !PT ;  /* 0x0000000e0f0f8212 */ /* 0x000fe400078e3cff */
[----:B--2---:R-:W-:-:S06]  /*15cb0*/  PRMT R25, RZ, 0x7610, R25 ;  /* 0x00007610ff197816 */ /* 0x004fcc0000000019 */
[----:B------:R-:W2:Y:S04]  /*15cc0*/  @!P0 LDG.E.U16 R25, [R14.64] ;  /* 0x0000000a0e198981 */ /* 0x000ea8000c1e1500 */
[----:B----4-:R-:W-:Y:S04]  /*15cd0*/  STS.U16 [R0+0x11000], R28 ;  /* 0x0110001c00007388 */ /* 0x010fe80000000400 */
[----:B--2---:R0:W-:Y:S04]  /*15ce0*/  STL [R1+0x20], R25 ;  /* 0x0000201901007387 */ /* 0x0041e80000100800 */
[----:B0-----:R-:W2:Y:S04]  /*15cf0*/  LDL.LU R25, [R1+0x20f4] ;  /* 0x0020f40001197983 */ /* 0x001ea80000300800 */
[----:B------:R-:W3:Y:S04]  /*15d00*/  LDL R14, [R1+0x848] ;  /* 0x00084800010e7983 */ /* 0x000ee80000100800 */
[----:B------:R-:W3:Y:S04]  /*15d10*/  LDL R15, [R1+0x84c] ;  /* 0x00084c00010f7983 */ /* 0x000ee80000100800 */
[----:B------:R-:W4:Y:S01]  /*15d20*/  LDL.LU R28, [R1+0x20f0] ;  /* 0x0020f000011c7983 */ /* 0x000f220000300800 */
[----:B---3--:R-:W-:-:S04]  /*15d30*/  @!P0 LOP3.LUT R15, R15, R14, RZ, 0x3c, !PT ;  /* 0x0000000e0f0f8212 */ /* 0x008fc800078e3cff */
[C---:B------:R-:W-:Y:S02]  /*15d40*/  @!P0 LOP3.LUT R14, R15.reuse, R14, RZ, 0x3c, !PT ;  /* 0x0000000e0f0e8212 */ /* 0x040fe400078e3cff */
[----:B----4-:R-:W-:Y:S02]  /*15d50*/  PRMT R28, RZ, 0x7610, R28 ;  /* 0x00007610ff1c7816 */ /* 0x010fe4000000001c */
[----:B------:R-:W-:-:S05]  /*15d60*/  @!P0 LOP3.LUT R15, R15, R14, RZ, 0x3c, !PT ;  /* 0x0000000e0f0f8212 */ /* 0x000fca00078e3cff */
[----:B------:R0:W3:Y:S02]  /*15d70*/  @!P0 LDG.E.U16 R28, [R14.64] ;  /* 0x0000000a0e1c8981 */ /* 0x0000e4000c1e1500 */
[----:B0-----:R-:W-:Y:S02]  /*15d80*/  @!P0 IMAD.MOV.U32 R14, RZ, RZ, R6 ;  /* 0x000000ffff0e8224 */ /* 0x001fe400078e0006 */
[----:B------:R-:W-:Y:S01]  /*15d90*/  @!P0 IMAD.MOV.U32 R15, RZ, RZ, R18 ;  /* 0x000000ffff0f8224 */ /* 0x000fe200078e0012 */
[----:B---3--:R0:W-:Y:S04]  /*15da0*/  STL [R1+0x14], R28 ;  /* 0x0000141c01007387 */ /* 0x0081e80000100800 */
[----:B0-----:R-:W3:Y:S04]  /*15db0*/  LDL.LU R28, [R1+0x20ec] ;  /* 0x0020ec00011c7983 */ /* 0x001ee80000300800 */
[----:B------:R-:W4:Y:S04]  /*15dc0*/  LDL R18, [R1+0x7e8] ;  /* 0x0007e80001127983 */ /* 0x000f280000100800 */
[----:B------:R-:W4:Y:S01]  /*15dd0*/  LDL R6, [R1+0x7ec] ;  /* 0x0007ec0001067983 */ /* 0x000f220000100800 */
[----:B------:R-:W-:-:S06]  /*15de0*/  PRMT R29, RZ, 0x7610, R29 ;  /* 0x00007610ff1d7816 */ /* 0x000fcc000000001d */
[----:B------:R0:W4:Y:S02]  /*15df0*/  @!P0 LDG.E.U16 R29, [R14.64] ;  /* 0x0000000a0e1d8981 */ /* 0x000124000c1e1500 */
[----:B0-----:R-:W-:Y:S02]  /*15e00*/  @!P0 IMAD.MOV.U32 R14, RZ, RZ, R19 ;  /* 0x000000ffff0e8224 */ /* 0x001fe400078e0013 */
[----:B------:R-:W-:Y:S01]  /*15e10*/  @!P0 IMAD.MOV.U32 R15, RZ, RZ, R27 ;  /* 0x000000ffff0f8224 */ /* 0x000fe200078e001b */
[----:B--2---:R0:W-:Y:S04]  /*15e20*/  STS.U16 [R0+0x12000], R25 ;  /* 0x0120001900007388 */ /* 0x0041e80000000400 */
[----:B------:R-:W2:Y:S04]  /*15e30*/  LDL R27, [R1+0x7c8] ;  /* 0x0007c800011b7983 */ /* 0x000ea80000100800 */
[----:B------:R-:W2:Y:S01]  /*15e40*/  LDL R19, [R1+0x7cc] ;  /* 0x0007cc0001137983 */ /* 0x000ea20000100800 */
[----:B0-----:R-:W-:-:S03]  /*15e50*/  PRMT R25, RZ, 0x7610, R25 ;  /* 0x00007610ff197816 */ /* 0x001fc60000000019 */
[----:B---3--:R0:W-:Y:S02]  /*15e60*/  STS.U16 [R0+0x11800], R28 ;  /* 0x0118001c00007388 */ /* 0x0081e40000000400 */
[----:B0-----:R-:W-:-:S06]  /*15e70*/  PRMT R28, RZ, 0x7610, R28 ;  /* 0x00007610ff1c7816 */ /* 0x001fcc000000001c */
[----:B------:R4:W3:Y:S02]  /*15e80*/  @!P0 LDG.E.U16 R28, [R14.64] ;  /* 0x0000000a0e1c8981 */ /* 0x0008e4000c1e1500 */
[----:B----4-:R-:W-:Y:S02]  /*15e90*/  @!P0 IMAD.MOV.U32 R14, RZ, RZ, R6 ;  /* 0x000000ffff0e8224 */ /* 0x010fe400078e0006 */
[----:B------:R-:W-:-:S05]  /*15ea0*/  @!P0 IMAD.MOV.U32 R15, RZ, RZ, R18 ;  /* 0x000000ffff0f8224 */ /* 0x000fca00078e0012 */
[----:B------:R2:W4:Y:S04]  /*15eb0*/  @!P0 LDG.E.U16 R25, [R14.64] ;  /* 0x0000000a0e198981 */ /* 0x000528000c1e1500 */
[----:B------:R0:W-:Y:S01]  /*15ec0*/  STS.U16 [R0+0x12800], R24 ;  /* 0x0128001800007388 */ /* 0x0001e20000000400 */
[----:B--2---:R-:W-:Y:S02]  /*15ed0*/  @!P0 IMAD.MOV.U32 R14, RZ, RZ, R19 ;  /* 0x000000ffff0e8224 */ /* 0x004fe400078e0013 */
[----:B------:R-:W-:Y:S01]  /*15ee0*/  @!P0 IMAD.MOV.U32 R15, RZ, RZ, R27 ;  /* 0x000000ffff0f8224 */ /* 0x000fe200078e001b */
[----:B0-----:R-:W-:-:S06]  /*15ef0*/  PRMT R24, RZ, 0x7610, R24 ;  /* 0x00007610ff187816 */ /* 0x001fcc0000000018 */
[----:B------:R-:W2:Y:S04]  /*15f00*/  @!P0 LDG.E.U16 R24, [R14.64] ;  /* 0x0000000a0e188981 */ /* 0x000ea8000c1e1500 */
[----:B---3--:R-:W-:Y:S04]  /*15f10*/  STL [R1+0x2000], R28 ;  /* 0x0020001c01007387 */ /* 0x008fe80000100800 */
[----:B------:R-:W-:Y:S04]  /*15f20*/  STL [R1+0x2004], R28 ;  /* 0x0020041c01007387 */ /* 0x000fe80000100800 */
[----:B------:R-:W-:Y:S04]  /*15f30*/  STL [R1+0x206c], R28 ;  /* 0x00206c1c01007387 */ /* 0x000fe80000100800 */
[----:B------:R-:W-:Y:S04]  /*15f40*/  STL [R1+0x20ac], R28 ;  /* 0x0020ac1c01007387 */ /* 0x000fe80000100800 */
[----:B------:R-:W-:Y:S04]  /*15f50*/  STL [R1+0x20b0], R28 ;  /* 0x0020b01c01007387 */ /* 0x000fe80000100800 */
[----:B------:R-:W-:Y:S04]  /*15f60*/  STL [R1+0x20b8], R28 ;  /* 0x0020b81c01007387 */ /* 0x000fe80000100800 */
[----:B------:R-:W-:Y:S04]  /*15f70*/  STL [R1+0x20bc], R28 ;  /* 0x0020bc1c01007387 */ /* 0x000fe80000100800 */
[----:B------:R-:W3:Y:S04]  /*15f80*/  LDL R18, [R1+0x7a8] ;  /* 0x0007a80001127983 */ /* 0x000ee80000100800 */
[----:B------:R-:W3:Y:S04]  /*15f90*/  LDL R6, [R1+0x7ac] ;  /* 0x0007ac0001067983 */ /* 0x000ee80000100800 */
[----:B----4-:R-:W-:Y:S04]  /*15fa0*/  STL [R1+0x2008], R25 ;  /* 0x0020081901007387 */ /* 0x010fe80000100800 */
[----:B------:R-:W-:Y:S04]  /*15fb0*/  STL [R1+0x200c], R25 ;  /* 0x00200c1901007387 */ /* 0x000fe80000100800 */
[----:B------:R-:W-:Y:S04]  /*15fc0*/  STL [R1+0x2070], R25 ;  /* 0x0020701901007387 */ /* 0x000fe80000100800 */
[----:B------:R-:W4:Y:S04]  /*15fd0*/  LDL R27, [R1+0x788] ;  /* 0x00078800011b7983 */ /* 0x000f280000100800 */
[----:B------:R-:W4:Y:S04]  /*15fe0*/  LDL R19, [R1+0x78c] ;  /* 0x00078c0001137983 */ /* 0x000f280000100800 */
[----:B------:R0:W-:Y:S02]  /*15ff0*/  STS.U16 [R0+0x13000], R20 ;  /* 0x0130001400007388 */ /* 0x0001e40000000400 */
[----:B0-----:R-:W-:-:S02]  /*16000*/  PRMT R20, RZ, 0x7610, R20 ;  /* 0x00007610ff147816 */ /* 0x001fc40000000014 */
[----:B------:R0:W-:Y:S04]  /*16010*/  STS.U16 [R0+0x13800], R17 ;  /* 0x0138001100007388 */ /* 0x0001e80000000400 */
[----:B--2---:R-:W-:Y:S04]  /*16020*/  STL [R1+0x2010], R24 ;  /* 0x0020101801007387 */ /* 0x004fe80000100800 */
[----:B------:R-:W-:Y:S01]  /*16030*/  STL [R1+0x2014], R24 ;  /* 0x0020141801007387 */ /* 0x000fe20000100800 */
[----:B0-----:R-:W-:-:S03]  /*16040*/  PRMT R17, RZ, 0x7610, R17 ;  /* 0x00007610ff117816 */ /* 0x001fc60000000011 */
[----:B------:R-:W-:Y:S04]  /*16050*/  STL [R1+0x2018], R24 ;  /* 0x0020181801007387 */ /* 0x000fe80000100800 */
[----:B------:R-:W-:Y:S04]  /*16060*/  STL [R1+0x4], R29 ;  /* 0x0000041d01007387 */ /* 0x000fe80000100800 */
[----:B------:R-:W-:Y:S04]  /*16070*/  STL [R1+0x2050], R24 ;  /* 0x0020501801007387 */ /* 0x000fe80000100800 */
[----:B------:R-:W-:Y:S04]  /*16080*/  STL [R1+0x2054], R24 ;  /* 0x0020541801007387 */ /* 0x000fe80000100800 */
[----:B------:R-:W-:Y:S01]  /*16090*/  STL [R1+0x2058], R24 ;  /* 0x0020581801007387 */ /* 0x000fe20000100800 */
[----:B---3--:R-:W-:-:S03]  /*160a0*/  @!P0 IMAD.MOV.U32 R15, RZ, RZ, R18 ;  /* 0x000000ffff0f8224 */ /* 0x008fc600078e0012 */
[----:B------:R-:W2:Y:S01]  /*160b0*/  LDL R18, [R1+0x768] ;  /* 0x0007680001127983 */ /* 0x000ea20000100800 */
[----:B------:R-:W-:-:S03]  /*160c0*/  @!P0 IMAD.MOV.U32 R14, RZ, RZ, R6 ;  /* 0x000000ffff0e8224 */ /* 0x000fc600078e0006 */
[----:B------:R-:W3:Y:S04]  /*160d0*/  LDL R6, [R1+0x76c] ;  /* 0x00076c0001067983 */ /* 0x000ee80000100800 */
[----:B------:R4:W2:Y:S02]  /*160e0*/  @!P0 LDG.E.U16 R20, [R14.64] ;  /* 0x0000000a0e148981 */ /* 0x0008a4000c1e1500 */
[----:B----4-:R-:W-:Y:S02]  /*160f0*/  @!P0 IMAD.MOV.U32 R15, RZ, RZ, R27 ;  /* 0x000000ffff0f8224 */ /* 0x010fe400078e001b */
[----:B------:R-:W-:-:S05]  /*16100*/  @!P0 IMAD.MOV.U32 R14, RZ, RZ, R19 ;  /* 0x000000ffff0e8224 */ /* 0x000fca00078e0013 */
[----:B------:R3:W4:Y:S04]  /*16110*/  @!P0 LDG.E.U16 R17, [R14.64] ;  /* 0x0000000a0e118981 */ /* 0x000728000c1e1500 */
[----:B--2---:R-:W-:Y:S04]  /*16120*/  STL [R1+0x1ffc], R20 ;  /* 0x001ffc1401007387 */ /* 0x004fe80000100800 */
        /* <DEDUP_REMOVED lines=8> */
[----:B------:R-:W2:Y:S04]  /*161b0*/  LDL R27, [R1+0x748] ;  /* 0x00074800011b7983 */ /* 0x000ea80000100800 */
[----:B------:R-:W2:Y:S01]  /*161c0*/  LDL R19, [R1+0x74c] ;  /* 0x00074c0001137983 */ /* 0x000ea20000100800 */
[----:B---3--:R-:W-:-:S03]  /*161d0*/  @!P0 IMAD.MOV.U32 R14, RZ, RZ, R6 ;  /* 0x000000ffff0e8224 */ /* 0x008fc600078e0006 */
[----:B----4-:R-:W-:Y:S01]  /*161e0*/  STL [R1+0x1ff8], R17 ;  /* 0x001ff81101007387 */ /* 0x010fe20000100800 */
[----:B------:R-:W-:-:S03]  /*161f0*/  @!P0 IMAD.MOV.U32 R15, RZ, RZ, R18 ;  /* 0x000000ffff0f8224 */ /* 0x000fc600078e0012 */
[----:B------:R-:W-:Y:S04]  /*16200*/  STL [R1+0x2024], R17 ;  /* 0x0020241101007387 */ /* 0x000fe80000100800 */
[----:B------:R-:W-:Y:S04]  /*16210*/  STL [R1+0x2028], R17 ;  /* 0x0020281101007387 */ /* 0x000fe80000100800 */
[----:B------:R-:W3:Y:S04]  /*16220*/  LDL R18, [R1+0x728] ;  /* 0x0007280001127983 */ /* 0x000ee80000100800 */
[----:B------:R-:W4:Y:S04]  /*16230*/  LDL R6, [R1+0x72c] ;  /* 0x00072c0001067983 */ /* 0x000f280000100800 */
[----:B------:R0:W-:Y:S02]  /*16240*/  STS.U16 [R0+0x14000], R16 ;  /* 0x0140001000007388 */ /* 0x0001e40000000400 */
[----:B0-----:R-:W-:-:S02]  /*16250*/  PRMT R16, RZ, 0x7610, R16 ;  /* 0x00007610ff107816 */ /* 0x001fc40000000010 */
[----:B------:R2:W-:Y:S04]  /*16260*/  STS.U16 [R0+0x14800], R13 ;  /* 0x0148000d00007388 */ /* 0x0005e80000000400 */
[----:B------:R0:W4:Y:S04]  /*16270*/  @!P0 LDG.E.U16 R16, [R14.64] ;  /* 0x0000000a0e108981 */ /* 0x000128000c1e1500 */
[----:B------:R1:W-:Y:S01]  /*16280*/  STS.U16 [R0+0x15000], R12 ;  /* 0x0150000c00007388 */ /* 0x0003e20000000400 */
[----:B0-----:R-:W-:Y:S02]  /*16290*/  PRMT R15, RZ, 0x7610, R15 ;  /* 0x00007610ff0f7816 */ /* 0x001fe4000000000f */
[----:B------:R-:W-:Y:S01]  /*162a0*/  PRMT R14, RZ, 0x7610, R14 ;  /* 0x00007610ff0e7816 */ /* 0x000fe2000000000e */
[----:B--2---:R-:W-:-:S02]  /*162b0*/  @!P0 IMAD.MOV.U32 R13, RZ, RZ, R27 ;  /* 0x000000ffff0d8224 */ /* 0x004fc400078e001b */
[----:B-1----:R-:W-:-:S05]  /*162c0*/  @!P0 IMAD.MOV.U32 R12, RZ, RZ, R19 ;  /* 0x000000ffff0c8224 */ /* 0x002fca00078e0013 */
[----:B------:R3:W2:Y:S02]  /*162d0*/  @!P0 LDG.E.U16 R15, [R12.64] ;  /* 0x0000000a0c0f8981 */ /* 0x0006a4000c1e1500 */
[----:B---3--:R-:W-:Y:S02]  /*162e0*/  @!P0 IMAD.MOV.U32 R13, RZ, RZ, R18 ;  /* 0x000000ffff0d8224 */ /* 0x008fe400078e0012 */
[----:B----4-:R-:W-:-:S05]  /*162f0*/  @!P0 IMAD.MOV.U32 R12, RZ, RZ, R6 ;  /* 0x000000ffff0c8224 */ /* 0x010fca00078e0006 */
[----:B------:R-:W3:Y:S04]  /*16300*/  @!P0 LDG.E.U16 R14, [R12.64] ;  /* 0x0000000a0c0e8981 */ /* 0x000ee8000c1e1500 */
[----:B------:R0:W-:Y:S04]  /*16310*/  STS.U16 [R0+0x15800], R11 ;  /* 0x0158000b00007388 */ /* 0x0001e80000000400 */
        /* <DEDUP_REMOVED lines=8> */
[----:B------:R-:W4:Y:S04]  /*163a0*/  LDL.LU R29, [R1+0x5c] ;  /* 0x00005c00011d7983 */ /* 0x000f280000300800 */
[----:B------:R-:W-:Y:S04]  /*163b0*/  STS.U16 [R0+0x16000], R10 ;  /* 0x0160000a00007388 */ /* 0x000fe80000000400 */
[----:B--2---:R-:W-:Y:S04]  /*163c0*/  STL [R1+0x2040], R15 ;  /* 0x0020400f01007387 */ /* 0x004fe80000100800 */
[----:B------:R1:W-:Y:S04]  /*163d0*/  STL [R1+0x2044], R15 ;  /* 0x0020440f01007387 */ /* 0x0003e80000100800 */
[----:B0-----:R-:W2:Y:S04]  /*163e0*/  LDL R11, [R1+0x70c] ;  /* 0x00070c00010b7983 */ /* 0x001ea80000100800 */
[----:B------:R-:W2:Y:S04]  /*163f0*/  LDL R19, [R1+0x6c8] ;  /* 0x0006c80001137983 */ /* 0x000ea80000100800 */
[----:B-1----:R-:W2:Y:S04]  /*16400*/  LDL R15, [R1+0x6cc] ;  /* 0x0006cc00010f7983 */ /* 0x002ea80000100800 */
[----:B------:R-:W2:Y:S04]  /*16410*/  LDL R28, [R1+0x6a8] ;  /* 0x0006a800011c7983 */ /* 0x000ea80000100800 */
[----:B------:R-:W2:Y:S04]  /*16420*/  LDL R27, [R1+0x6ac] ;  /* 0x0006ac00011b7983 */ /* 0x000ea80000100800 */
[----:B------:R-:W2:Y:S04]  /*16430*/  LDL.LU R6, [R1+0x58] ;  /* 0x0000580001067983 */ /* 0x000ea80000300800 */
[----:B------:R-:W2:Y:S04]  /*16440*/  LDL.LU R18, [R1+0x50] ;  /* 0x0000500001127983 */ /* 0x000ea80000300800 */
[----:B---3--:R-:W-:Y:S04]  /*16450*/  STL [R1+0x1ff4], R14 ;  /* 0x001ff40e01007387 */ /* 0x008fe80000100800 */
[----:B------:R-:W2:Y:S01]  /*16460*/  LDL R10, [R1+0x708] ;  /* 0x00070800010a7983 */ /* 0x000ea20000100800 */
[----:B------:R-:W-:-:S02]  /*16470*/  PRMT R13, RZ, 0x7610, R13 ;  /* 0x00007610ff0d7816 */ /* 0x000fc4000000000d */
[----:B--2---:R-:W-:-:S04]  /*16480*/  @!P0 LOP3.LUT R11, R11, R10, RZ, 0x3c, !PT ;  /* 0x0000000a0b0b8212 */ /* 0x004fc800078e3cff */
[----:B------:R-:W-:-:S04]  /*16490*/  @!P0 LOP3.LUT R10, R11, R10, RZ, 0x3c, !PT ;  /* 0x0000000a0b0a8212 */ /* 0x000fc800078e3cff */
[----:B------:R-:W-:-:S05]  /*164a0*/  @!P0 LOP3.LUT R11, R11, R10, RZ, 0x3c, !PT ;  /* 0x0000000a0b0b8212 */ /* 0x000fca00078e3cff */
[----:B------:R0:W2:Y:S04]  /*164b0*/  @!P0 LDG.E.U16 R13, [R10.64] ;  /* 0x0000000a0a0d8981 */ /* 0x0000a8000c1e1500 */
[----:B0-----:R-:W3:Y:S04]  /*164c0*/  LDL R10, [R1+0x6e8] ;  /* 0x0006e800010a7983 */ /* 0x001ee80000100800 */
[----:B------:R-:W3:Y:S01]  /*164d0*/  LDL R11, [R1+0x6ec] ;  /* 0x0006ec00010b7983 */ /* 0x000ee20000100800 */
[----:B------:R-:W-:-:S03]  /*164e0*/  PRMT R12, RZ, 0x7610, R12 ;  /* 0x00007610ff0c7816 */ /* 0x000fc6000000000c */
[----:B------:R0:W-:Y:S04]  /*164f0*/  STS.U16 [R0+0x16800], R9 ;  /* 0x0168000900007388 */ /* 0x0001e80000000400 */
[----:B------:R1:W-:Y:S01]  /*16500*/  STS.U16 [R0+0x17000], R8 ;  /* 0x0170000800007388 */ /* 0x0003e20000000400 */
[----:B0-----:R-:W-:-:S03]  /*16510*/  @!P0 IMAD.MOV.U32 R9, RZ, RZ, R19 ;  /* 0x000000ffff098224 */ /* 0x001fc600078e0013 */
[----:B------:R-:W2:Y:S01]  /*16520*/  LDL.LU R19, [R1+0x1c] ;  /* 0x00001c0001137983 */ /* 0x000ea20000300800 */
[----:B-1----:R-:W-:Y:S01]  /*16530*/  @!P0 IMAD.MOV.U32 R8, RZ, RZ, R15 ;  /* 0x000000ffff088224 */ /* 0x002fe200078e000f */
[----:B---3--:R-:W-:-:S04]  /*16540*/  @!P0 LOP3.LUT R11, R11, R10, RZ, 0x3c, !PT ;  /* 0x0000000a0b0b8212 */ /* 0x008fc800078e3cff */
[----:B------:R-:W-:-:S04]  /*16550*/  @!P0 LOP3.LUT R10, R11, R10, RZ, 0x3c, !PT ;  /* 0x0000000a0b0a8212 */ /* 0x000fc800078e3cff */
[----:B------:R-:W-:-:S05]  /*16560*/  @!P0 LOP3.LUT R11, R11, R10, RZ, 0x3c, !PT ;  /* 0x0000000a0b0b8212 */ /* 0x000fca00078e3cff */
[----:B------:R0:W3:Y:S02]  /*16570*/  @!P0 LDG.E.U16 R12, [R10.64] ;  /* 0x0000000a0a0c8981 */ /* 0x0000e4000c1e1500 */
[----:B0-----:R-:W-:Y:S02]  /*16580*/  PRMT R11, RZ, 0x7610, R11 ;  /* 0x00007610ff0b7816 */ /* 0x001fe4000000000b */
[----:B------:R-:W-:-:S04]  /*16590*/  PRMT R10, RZ, 0x7610, R10 ;  /* 0x00007610ff0a7816 */ /* 0x000fc8000000000a */
[----:B------:R0:W2:Y:S02]  /*165a0*/  @!P0 LDG.E.U16 R11, [R8.64] ;  /* 0x0000000a080b8981 */ /* 0x0000a4000c1e1500 */
[----:B0-----:R-:W-:Y:S02]  /*165b0*/  @!P0 IMAD.MOV.U32 R8, RZ, RZ, R27 ;  /* 0x000000ffff088224 */ /* 0x001fe400078e001b */
[----:B------:R-:W-:Y:S02]  /*165c0*/  @!P0 IMAD.MOV.U32 R9, RZ, RZ, R28 ;  /* 0x000000ffff098224 */ /* 0x000fe400078e001c */
[----:B------:R-:W2:Y:S04]  /*165d0*/  LDL R28, [R1+0x62c] ;  /* 0x00062c00011c7983 */ /* 0x000ea80000100800 */
[----:B------:R-:W2:Y:S04]  /*165e0*/  LDL.LU R27, [R1+0x10] ;  /* 0x00001000011b7983 */ /* 0x000ea80000300800 */
[----:B------:R0:W2:Y:S04]  /*165f0*/  @!P0 LDG.E.U16 R10, [R8.64] ;  /* 0x0000000a080a8981 */ /* 0x0000a8000c1e1500 */
[----:B0-----:R-:W2:Y:S04]  /*16600*/  LDL R8, [R1+0x688] ;  /* 0x0006880001087983 */ /* 0x001ea80000100800 */
[----:B------:R-:W2:Y:S01]  /*16610*/  LDL R9, [R1+0x68c] ;  /* 0x00068c0001097983 */ /* 0x000ea20000100800 */
[----:B------:R-:W-:-:S02]  /*16620*/  PRMT R25, RZ, 0x7610, R25 ;  /* 0x00007610ff197816 */ /* 0x000fc40000000019 */
[----:B--2---:R-:W-:-:S04]  /*16630*/  @!P0 LOP3.LUT R9, R9, R8, RZ, 0x3c, !PT ;  /* 0x0000000809098212 */ /* 0x004fc800078e3cff */
[----:B------:R-:W-:-:S04]  /*16640*/  @!P0 LOP3.LUT R8, R9, R8, RZ, 0x3c, !PT ;  /* 0x0000000809088212 */ /* 0x000fc800078e3cff */
[----:B------:R-:W-:-:S05]  /*16650*/  @!P0 LOP3.LUT R9, R9, R8, RZ, 0x3c, !PT ;  /* 0x0000000809098212 */ /* 0x000fca00078e3cff */
[----:B------:R0:W2:Y:S01]  /*16660*/  @!P0 LDG.E.U16 R25, [R8.64] ;  /* 0x0000000a08198981 */ /* 0x0000a2000c1e1500 */
[----:B------:R-:W-:-:S03]  /*16670*/  LOP3.LUT R15, R0, 0x20, RZ, 0x3c, !PT ;  /* 0x00000020000f7812 */ /* 0x000fc600078e3cff */
[----:B------:R-:W-:Y:S04]  /*16680*/  STS.U16 [R0+0x17800], R7 ;  /* 0x0178000700007388 */ /* 0x000fe80000000400 */
[----:B----4-:R1:W-:Y:S04]  /*16690*/  STS.U16 [R15+0x10200], R29 ;  /* 0x0102001d0f007388 */ /* 0x0103e80000000400 */
[----:B-1----:R-:W4:Y:S04]  /*166a0*/  LDL.LU R29, [R1+0x20e8] ;  /* 0x0020e800011d7983 */ /* 0x002f280000300800 */
[----:B0-----:R-:W3:Y:S04]  /*166b0*/  LDL R8, [R1+0x668] ;  /* 0x0006680001087983 */ /* 0x001ee80000100800 */
[----:B------:R-:W3:Y:S04]  /*166c0*/  LDL R9, [R1+0x66c] ;  /* 0x00066c0001097983 */ /* 0x000ee80000100800 */
        /* <DEDUP_REMOVED lines=9> */
[----:B------:R-:W-:Y:S04]  /*16760*/  STS.U16 [R15+0x11200], R18 ;  /* 0x011200120f007388 */ /* 0x000fe80000000400 */
[----:B--2---:R0:W-:Y:S04]  /*16770*/  STL [R1+0x94], R6 ;  /* 0x0000940601007387 */ /* 0x0041e80000100800 */
[----:B0-----:R-:W2:Y:S04]  /*16780*/  LDL.LU R6, [R1+0x20e0] ;  /* 0x0020e00001067983 */ /* 0x001ea80000300800 */
[----:B------:R-:W3:Y:S04]  /*16790*/  LDL R8, [R1+0x648] ;  /* 0x0006480001087983 */ /* 0x000ee80000100800 */
[----:B------:R-:W3:Y:S04]  /*167a0*/  LDL R9, [R1+0x64c] ;  /* 0x00064c0001097983 */ /* 0x000ee80000100800 */
[----:B------:R-:W2:Y:S01]  /*167b0*/  LDL.LU R18, [R1+0x20dc] ;  /* 0x0020dc0001127983 */ /* 0x000ea20000300800 */
[----:B---3--:R-:W-:-:S04]  /*167c0*/  @!P0 LOP3.LUT R9, R9, R8, RZ, 0x3c, !PT ;  /* 0x0000000809098212 */ /* 0x008fc800078e3cff */
[C---:B------:R-:W-:Y:S02]  /*167d0*/  @!P0 LOP3.LUT R8, R9.reuse, R8, RZ, 0x3c, !PT ;  /* 0x0000000809088212 */ /* 0x040fe400078e3cff */
[----:B--2---:R-:W-:Y:S02]  /*167e0*/  PRMT R18, RZ, 0x7610, R18 ;  /* 0x00007610ff127816 */ /* 0x004fe40000000012 */
[----:B------:R-:W-:-:S05]  /*167f0*/  @!P0 LOP3.LUT R9, R9, R8, RZ, 0x3c, !PT ;  /* 0x0000000809098212 */ /* 0x000fca00078e3cff */
[----:B------:R-:W2:Y:S04]  /*16800*/  @!P0 LDG.E.U16 R18, [R8.64] ;  /* 0x0000000a08128981 */ /* 0x000ea8000c1e1500 */
[----:B--2---:R0:W-:Y:S04]  /*16810*/  STL [R1+0xa4], R18 ;  /* 0x0000a41201007387 */ /* 0x0041e80000100800 */
[----:B0-----:R-:W2:Y:S04]  /*16820*/  LDL.LU R18, [R1+0x20d8] ;  /* 0x0020d80001127983 */ /* 0x001ea80000300800 */
[----:B------:R-:W3:Y:S04]  /*16830*/  LDL.LU R8, [R1+0x4c] ;  /* 0x00004c0001087983 */ /* 0x000ee80000300800 */
[----:B------:R-:W2:Y:S01]  /*16840*/  LDL R9, [R1+0x628] ;  /* 0x0006280001097983 */ /* 0x000ea20000100800 */
[----:B------:R-:W-:-:S03]  /*16850*/  PRMT R26, RZ, 0x7610, R26 ;  /* 0x00007610ff1a7816 */ /* 0x000fc6000000001a */
[----:B---3--:R0:W-:Y:S02]  /*16860*/  STS.U16 [R15+0x11a00], R8 ;  /* 0x011a00080f007388 */ /* 0x0081e40000000400 */
[----:B0-----:R-:W-:-:S05]  /*16870*/  @!P0 IMAD.MOV.U32 R8, RZ, RZ, R28 ;  /* 0x000000ffff088224 */ /* 0x001fca00078e001c */
[----:B--2---:R0:W2:Y:S04]  /*16880*/  @!P0 LDG.E.U16 R26, [R8.64] ;  /* 0x0000000a081a8981 */ /* 0x0040a8000c1e1500 */
[----:B0-----:R-:W3:Y:S04]  /*16890*/  LDL.LU R8, [R1+0x48] ;  /* 0x0000480001087983 */ /* 0x001ee80000300800 */
[----:B------:R-:W2:Y:S01]  /*168a0*/  LDL R9, [R1+0x608] ;  /* 0x0006080001097983 */ /* 0x000ea20000100800 */
[----:B------:R-:W-:-:S03]  /*168b0*/  PRMT R7, RZ, 0x7610, R7 ;  /* 0x00007610ff077816 */ /* 0x000fc60000000007 */
[----:B------:R-:W2:Y:S04]  /*168c0*/  LDL R28, [R1+0x5ac] ;  /* 0x0005ac00011c7983 */ /* 0x000ea80000100800 */
[----:B---3--:R0:W-:Y:S02]  /*168d0*/  STS.U16 [R15+0x12200], R8 ;  /* 0x012200080f007388 */ /* 0x0081e40000000400 */
[----:B0-----:R-:W-:-:S05]  /*168e0*/  @!P0 IMAD.MOV.U32 R8, RZ, RZ, R25 ;  /* 0x000000ffff088224 */ /* 0x001fca00078e0019 */
[----:B--2---:R0:W2:Y:S04]  /*168f0*/  @!P0 LDG.E.U16 R7, [R8.64] ;  /* 0x0000000a08078981 */ /* 0x0040a8000c1e1500 */
        /* <DEDUP_REMOVED lines=27> */
[----:B------:R-:W3:Y:S01]  /*16ab0*/  LDL.LU R9, [R1] ;  /* 0x0000000001097983 */ /* 0x000ee20000300800 */
[----:B----4-:R-:W-:-:S03]  /*16ac0*/  @!P0 IMAD.MOV.U32 R8, RZ, RZ, R26 ;  /* 0x000000ffff088224 */ /* 0x010fc600078e001a */
[----:B------:R-:W4:Y:S01]  /*16ad0*/  LDL R26, [R1+0x58c] ;  /* 0x00058c00011a7983 */ /* 0x000f220000100800 */
[----:B--2---:R-:W-:-:S03]  /*16ae0*/  PRMT R27, RZ, 0x7610, R27 ;  /* 0x00007610ff1b7816 */ /* 0x004fc6000000001b */
[----:B---3--:R0:W-:Y:S02]  /*16af0*/  STS.U16 [R15+0x13a00], R9 ;  /* 0x013a00090f007388 */ /* 0x0081e40000000400 */
[----:B0-----:R-:W-:Y:S02]  /*16b00*/  @!P0 IMAD.MOV.U32 R9, RZ, RZ, R28 ;  /* 0x000000ffff098224 */ /* 0x001fe400078e001c */
[----:B------:R-:W2:Y:S04]  /*16b10*/  LDL R28, [R1+0x374] ;  /* 0x00037400011c7983 */ /* 0x000ea80000100800 */
[----:B------:R-:W3:Y:S04]  /*16b20*/  @!P0 LDG.E.U16 R27, [R8.64] ;  /* 0x0000000a081b8981 */ /* 0x000ee8000c1e1500 */
[----:B---3--:R0:W-:Y:S04]  /*16b30*/  STL [R1], R27 ;  /* 0x0000001b01007387 */ /* 0x0081e80000100800 */
[----:B0-----:R-:W3:Y:S01]  /*16b40*/  LDL.LU R27, [R1+0x20c4] ;  /* 0x0020c400011b7983 */ /* 0x001ee20000300800 */
[----:B------:R-:W-:-:S02]  /*16b50*/  @!P0 IMAD.MOV.U32 R8, RZ, RZ, R7 ;  /* 0x000000ffff088224 */ /* 0x000fc400078e0007 */
[----:B------:R-:W-:Y:S01]  /*16b60*/  @!P0 IMAD.MOV.U32 R9, RZ, RZ, R25 ;  /* 0x000000ffff098224 */ /* 0x000fe200078e0019 */
[----:B------:R-:W-:Y:S01]  /*16b70*/  PRMT R22, RZ, 0x7610, R22 ;  /* 0x00007610ff167816 */ /* 0x000fe20000000016 */
[----:B------:R-:W2:Y:S04]  /*16b80*/  LDL R7, [R1+0x91c] ;  /* 0x00091c0001077983 */ /* 0x000ea80000100800 */
[----:B------:R-:W2:Y:S04]  /*16b90*/  LDL R25, [R1+0x57c] ;  /* 0x00057c0001197983 */ /* 0x000ea80000100800 */
[----:B---3--:R0:W-:Y:S02]  /*16ba0*/  STS.U16 [R15+0x14200], R27 ;  /* 0x0142001b0f007388 */ /* 0x0081e40000000400 */
[----:B0-----:R-:W-:-:S06]  /*16bb0*/  PRMT R27, RZ, 0x7610, R27 ;  /* 0x00007610ff1b7816 */ /* 0x001fcc000000001b */
[----:B------:R0:W3:Y:S04]  /*16bc0*/  @!P0 LDG.E.U16 R27, [R8.64] ;  /* 0x0000000a081b8981 */ /* 0x0000e8000c1e1500 */
[----:B0-----:R-:W2:Y:S04]  /*16bd0*/  LDL R8, [R1+0x938] ;  /* 0x0009380001087983 */ /* 0x001ea80000100800 */
[----:B------:R-:W2:Y:S04]  /*16be0*/  LDL R9, [R1+0x964] ;  /* 0x0009640001097983 */ /* 0x000ea80000100800 */
[----:B------:R0:W-:Y:S02]  /*16bf0*/  STS.U16 [R15+0x14a00], R19 ;  /* 0x014a00130f007388 */ /* 0x0001e40000000400 */
[----:B0-----:R-:W-:-:S02]  /*16c00*/  PRMT R19, RZ, 0x7610, R19 ;  /* 0x00007610ff137816 */ /* 0x001fc40000000013 */
[----:B--2---:R-:W-:-:S04]  /*16c10*/  @!P0 LOP3.LUT R9, R9, R8, RZ, 0x3c, !PT ;  /* 0x0000000809098212 */ /* 0x004fc800078e3cff */
[----:B------:R-:W-:-:S04]  /*16c20*/  @!P0 LOP3.LUT R8, R9, R8, RZ, 0x3c, !PT ;  /* 0x0000000809088212 */ /* 0x000fc800078e3cff */
[----:B------:R-:W-:-:S05]  /*16c30*/  @!P0 LOP3.LUT R9, R9, R8, RZ, 0x3c, !PT ;  /* 0x0000000809098212 */ /* 0x000fca00078e3cff */
[----:B------:R4:W2:Y:S02]  /*16c40*/  @!P0 LDG.E.U16 R19, [R8.64] ;  /* 0x0000000a08138981 */ /* 0x0008a4000c1e1500 */
[----:B----4-:R-:W-:Y:S02]  /*16c50*/  @!P0 IMAD.MOV.U32 R8, RZ, RZ, R26 ;  /* 0x000000ffff088224 */ /* 0x010fe400078e001a */
[----:B------:R-:W-:-:S05]  /*16c60*/  @!P0 IMAD.MOV.U32 R9, RZ, RZ, R28 ;  /* 0x000000ffff098224 */ /* 0x000fca00078e001c */
[----:B------:R-:W4:Y:S01]  /*16c70*/  @!P0 LDG.E.U16 R22, [R8.64] ;  /* 0x0000000a08168981 */ /* 0x000f22000c1e1500 */
[----:B------:R-:W-:-:S03]  /*16c80*/  PRMT R23, RZ, 0x7610, R23 ;  /* 0x00007610ff177816 */ /* 0x000fc60000000017 */
[----:B------:R-:W-:Y:S04]  /*16c90*/  STS.U16 [R15+0x15200], R18 ;  /* 0x015200120f007388 */ /* 0x000fe80000000400 */
[----:B------:R0:W-:Y:S04]  /*16ca0*/  STS.U16 [R15+0x15a00], R6 ;  /* 0x015a00060f007388 */ /* 0x0001e80000000400 */
[----:B---3--:R1:W-:Y:S01]  /*16cb0*/  STL [R1+0x1fe0], R27 ;  /* 0x001fe01b01007387 */ /* 0x0083e20000100800 */
[----:B0-----:R-:W-:Y:S02]  /*16cc0*/  @!P0 IMAD.MOV.U32 R6, RZ, RZ, R7 ;  /* 0x000000ffff068224 */ /* 0x001fe400078e0007 */
[----:B------:R-:W-:-:S05]  /*16cd0*/  @!P0 IMAD.MOV.U32 R7, RZ, RZ, R25 ;  /* 0x000000ffff078224 */ /* 0x000fca00078e0019 */
[----:B------:R0:W3:Y:S04]  /*16ce0*/  @!P0 LDG.E.U16 R23, [R6.64] ;  /* 0x0000000a06178981 */ /* 0x0000e8000c1e1500 */
[----:B--2---:R-:W-:Y:S04]  /*16cf0*/  STL [R1+0x1fe4], R19 ;  /* 0x001fe41301007387 */ /* 0x004fe80000100800 */
[----:B------:R-:W-:Y:S04]  /*16d00*/  STL [R1+0x1fe8], R19 ;  /* 0x001fe81301007387 */ /* 0x000fe80000100800 */
[----:B-1----:R-:W2:Y:S04]  /*16d10*/  LDL R27, [R1+0x8c0] ;  /* 0x0008c000011b7983 */ /* 0x002ea80000100800 */
[----:B----4-:R1:W-:Y:S04]  /*16d20*/  STL [R1+0xb8], R22 ;  /* 0x0000b81601007387 */ /* 0x0103e80000100800 */
[----:B-1----:R-:W4:Y:S04]  /*16d30*/  LDL R22, [R1+0x8c4] ;  /* 0x0008c40001167983 */ /* 0x002f280000100800 */
[----:B------:R-:W2:Y:S04]  /*16d40*/  LDL.LU R28, [R1+0x90] ;  /* 0x00009000011c7983 */ /* 0x000ea80000300800 */
[----:B0-----:R-:W2:Y:S04]  /*16d50*/  LDL R6, [R1+0x900] ;  /* 0x0009000001067983 */ /* 0x001ea80000100800 */
[----:B------:R-:W2:Y:S01]  /*16d60*/  LDL R7, [R1+0x904] ;  /* 0x0009040001077983 */ /* 0x000ea20000100800 */
[----:B------:R-:W-:-:S03]  /*16d70*/  PRMT R29, RZ, 0x7610, R29 ;  /* 0x00007610ff1d7816 */ /* 0x000fc6000000001d */
[----:B------:R-:W3:Y:S01]  /*16d80*/  LDL R25, [R1+0x8a0] ;  /* 0x0008a00001197983 */ /* 0x000ee20000100800 */
[----:B--2---:R-:W-:-:S04]  /*16d90*/  @!P0 LOP3.LUT R7, R7, R6, RZ, 0x3c, !PT ;  /* 0x0000000607078212 */ /* 0x004fc800078e3cff */
[----:B------:R-:W-:-:S04]  /*16da0*/  @!P0 LOP3.LUT R6, R7, R6, RZ, 0x3c, !PT ;  /* 0x0000000607068212 */ /* 0x000fc800078e3cff */
[----:B------:R-:W-:-:S05]  /*16db0*/  @!P0 LOP3.LUT R7, R7, R6, RZ, 0x3c, !PT ;  /* 0x0000000607078212 */ /* 0x000fca00078e3cff */
[----:B------:R-:W2:Y:S04]  /*16dc0*/  @!P0 LDG.E.U16 R29, [R6.64] ;  /* 0x0000000a061d8981 */ /* 0x000ea8000c1e1500 */
[----:B---3--:R0:W-:Y:S04]  /*16dd0*/  STL [R1+0xb4], R23 ;  /* 0x0000b41701007387 */ /* 0x0081e80000100800 */
[----:B------:R1:W-:Y:S04]  /*16de0*/  STS.U16 [R15+0x16200], R5 ;  /* 0x016200050f007388 */ /* 0x0003e80000000400 */
[----:B0-----:R-:W3:Y:S04]  /*16df0*/  LDL R23, [R1+0x8a4] ;  /* 0x0008a40001177983 */ /* 0x001ee80000100800 */
[----:B------:R-:W3:Y:S04]  /*16e00*/  LDL.LU R26, [R1+0x88] ;  /* 0x00008800011a7983 */ /* 0x000ee80000300800 */
[----:B-1----:R-:W3:Y:S04]  /*16e10*/  LDL R5, [R1+0x8e4] ;  /* 0x0008e40001057983 */ /* 0x002ee80000100800 */
[----:B------:R-:W-:Y:S04]  /*16e20*/  STS.U16 [R15+0x16a00], R4 ;  /* 0x016a00040f007388 */ /* 0x000fe80000000400 */
[----:B--2---:R0:W-:Y:S04]  /*16e30*/  STL [R1+0xb0], R29 ;  /* 0x0000b01d01007387 */ /* 0x0041e80000100800 */
[----:B0-----:R-:W2:Y:S04]  /*16e40*/  LDL.LU R29, [R1+0x20c0] ;  /* 0x0020c000011d7983 */ /* 0x001ea80000300800 */
[----:B------:R-:W2:Y:S01]  /*16e50*/  LDL R4, [R1+0x8e0] ;  /* 0x0008e00001047983 */ /* 0x000ea20000100800 */
[----:B------:R-:W-:-:S02]  /*16e60*/  PRMT R21, RZ, 0x7610, R21 ;  /* 0x00007610ff157816 */ /* 0x000fc40000000015 */
[----:B------:R-:W-:Y:S01]  /*16e70*/  PRMT R18, RZ, 0x7610, R18 ;  /* 0x00007610ff127816 */ /* 0x000fe20000000012 */
[----:B------:R0:W-:Y:S04]  /*16e80*/  STS.U16 [R15+0x17200], R3 ;  /* 0x017200030f007388 */ /* 0x0001e80000000400 */
[----:B------:R3:W-:Y:S01]  /*16e90*/  STS.U16 [R15+0x17a00], R2 ;  /* 0x017a00020f007388 */ /* 0x0007e20000000400 */
[----:B0-----:R-:W-:Y:S02]  /*16ea0*/  @!P0 IMAD.MOV.U32 R3, RZ, RZ, R25 ;  /* 0x000000ffff038224 */ /* 0x001fe400078e0019 */
[----:B---3--:R-:W-:-:S05]  /*16eb0*/  @!P0 IMAD.MOV.U32 R2, RZ, RZ, R23 ;  /* 0x000000ffff028224 */ /* 0x008fca00078e0017 */
[----:B------:R0:W3:Y:S01]  /*16ec0*/  @!P0 LDG.E.U16 R18, [R2.64] ;  /* 0x0000000a02128981 */ /* 0x0000e2000c1e1500 */
[----:B--2---:R-:W-:-:S04]  /*16ed0*/  @!P0 LOP3.LUT R5, R5, R4, RZ, 0x3c, !PT ;  /* 0x0000000405058212 */ /* 0x004fc800078e3cff */
[C---:B------:R-:W-:Y:S02]  /*16ee0*/  @!P0 LOP3.LUT R4, R5.reuse, R4, RZ, 0x3c, !PT ;  /* 0x0000000405048212 */ /* 0x040fe400078e3cff */
[----:B------:R-:W-:Y:S02]  /*16ef0*/  PRMT R29, RZ, 0x7610, R29 ;  /* 0x00007610ff1d7816 */ /* 0x000fe4000000001d */
[----:B------:R-:W-:-:S05]  /*16f00*/  @!P0 LOP3.LUT R5, R5, R4, RZ, 0x3c, !PT ;  /* 0x0000000405058212 */ /* 0x000fca00078e3cff */
[----:B------:R4:W2:Y:S02]  /*16f10*/  @!P0 LDG.E.U16 R29, [R4.64] ;  /* 0x0000000a041d8981 */ /* 0x0008a4000c1e1500 */
[----:B----4-:R-:W-:Y:S02]  /*16f20*/  @!P0 IMAD.MOV.U32 R4, RZ, RZ, R22 ;  /* 0x000000ffff048224 */ /* 0x010fe400078e0016 */
[----:B------:R-:W-:-:S05]  /*16f30*/  @!P0 IMAD.MOV.U32 R5, RZ, RZ, R27 ;  /* 0x000000ffff058224 */ /* 0x000fca00078e001b */
[----:B------:R-:W4:Y:S01]  /*16f40*/  @!P0 LDG.E.U16 R21, [R4.64] ;  /* 0x0000000a04158981 */ /* 0x000f22000c1e1500 */
[----:B------:R-:W-:-:S05]  /*16f50*/  LOP3.LUT R15, R0, 0x40, RZ, 0x3c, !PT ;  /* 0x00000040000f7812 */ /* 0x000fca00078e3cff */
[----:B------:R-:W-:Y:S04]  /*16f60*/  STS.U16 [R15+0x10400], R28 ;  /* 0x0104001c0f007388 */ /* 0x000fe80000000400 */
[----:B----4-:R1:W-:Y:S04]  /*16f70*/  STL [R1+0xa8], R21 ;  /* 0x0000a81501007387 */ /* 0x0103e80000100800 */
[----:B-1----:R-:W4:Y:S04]  /*16f80*/  LDL.LU R21, [R1+0x70] ;  /* 0x0000700001157983 */ /* 0x002f280000300800 */
[----:B------:R-:W4:Y:S04]  /*16f90*/  LDL.LU R22, [R1+0x6c] ;  /* 0x00006c0001167983 */ /* 0x000f280000300800 */
[----:B--2---:R1:W-:Y:S04]  /*16fa0*/  STL [R1+0xac], R29 ;  /* 0x0000ac1d01007387 */ /* 0x0043e80000100800 */
[----:B------:R-:W2:Y:S04]  /*16fb0*/  LDL R27, [R1+0x820] ;  /* 0x00082000011b7983 */ /* 0x000ea80000100800 */
[----:B------:R-:W2:Y:S04]  /*16fc0*/  LDL R25, [R1+0x824] ;  /* 0x0008240001197983 */ /* 0x000ea80000100800 */
[----:B-1----:R-:W2:Y:S04]  /*16fd0*/  LDL R29, [R1+0x844] ;  /* 0x00084400011d7983 */ /* 0x002ea80000100800 */
[----:B------:R-:W2:Y:S04]  /*16fe0*/  LDL.LU R23, [R1+0x68] ;  /* 0x0000680001177983 */ /* 0x000ea80000300800 */
[----:B0-----:R-:W2:Y:S04]  /*16ff0*/  LDL R2, [R1+0x880] ;  /* 0x0008800001027983 */ /* 0x001ea80000100800 */
[----:B------:R-:W2:Y:S04]  /*17000*/  LDL R3, [R1+0x884] ;  /* 0x0008840001037983 */ /* 0x000ea80000100800 */
[----:B---3--:R-:W-:Y:S04]  /*17010*/  STL [R1+0x1fdc], R18 ;  /* 0x001fdc1201007387 */ /* 0x008fe80000100800 */
[----:B------:R-:W3:Y:S01]  /*17020*/  LDL.LU R28, [R1+0x20bc] ;  /* 0x0020bc00011c7983 */ /* 0x000ee20000300800 */
[----:B--2---:R-:W-:-:S04]  /*17030*/  @!P0 LOP3.LUT R3, R3, R2, RZ, 0x3c, !PT ;  /* 0x0000000203038212 */ /* 0x004fc800078e3cff */
[C---:B------:R-:W-:Y:S02]  /*17040*/  @!P0 LOP3.LUT R2, R3.reuse, R2, RZ, 0x3c, !PT ;  /* 0x0000000203028212 */ /* 0x040fe400078e3cff */
[----:B---3--:R-:W-:Y:S02]  /*17050*/  PRMT R28, RZ, 0x7610, R28 ;  /* 0x00007610ff1c7816 */ /* 0x008fe4000000001c */
[----:B------:R-:W-:-:S05]  /*17060*/  @!P0 LOP3.LUT R3, R3, R2, RZ, 0x3c, !PT ;  /* 0x0000000203038212 */ /* 0x000fca00078e3cff */
        /* <DEDUP_REMOVED lines=11> */
[----:B------:R0:W2:Y:S04]  /*17120*/  @!P0 LDG.E.U16 R26, [R2.64] ;  /* 0x0000000a021a8981 */ /* 0x0000a8000c1e1500 */
[----:B0-----:R-:W3:Y:S04]  /*17130*/  LDL.LU R2, [R1+0x84] ;  /* 0x0000840001027983 */ /* 0x001ee80000300800 */
[----:B------:R-:W2:Y:S01]  /*17140*/  LDL R3, [R1+0x840] ;  /* 0x0008400001037983 */ /* 0x000ea20000100800 */
[----:B------:R-:W-:-:S03]  /*17150*/  PRMT R28, RZ, 0x7610, R28 ;  /* 0x00007610ff1c7816 */ /* 0x000fc6000000001c */
[----:B---3--:R0:W-:Y:S02]  /*17160*/  STS.U16 [R15+0x11400], R2 ;  /* 0x011400020f007388 */ /* 0x0081e40000000400 */
[----:B0-----:R-:W-:-:S05]  /*17170*/  @!P0 IMAD.MOV.U32 R2, RZ, RZ, R29 ;  /* 0x000000ffff028224 */ /* 0x001fca00078e001d */
[----:B--2---:R-:W2:Y:S04]  /*17180*/  @!P0 LDG.E.U16 R28, [R2.64] ;  /* 0x0000000a021c8981 */ /* 0x004ea8000c1e1500 */
[----:B------:R0:W-:Y:S04]  /*17190*/  STL [R1+0xc8], R26 ;  /* 0x0000c81a01007387 */ /* 0x0001e80000100800 */
[----:B0-----:R-:W3:Y:S04]  /*171a0*/  LDL.LU R26, [R1+0x54] ;  /* 0x00005400011a7983 */ /* 0x001ee80000300800 */
[----:B------:R-:W3:Y:S04]  /*171b0*/  LDL.LU R29, [R1+0xc] ;  /* 0x00000c00011d7983 */ /* 0x000ee80000300800 */
[----:B--2---:R0:W-:Y:S04]  /*171c0*/  STL [R1+0xcc], R28 ;  /* 0x0000cc1c01007387 */ /* 0x0041e80000100800 */
[----:B0-----:R-:W2:Y:S04]  /*171d0*/  LDL.LU R28, [R1+0x20b0] ;  /* 0x0020b000011c7983 */ /* 0x001ea80000300800 */
[----:B------:R-:W3:Y:S01]  /*171e0*/  LDL.LU R3, [R1+0x7c] ;  /* 0x00007c0001037983 */ /* 0x000ee20000300800 */
[----:B------:R-:W-:-:S03]  /*171f0*/  @!P0 IMAD.MOV.U32 R2, RZ, RZ, R25 ;  /* 0x000000ffff028224 */ /* 0x000fc600078e0019 */
[----:B------:R-:W4:Y:S01]  /*17200*/  LDL R25, [R1+0x7a4] ;  /* 0x0007a40001197983 */ /* 0x000f220000100800 */
[----:B--2---:R-:W-:-:S03]  /*17210*/  PRMT R28, RZ, 0x7610, R28 ;  /* 0x00007610ff1c7816 */ /* 0x004fc6000000001c */
[----:B---3--:R0:W-:Y:S02]  /*17220*/  STS.U16 [R15+0x11c00], R3 ;  /* 0x011c00030f007388 */ /* 0x0081e40000000400 */
[----:B0-----:R-:W-:Y:S02]  /*17230*/  @!P0 IMAD.MOV.U32 R3, RZ, RZ, R27 ;  /* 0x000000ffff038224 */ /* 0x001fe400078e001b */
[----:B------:R-:W2:Y:S04]  /*17240*/  LDL R27, [R1+0x7a0] ;  /* 0x0007a000011b7983 */ /* 0x000ea80000100800 */
[----:B------:R-:W3:Y:S04]  /*17250*/  @!P0 LDG.E.U16 R28, [R2.64] ;  /* 0x0000000a021c8981 */ /* 0x000ee8000c1e1500 */
[----:B----4-:R-:W-:Y:S04]  /*17260*/  STS.U16 [R15+0x12400], R21 ;  /* 0x012400150f007388 */ /* 0x010fe80000000400 */
[----:B---3--:R0:W-:Y:S04]  /*17270*/  STL [R1+0x104], R28 ;  /* 0x0001041c01007387 */ /* 0x0081e80000100800 */
[----:B0-----:R-:W3:Y:S04]  /*17280*/  LDL.LU R28, [R1+0x20ac] ;  /* 0x0020ac00011c7983 */ /* 0x001ee80000300800 */
[----:B------:R-:W4:Y:S04]  /*17290*/  LDL R2, [R1+0x800] ;  /* 0x0008000001027983 */ /* 0x000f280000100800 */
[----:B------:R-:W4:Y:S04]  /*172a0*/  LDL R3, [R1+0x804] ;  /* 0x0008040001037983 */ /* 0x000f280000100800 */
[----:B------:R-:W2:Y:S01]  /*172b0*/  LDL.LU R21, [R1+0x20a8] ;  /* 0x0020a80001157983 */ /* 0x000ea20000300800 */
[----:B----4-:R-:W-:-:S04]  /*172c0*/  @!P0 LOP3.LUT R3, R3, R2, RZ, 0x3c, !PT ;  /* 0x0000000203038212 */ /* 0x010fc800078e3cff */
[C---:B------:R-:W-:Y:S02]  /*172d0*/  @!P0 LOP3.LUT R2, R3.reuse, R2, RZ, 0x3c, !PT ;  /* 0x0000000203028212 */ /* 0x040fe400078e3cff */
[----:B--2---:R-:W-:Y:S02]  /*172e0*/  PRMT R21, RZ, 0x7610, R21 ;  /* 0x00007610ff157816 */ /* 0x004fe40000000015 */
[----:B------:R-:W-:-:S05]  /*172f0*/  @!P0 LOP3.LUT R3, R3, R2, RZ, 0x3c, !PT ;  /* 0x0000000203038212 */ /* 0x000fca00078e3cff */
[----:B------:R-:W2:Y:S04]  /*17300*/  @!P0 LDG.E.U16 R21, [R2.64] ;  /* 0x0000000a02158981 */ /* 0x000ea8000c1e1500 */
[----:B------:R-:W-:Y:S04]  /*17310*/  STS.U16 [R15+0x12c00], R22 ;  /* 0x012c00160f007388 */ /* 0x000fe80000000400 */
[----:B--2---:R0:W-:Y:S04]  /*17320*/  STL [R1+0x108], R21 ;  /* 0x0001081501007387 */ /* 0x0041e80000100800 */
[----:B0-----:R-:W2:Y:S04]  /*17330*/  LDL.LU R21, [R1+0x20a4] ;  /* 0x0020a40001157983 */ /* 0x001ea80000300800 */
        /* <DEDUP_REMOVED lines=8> */
[----:B--2---:R0:W-:Y:S04]  /*173c0*/  STL [R1+0x134], R22 ;  /* 0x0001341601007387 */ /* 0x0041e80000100800 */
[----:B0-----:R-:W2:Y:S04]  /*173d0*/  LDL.LU R22, [R1+0x209c] ;  /* 0x00209c0001167983 */ /* 0x001ea80000300800 */
[----:B------:R-:W4:Y:S04]  /*173e0*/  LDL R2, [R1+0x7c0] ;  /* 0x0007c00001027983 */ /* 0x000f280000100800 */
[----:B------:R-:W4:Y:S01]  /*173f0*/  LDL R3, [R1+0x7c4] ;  /* 0x0007c40001037983 */ /* 0x000f220000100800 */
[----:B---3--:R-:W-:-:S03]  /*17400*/  PRMT R28, RZ, 0x7610, R28 ;  /* 0x00007610ff1c7816 */ /* 0x008fc6000000001c */
[----:B------:R0:W-:Y:S04]  /*17410*/  STS.U16 [R15+0x13400], R23 ;  /* 0x013400170f007388 */ /* 0x0001e80000000400 */
[----:B0-----:R-:W3:Y:S01]  /*17420*/  LDL.LU R23, [R1+0x2098] ;  /* 0x0020980001177983 */ /* 0x001ee20000300800 */
[----:B----4-:R-:W-:-:S04]  /*17430*/  @!P0 LOP3.LUT R3, R3, R2, RZ, 0x3c, !PT ;  /* 0x0000000203038212 */ /* 0x010fc800078e3cff */
[----:B------:R-:W-:-:S04]  /*17440*/  @!P0 LOP3.LUT R2, R3, R2, RZ, 0x3c, !PT ;  /* 0x0000000203028212 */ /* 0x000fc800078e3cff */
[----:B------:R-:W-:-:S05]  /*17450*/  @!P0 LOP3.LUT R3, R3, R2, RZ, 0x3c, !PT ;  /* 0x0000000203038212 */ /* 0x000fca00078e3cff */
[----:B------:R0:W4:Y:S04]  /*17460*/  @!P0 LDG.E.U16 R28, [R2.64] ;  /* 0x0000000a021c8981 */ /* 0x000128000c1e1500 */
[----:B0-----:R-:W2:Y:S01]  /*17470*/  LDL.LU R3, [R1+0x64] ;  /* 0x0000640001037983 */ /* 0x001ea20000300800 */
[----:B---3--:R-:W-:Y:S01]  /*17480*/  PRMT R23, RZ, 0x7610, R23 ;  /* 0x00007610ff177816 */ /* 0x008fe20000000017 */
[----:B------:R-:W-:Y:S02]  /*17490*/  @!P0 IMAD.MOV.U32 R2, RZ, RZ, R25 ;  /* 0x000000ffff028224 */ /* 0x000fe400078e0019 */
[----:B--2---:R0:W-:Y:S02]  /*174a0*/  STS.U16 [R15+0x13c00], R3 ;  /* 0x013c00030f007388 */ /* 0x0041e40000000400 */
[----:B0-----:R-:W-:-:S05]  /*174b0*/  @!P0 IMAD.MOV.U32 R3, RZ, RZ, R27 ;  /* 0x000000ffff038224 */ /* 0x001fca00078e001b */
[----:B------:R-:W2:Y:S04]  /*174c0*/  @!P0 LDG.E.U16 R23, [R2.64] ;  /* 0x0000000a02178981 */ /* 0x000ea8000c1e1500 */
[----:B----4-:R0:W-:Y:S04]  /*174d0*/  STL [R1+0x130], R28 ;  /* 0x0001301c01007387 */ /* 0x0101e80000100800 */
[----:B------:R-:W3:Y:S04]  /*174e0*/  LDL R27, [R1+0x720] ;  /* 0x00072000011b7983 */ /* 0x000ee80000100800 */
[----:B------:R-:W4:Y:S04]  /*174f0*/  LDL R25, [R1+0x724] ;  /* 0x0007240001197983 */ /* 0x000f280000100800 */
[----:B0-----:R-:W3:Y:S04]  /*17500*/  LDL R28, [R1+0x744] ;  /* 0x00074400011c7983 */ /* 0x001ee80000100800 */
[----:B------:R-:W-:Y:S04]  /*17510*/  STS.U16 [R15+0x14400], R26 ;  /* 0x0144001a0f007388 */ /* 0x000fe80000000400 */
[----:B--2---:R0:W-:Y:S04]  /*17520*/  STL [R1+0x12c], R23 ;  /* 0x00012c1701007387 */ /* 0x0041e80000100800 */
[----:B0-----:R-:W2:Y:S04]  /*17530*/  LDL.LU R23, [R1+0x2094] ;  /* 0x0020940001177983 */ /* 0x001ea80000300800 */
[----:B------:R-:W2:Y:S04]  /*17540*/  LDL R2, [R1+0x780] ;  /* 0x0007800001027983 */ /* 0x000ea80000100800 */
[----:B------:R-:W2:Y:S04]  /*17550*/  LDL R3, [R1+0x784] ;  /* 0x0007840001037983 */ /* 0x000ea80000100800 */
        /* <DEDUP_REMOVED lines=24> */
[----:B--2---:R4:W2:Y:S01]  /*176e0*/  @!P0 LDG.E.U16 R20, [R2.64] ;  /* 0x0000000a02148981 */ /* 0x0048a2000c1e1500 */
[----:B------:R-:W-:Y:S01]  /*176f0*/  PRMT R17, RZ, 0x7610, R17 ;  /* 0x00007610ff117816 */ /* 0x000fe20000000011 */
[----:B----4-:R-:W-:Y:S02]  /*17700*/  @!P0 IMAD.MOV.U32 R2, RZ, RZ, R25 ;  /* 0x000000ffff028224 */ /* 0x010fe400078e0019 */
[----:B------:R-:W-:-:S05]  /*17710*/  @!P0 IMAD.MOV.U32 R3, RZ, RZ, R27 ;  /* 0x000000ffff038224 */ /* 0x000fca00078e001b */
[----:B------:R0:W3:Y:S04]  /*17720*/  @!P0 LDG.E.U16 R17, [R2.64] ;  /* 0x0000000a02118981 */ /* 0x0000e8000c1e1500 */
[----:B--2---:R1:W-:Y:S04]  /*17730*/  STL [R1+0x120], R20 ;  /* 0x0001201401007387 */ /* 0x0043e80000100800 */
[----:B-1----:R-:W2:Y:S04]  /*17740*/  LDL.LU R20, [R1+0x138] ;  /* 0x0001380001147983 */ /* 0x002ea80000300800 */
[----:B0-----:R-:W4:Y:S04]  /*17750*/  LDL R2, [R1+0x700] ;  /* 0x0007000001027983 */ /* 0x001f280000100800 */
[----:B------:R-:W4:Y:S01]  /*17760*/  LDL R3, [R1+0x704] ;  /* 0x0007040001037983 */ /* 0x000f220000100800 */
[----:B------:R-:W-:-:S03]  /*17770*/  PRMT R24, RZ, 0x7610, R24 ;  /* 0x00007610ff187816 */ /* 0x000fc60000000018 */
[----:B------:R-:W2:Y:S04]  /*17780*/  LDL R28, [R1+0x6c0] ;  /* 0x0006c000011c7983 */ /* 0x000ea80000100800 */
[----:B------:R-:W2:Y:S04]  /*17790*/  LDL R25, [R1+0x6c4] ;  /* 0x0006c40001197983 */ /* 0x000ea80000100800 */
[----:B------:R-:W2:Y:S04]  /*177a0*/  LDL.LU R27, [R1+0x140] ;  /* 0x00014000011b7983 */ /* 0x000ea80000300800 */
[----:B---3--:R0:W-:Y:S04]  /*177b0*/  STL [R1+0x11c], R17 ;  /* 0x00011c1101007387 */ /* 0x0081e80000100800 */
[----:B0-----:R-:W3:Y:S04]  /*177c0*/  LDL.LU R17, [R1+0x13c] ;  /* 0x00013c0001117983 */ /* 0x001ee80000300800 */
[----:B------:R-:W-:Y:S04]  /*177d0*/  STL [R1+0x1fec], R26 ;  /* 0x001fec1a01007387 */ /* 0x000fe80000100800 */
[----:B------:R-:W-:Y:S01]  /*177e0*/  STL [R1+0x1ff0], R26 ;  /* 0x001ff01a01007387 */ /* 0x000fe20000100800 */
[----:B----4-:R-:W-:-:S04]  /*177f0*/  @!P0 LOP3.LUT R3, R3, R2, RZ, 0x3c, !PT ;  /* 0x0000000203038212 */ /* 0x010fc800078e3cff */
[----:B------:R-:W-:-:S04]  /*17800*/  @!P0 LOP3.LUT R2, R3, R2, RZ, 0x3c, !PT ;  /* 0x0000000203028212 */ /* 0x000fc800078e3cff */
[----:B------:R-:W-:-:S05]  /*17810*/  @!P0 LOP3.LUT R3, R3, R2, RZ, 0x3c, !PT ;  /* 0x0000000203038212 */ /* 0x000fca00078e3cff */
[----:B------:R0:W4:Y:S04]  /*17820*/  @!P0 LDG.E.U16 R24, [R2.64] ;  /* 0x0000000a02188981 */ /* 0x000128000c1e1500 */
[----:B0-----:R-:W2:Y:S04]  /*17830*/  LDL R2, [R1+0x6e0] ;  /* 0x0006e00001027983 */ /* 0x001ea80000100800 */
[----:B------:R-:W2:Y:S01]  /*17840*/  LDL R3, [R1+0x6e4] ;  /* 0x0006e40001037983 */ /* 0x000ea20000100800 */
[----:B------:R-:W-:Y:S02]  /*17850*/  PRMT R22, RZ, 0x7610, R22 ;  /* 0x00007610ff167816 */ /* 0x000fe40000000016 */
[----:B--2---:R-:W-:-:S04]  /*17860*/  @!P0 LOP3.LUT R3, R3, R2, RZ, 0x3c, !PT ;  /* 0x0000000203038212 */ /* 0x004fc800078e3cff */
[----:B------:R-:W-:-:S04]  /*17870*/  @!P0 LOP3.LUT R2, R3, R2, RZ, 0x3c, !PT ;  /* 0x0000000203028212 */ /* 0x000fc800078e3cff */
[----:B------:R-:W-:-:S05]  /*17880*/  @!P0 LOP3.LUT R3, R3, R2, RZ, 0x3c, !PT ;  /* 0x0000000203038212 */ /* 0x000fca00078e3cff */
[----:B------:R0:W2:Y:S04]  /*17890*/  @!P0 LDG.E.U16 R22, [R2.64] ;  /* 0x0000000a02168981 */ /* 0x0000a8000c1e1500 */
[----:B------:R1:W-:Y:S04]  /*178a0*/  STS.U16 [R15+0x15c00], R29 ;  /* 0x015c001d0f007388 */ /* 0x0003e80000000400 */
[----:B----4-:R4:W-:Y:S01]  /*178b0*/  STL [R1+0x118], R24 ;  /* 0x0001181801007387 */ /* 0x0109e20000100800 */
[----:B0-----:R-:W-:Y:S02]  /*178c0*/  @!P0 IMAD.MOV.U32 R2, RZ, RZ, R25 ;  /* 0x000000ffff028224 */ /* 0x001fe400078e0019 */
[----:B------:R-:W-:Y:S01]  /*178d0*/  @!P0 IMAD.MOV.U32 R3, RZ, RZ, R28 ;  /* 0x000000ffff038224 */ /* 0x000fe200078e001c */
[----:B-1----:R-:W-:Y:S01]  /*178e0*/  PRMT R29, RZ, 0x7610, R29 ;  /* 0x00007610ff1d7816 */ /* 0x002fe2000000001d */
[----:B----4-:R-:W4:Y:S05]  /*178f0*/  LDL.LU R24, [R1+0x110] ;  /* 0x0001100001187983 */ /* 0x010f2a0000300800 */
[----:B------:R0:W3:Y:S04]  /*17900*/  @!P0 LDG.E.U16 R29, [R2.64] ;  /* 0x0000000a021d8981 */ /* 0x0000e8000c1e1500 */
[----:B--2---:R1:W-:Y:S04]  /*17910*/  STL [R1+0x114], R22 ;  /* 0x0001141601007387 */ /* 0x0043e80000100800 */
[----:B-1----:R-:W2:Y:S04]  /*17920*/  LDL.LU R22, [R1+0x2080] ;  /* 0x0020800001167983 */ /* 0x002ea80000300800 */
[----:B------:R-:W2:Y:S04]  /*17930*/  LDL.LU R25, [R1+0x10c] ;  /* 0x00010c0001197983 */ /* 0x000ea80000300800 */
[----:B0-----:R-:W2:Y:S04]  /*17940*/  LDL R2, [R1+0x6a0] ;  /* 0x0006a00001027983 */ /* 0x001ea80000100800 */
[----:B------:R-:W2:Y:S04]  /*17950*/  LDL R3, [R1+0x6a4] ;  /* 0x0006a40001037983 */ /* 0x000ea80000100800 */
[----:B------:R-:W-:Y:S04]  /*17960*/  STS.U16 [R15+0x16400], R26 ;  /* 0x0164001a0f007388 */ /* 0x000fe80000000400 */
[----:B------:R0:W-:Y:S04]  /*17970*/  STS.U16 [R15+0x16c00], R23 ;  /* 0x016c00170f007388 */ /* 0x0001e80000000400 */
[----:B------:R-:W3:Y:S01]  /*17980*/  LDL.LU R28, [R1+0x100] ;  /* 0x00010000011c7983 */ /* 0x000ee20000300800 */
[----:B0-----:R-:W-:-:S02]  /*17990*/  PRMT R23, RZ, 0x7610, R23 ;  /* 0x00007610ff177816 */ /* 0x001fc40000000017 */
        /* <DEDUP_REMOVED lines=11> */
[----:B------:R-:W-:Y:S04]  /*17a50*/  STS.U16 [R15+0x17400], R22 ;  /* 0x017400160f007388 */ /* 0x000fe80000000400 */
[----:B------:R0:W-:Y:S02]  /*17a60*/  STS.U16 [R15+0x17c00], R21 ;  /* 0x017c00150f007388 */ /* 0x0001e40000000400 */
[----:B0-----:R-:W-:-:S05]  /*17a70*/  LOP3.LUT R15, R0, 0x60, RZ, 0x3c, !PT ;  /* 0x00000060000f7812 */ /* 0x001fca00078e3cff */
[----:B------:R0:W-:Y:S04]  /*17a80*/  STS.U16 [R15+0x10600], R20 ;  /* 0x010600140f007388 */ /* 0x0001e80000000400 */
[----:B0-----:R-:W3:Y:S04]  /*17a90*/  LDL.LU R20, [R1+0xc4] ;  /* 0x0000c40001147983 */ /* 0x001ee80000300800 */
        /* <DEDUP_REMOVED lines=30> */
[----:B------:R0:W2:Y:S04]  /*17c80*/  @!P0 LDG.E.U16 R16, [R2.64] ;  /* 0x0000000a02108981 */ /* 0x0000a8000c1e1500 */
[----:B----4-:R1:W-:Y:S04]  /*17c90*/  STS.U16 [R15+0x11e00], R24 ;  /* 0x011e00180f007388 */ /* 0x0103e80000000400 */
[----:B-1----:R-:W3:Y:S04]  /*17ca0*/  LDL.LU R24, [R1+0x80] ;  /* 0x0000800001187983 */ /* 0x002ee80000300800 */
[----:B0-----:R-:W4:Y:S04]  /*17cb0*/  LDL R2, [R1+0x600] ;  /* 0x0006000001027983 */ /* 0x001f280000100800 */
[----:B------:R-:W4:Y:S04]  /*17cc0*/  LDL R3, [R1+0x604] ;  /* 0x0006040001037983 */ /* 0x000f280000100800 */
[----:B------:R-:W-:Y:S04]  /*17cd0*/  STS.U16 [R15+0x12600], R25 ;  /* 0x012600190f007388 */ /* 0x000fe80000000400 */
[----:B--2---:R0:W-:Y:S04]  /*17ce0*/  STL [R1+0x148], R16 ;  /* 0x0001481001007387 */ /* 0x0041e80000100800 */
[----:B0-----:R-:W2:Y:S04]  /*17cf0*/  LDL.LU R16, [R1+0x78] ;  /* 0x0000780001107983 */ /* 0x001ea80000300800 */
[----:B------:R-:W2:Y:S01]  /*17d00*/  LDL.LU R25, [R1+0x2070] ;  /* 0x0020700001197983 */ /* 0x000ea20000300800 */
[----:B----4-:R-:W-:-:S04]  /*17d10*/  @!P0 LOP3.LUT R3, R3, R2, RZ, 0x3c, !PT ;  /* 0x0000000203038212 */ /* 0x010fc800078e3cff */
[----:B------:R-:W-:-:S04]  /*17d20*/  @!P0 LOP3.LUT R2, R3, R2, RZ, 0x3c, !PT ;  /* 0x0000000203028212 */ /* 0x000fc800078e3cff */
[----:B------:R-:W-:Y:S02]  /*17d30*/  @!P0 LOP3.LUT R3, R3, R2, RZ, 0x3c, !PT ;  /* 0x0000000203038212 */ /* 0x000fe400078e3cff */
[----:B--2---:R-:W-:-:S06]  /*17d40*/  PRMT R25, RZ, 0x7610, R25 ;  /* 0x00007610ff197816 */ /* 0x004fcc0000000019 */
[----:B------:R0:W2:Y:S04]  /*17d50*/  @!P0 LDG.E.U16 R25, [R2.64] ;  /* 0x0000000a02198981 */ /* 0x0000a8000c1e1500 */
[----:B------:R-:W-:Y:S04]  /*17d60*/  STS.U16 [R15+0x12e00], R28 ;  /* 0x012e001c0f007388 */ /* 0x000fe80000000400 */
[----:B0-----:R-:W4:Y:S04]  /*17d70*/  LDL R2, [R1+0x5e0] ;  /* 0x0005e00001027983 */ /* 0x001f280000100800 */
[----:B------:R-:W4:Y:S04]  /*17d80*/  LDL R3, [R1+0x5e4] ;  /* 0x0005e40001037983 */ /* 0x000f280000100800 */
        /* <DEDUP_REMOVED lines=18> */
[----:B------:R-:W2:Y:S04]  /*17eb0*/  @!P0 LDG.E.U16 R20, [R2.64] ;  /* 0x0000000a02148981 */ /* 0x000ea8000c1e1500 */
[----:B--2---:R0:W-:Y:S04]  /*17ec0*/  STL [R1+0x10c], R20 ;  /* 0x00010c1401007387 */ /* 0x0041e80000100800 */
[----:B0-----:R-:W2:Y:S04]  /*17ed0*/  LDL.LU R20, [R1+0x2064] ;  /* 0x0020640001147983 */ /* 0x001ea80000300800 */
[----:B------:R-:W4:Y:S04]  /*17ee0*/  LDL R2, [R1+0x5a8] ;  /* 0x0005a80001027983 */ /* 0x000f280000100800 */
[----:B------:R-:W4:Y:S01]  /*17ef0*/  LDL R3, [R1+0x93c] ;  /* 0x00093c0001037983 */ /* 0x000f220000100800 */
[----:B--2---:R-:W-:-:S02]  /*17f00*/  PRMT R20, RZ, 0x7610, R20 ;  /* 0x00007610ff147816 */ /* 0x004fc40000000014 */
[----:B----4-:R-:W-:-:S04]  /*17f10*/  @!P0 LOP3.LUT R3, R3, R2, RZ, 0x3c, !PT ;  /* 0x0000000203038212 */ /* 0x010fc800078e3cff */
[----:B------:R-:W-:-:S04]  /*17f20*/  @!P0 LOP3.LUT R2, R3, R2, RZ, 0x3c, !PT ;  /* 0x0000000203028212 */ /* 0x000fc800078e3cff */
[----:B------:R-:W-:-:S05]  /*17f30*/  @!P0 LOP3.LUT R3, R3, R2, RZ, 0x3c, !PT ;  /* 0x0000000203038212 */ /* 0x000fca00078e3cff */
[----:B------:R-:W2:Y:S04]  /*17f40*/  @!P0 LDG.E.U16 R20, [R2.64] ;  /* 0x0000000a02148981 */ /* 0x000ea8000c1e1500 */
[----:B------:R0:W-:Y:S04]  /*17f50*/  STS.U16 [R15+0x13e00], R27 ;  /* 0x013e001b0f007388 */ /* 0x0001e80000000400 */
[----:B0-----:R-:W4:Y:S04]  /*17f60*/  LDL.LU R27, [R1+0x38] ;  /* 0x00003800011b7983 */ /* 0x001f280000300800 */
        /* <DEDUP_REMOVED lines=36> */
[----:B------:R-:W3:Y:S04]  /*181b0*/  LDL R3, [R1+0x918] ;  /* 0x0009180001037983 */ /* 0x000ee80000100800 */
[----:B------:R0:W-:Y:S04]  /*181c0*/  STS.U16 [R15+0x15e00], R25 ;  /* 0x015e00190f007388 */ /* 0x0001e80000000400 */
[----:B0-----:R-:W4:Y:S01]  /*181d0*/  LDL.LU R25, [R1+0x24] ;  /* 0x0000240001197983 */ /* 0x001f220000300800 */
[----:B--2---:R-:W-:-:S02]  /*181e0*/  PRMT R24, RZ, 0x7610, R24 ;  /* 0x00007610ff187816 */ /* 0x004fc40000000018 */
[----:B---3--:R-:W-:-:S04]  /*181f0*/  @!P0 LOP3.LUT R3, R3, R2, RZ, 0x3c, !PT ;  /* 0x0000000203038212 */ /* 0x008fc800078e3cff */
[----:B------:R-:W-:-:S04]  /*18200*/  @!P0 LOP3.LUT R2, R3, R2, RZ, 0x3c, !PT ;  /* 0x0000000203028212 */ /* 0x000fc800078e3cff */
[----:B------:R-:W-:-:S05]  /*18210*/  @!P0 LOP3.LUT R3, R3, R2, RZ, 0x3c, !PT ;  /* 0x0000000203038212 */ /* 0x000fca00078e3cff */
[----:B------:R0:W2:Y:S04]  /*18220*/  @!P0 LDG.E.U16 R24, [R2.64] ;  /* 0x0000000a02188981 */ /* 0x0000a8000c1e1500 */
[----:B0-----:R-:W3:Y:S04]  /*18230*/  LDL R2, [R1+0x8f8] ;  /* 0x0008f80001027983 */ /* 0x001ee80000100800 */
[----:B------:R-:W3:Y:S01]  /*18240*/  LDL R3, [R1+0x8fc] ;  /* 0x0008fc0001037983 */ /* 0x000ee20000100800 */
[----:B------:R-:W-:Y:S02]  /*18250*/  PRMT R20, RZ, 0x7610, R20 ;  /* 0x00007610ff147816 */ /* 0x000fe40000000014 */
[----:B---3--:R-:W-:-:S04]  /*18260*/  @!P0 LOP3.LUT R3, R3, R2, RZ, 0x3c, !PT ;  /* 0x0000000203038212 */ /* 0x008fc800078e3cff */
[----:B------:R-:W-:-:S04]  /*18270*/  @!P0 LOP3.LUT R2, R3, R2, RZ, 0x3c, !PT ;  /* 0x0000000203028212 */ /* 0x000fc800078e3cff */
[----:B------:R-:W-:-:S05]  /*18280*/  @!P0 LOP3.LUT R3, R3, R2, RZ, 0x3c, !PT ;  /* 0x0000000203038212 */ /* 0x000fca00078e3cff */
[----:B------:R-:W3:Y:S04]  /*18290*/  @!P0 LDG.E.U16 R20, [R2.64] ;  /* 0x0000000a02148981 */ /* 0x000ee8000c1e1500 */
[----:B--2---:R0:W-:Y:S04]  /*182a0*/  STL [R1+0x90], R24 ;  /* 0x0000901801007387 */ /* 0x0041e80000100800 */
[----:B------:R1:W-:Y:S04]  /*182b0*/  STS.U16 [R15+0x16600], R28 ;  /* 0x0166001c0f007388 */ /* 0x0003e80000000400 */
[----:B0-----:R-:W2:Y:S04]  /*182c0*/  LDL R24, [R1+0x89c] ;  /* 0x00089c0001187983 */ /* 0x001ea80000100800 */
[----:B-1----:R-:W2:Y:S04]  /*182d0*/  LDL.LU R28, [R1+0x2c] ;  /* 0x00002c00011c7983 */ /* 0x002ea80000300800 */
[----:B---3--:R0:W-:Y:S04]  /*182e0*/  STL [R1+0x88], R20 ;  /* 0x0000881401007387 */ /* 0x0081e80000100800 */
[----:B0-----:R-:W3:Y:S04]  /*182f0*/  LDL.LU R20, [R1+0x204c] ;  /* 0x00204c0001147983 */ /* 0x001ee80000300800 */
[----:B------:R-:W2:Y:S04]  /*18300*/  LDL R2, [R1+0x8d8] ;  /* 0x0008d80001027983 */ /* 0x000ea80000100800 */
[----:B------:R-:W2:Y:S01]  /*18310*/  LDL R3, [R1+0x8dc] ;  /* 0x0008dc0001037983 */ /* 0x000ea20000100800 */
[----:B---3--:R-:W-:-:S02]  /*18320*/  PRMT R20, RZ, 0x7610, R20 ;  /* 0x00007610ff147816 */ /* 0x008fc40000000014 */
[----:B--2---:R-:W-:-:S04]  /*18330*/  @!P0 LOP3.LUT R3, R3, R2, RZ, 0x3c, !PT ;  /* 0x0000000203038212 */ /* 0x004fc800078e3cff */
[----:B------:R-:W-:-:S04]  /*18340*/  @!P0 LOP3.LUT R2, R3, R2, RZ, 0x3c, !PT ;  /* 0x0000000203028212 */ /* 0x000fc800078e3cff */
[----:B------:R-:W-:-:S05]  /*18350*/  @!P0 LOP3.LUT R3, R3, R2, RZ, 0x3c, !PT ;  /* 0x0000000203038212 */ /* 0x000fca00078e3cff */
[----:B------:R-:W2:Y:S04]  /*18360*/  @!P0 LDG.E.U16 R20, [R2.64] ;  /* 0x0000000a02148981 */ /* 0x000ea8000c1e1500 */
[----:B----4-:R0:W-:Y:S04]  /*18370*/  STS.U16 [R15+0x16e00], R27 ;  /* 0x016e001b0f007388 */ /* 0x0101e80000000400 */
[----:B0-----:R-:W3:Y:S04]  /*18380*/  LDL.LU R27, [R1+0x34] ;  /* 0x00003400011b7983 */ /* 0x001ee80000300800 */
[----:B--2---:R0:W-:Y:S04]  /*18390*/  STL [R1+0x84], R20 ;  /* 0x0000841401007387 */ /* 0x0041e80000100800 */
[----:B0-----:R-:W2:Y:S04]  /*183a0*/  LDL.LU R20, [R1+0x2048] ;  /* 0x0020480001147983 */ /* 0x001ea80000300800 */
[----:B------:R-:W4:Y:S04]  /*183b0*/  LDL R2, [R1+0x8b8] ;  /* 0x0008b80001027983 */ /* 0x000f280000100800 */
[----:B------:R-:W4:Y:S04]  /*183c0*/  LDL R3, [R1+0x8bc] ;  /* 0x0008bc0001037983 */ /* 0x000f280000100800 */
[----:B------:R0:W-:Y:S04]  /*183d0*/  STS.U16 [R15+0x17600], R17 ;  /* 0x017600110f007388 */ /* 0x0001e80000000400 */
[----:B0-----:R-:W3:Y:S01]  /*183e0*/  LDL.LU R17, [R1+0x3c] ;  /* 0x00003c0001117983 */ /* 0x001ee20000300800 */
[----:B--2---:R-:W-:-:S02]  /*183f0*/  PRMT R20, RZ, 0x7610, R20 ;  /* 0x00007610ff147816 */ /* 0x004fc40000000014 */
[----:B----4-:R-:W-:-:S04]  /*18400*/  @!P0 LOP3.LUT R3, R3, R2, RZ, 0x3c, !PT ;  /* 0x0000000203038212 */ /* 0x010fc800078e3cff */
[----:B------:R-:W-:-:S04]  /*18410*/  @!P0 LOP3.LUT R2, R3, R2, RZ, 0x3c, !PT ;  /* 0x0000000203028212 */ /* 0x000fc800078e3cff */
[----:B------:R-:W-:-:S05]  /*18420*/  @!P0 LOP3.LUT R3, R3, R2, RZ, 0x3c, !PT ;  /* 0x0000000203038212 */ /* 0x000fca00078e3cff */
[----:B------:R0:W2:Y:S04]  /*18430*/  @!P0 LDG.E.U16 R20, [R2.64] ;  /* 0x0000000a02148981 */ /* 0x0000a8000c1e1500 */
[----:B0-----:R-:W4:Y:S04]  /*18440*/  LDL.LU R2, [R1+0x28] ;  /* 0x0000280001027983 */ /* 0x001f280000300800 */
[----:B------:R-:W3:Y:S04]  /*18450*/  LDL R3, [R1+0x898] ;  /* 0x0008980001037983 */ /* 0x000ee80000100800 */
[----:B--2---:R0:W-:Y:S04]  /*18460*/  STL [R1+0x80], R20 ;  /* 0x0000801401007387 */ /* 0x0041e80000100800 */
[----:B0-----:R-:W2:Y:S04]  /*18470*/  LDL.LU R20, [R1+0x44] ;  /* 0x0000440001147983 */ /* 0x001ea80000300800 */
[----:B----4-:R0:W-:Y:S04]  /*18480*/  STS.U16 [R15+0x17e00], R2 ;  /* 0x017e00020f007388 */ /* 0x0101e80000000400 */
[----:B0-----:R-:W4:Y:S01]  /*18490*/  LDL.LU R15, [R1+0x2044] ;  /* 0x00204400010f7983 */ /* 0x001f220000300800 */
[----:B------:R-:W-:-:S03]  /*184a0*/  @!P0 IMAD.MOV.U32 R2, RZ, RZ, R24 ;  /* 0x000000ffff028224 */ /* 0x000fc600078e0018 */
[----:B------:R-:W2:Y:S01]  /*184b0*/  LDL.LU R24, [R1+0x40] ;  /* 0x0000400001187983 */ /* 0x000ea20000300800 */
[----:B----4-:R-:W-:-:S06]  /*184c0*/  PRMT R15, RZ, 0x7610, R15 ;  /* 0x00007610ff0f7816 */ /* 0x010fcc000000000f */
[----:B---3--:R-:W3:Y:S04]  /*184d0*/  @!P0 LDG.E.U16 R15, [R2.64] ;  /* 0x0000000a020f8981 */ /* 0x008ee8000c1e1500 */
[----:B------:R-:W-:Y:S04]  /*184e0*/  STS.U16 [R0], R16 ;  /* 0x0000001000007388 */ /* 0x000fe80000000400 */
        /* <DEDUP_REMOVED lines=79> */
[----:B------:R-:W4:Y:S01]  /*189e0*/  LDL R3, [R1+0x798] ;  /* 0x0007980001037983 */ /* 0x000f220000100800 */
[----:B--2---:R-:W-:-:S03]  /*189f0*/  PRMT R24, RZ, 0x7610, R24 ;  /* 0x00007610ff187816 */ /* 0x004fc60000000018 */
[----:B---3--:R0:W-:Y:S02]  /*18a00*/  STS.U16 [R0+0x3800], R2 ;  /* 0x0038000200007388 */ /* 0x0081e40000000400 */
[----:B0-----:R-:W-:Y:S02]  /*18a10*/  @!P0 IMAD.MOV.U32 R2, RZ, RZ, R27 ;  /* 0x000000ffff028224 */ /* 0x001fe400078e001b */
[----:B------:R-:W2:Y:S04]  /*18a20*/  LDL R27, [R1+0x71c] ;  /* 0x00071c00011b7983 */ /* 0x000ea80000100800 */
[----:B----4-:R-:W3:Y:S04]  /*18a30*/  @!P0 LDG.E.U16 R24, [R2.64] ;  /* 0x0000000a02188981 */ /* 0x010ee8000c1e1500 */
[----:B------:R-:W-:Y:S04]  /*18a40*/  STS.U16 [R0+0x4000], R25 ;  /* 0x0040001900007388 */ /* 0x000fe80000000400 */
        /* <DEDUP_REMOVED lines=25> */
[----:B------:R-:W-:-:S02]  /*18be0*/  PRMT R18, RZ, 0x7610, R18 ;  /* 0x00007610ff127816 */ /* 0x000fc40000000012 */
[----:B----4-:R-:W-:-:S04]  /*18bf0*/  @!P0 LOP3.LUT R3, R3, R2, RZ, 0x3c, !PT ;  /* 0x0000000203038212 */ /* 0x010fc800078e3cff */
[----:B------:R-:W-:-:S04]  /*18c00*/  @!P0 LOP3.LUT R2, R3, R2, RZ, 0x3c, !PT ;  /* 0x0000000203028212 */ /* 0x000fc800078e3cff */
[----:B------:R-:W-:-:S05]  /*18c10*/  @!P0 LOP3.LUT R3, R3, R2, RZ, 0x3c, !PT ;  /* 0x0000000203038212 */ /* 0x000fca00078e3cff */
[----:B------:R0:W4:Y:S04]  /*18c20*/  @!P0 LDG.E.U16 R18, [R2.64] ;  /* 0x0000000a02128981 */ /* 0x000128000c1e1500 */
[----:B0-----:R-:W2:Y:S01]  /*18c30*/  LDL R3, [R1+0x718] ;  /* 0x0007180001037983 */ /* 0x001ea20000100800 */
[----:B------:R-:W-:Y:S01]  /*18c40*/  PRMT R26, RZ, 0x7610, R26 ;  /* 0x00007610ff1a7816 */ /* 0x000fe2000000001a */
[----:B------:R-:W-:Y:S02]  /*18c50*/  @!P0 IMAD.MOV.U32 R2, RZ, RZ, R27 ;  /* 0x000000ffff028224 */ /* 0x000fe400078e001b */
[----:B----4-:R0:W-:Y:S01]  /*18c60*/  STL [R1+0x50], R18 ;  /* 0x0000501201007387 */ /* 0x0101e20000100800 */
[----:B------:R-:W-:-:S03]  /*18c70*/  PRMT R20, RZ, 0x7610, R20 ;  /* 0x00007610ff147816 */ /* 0x000fc60000000014 */
[----:B------:R-:W4:Y:S04]  /*18c80*/  LDL R27, [R1+0x698] ;  /* 0x00069800011b7983 */ /* 0x000f280000100800 */
[----:B--2---:R1:W2:Y:S04]  /*18c90*/  @!P0 LDG.E.U16 R26, [R2.64] ;  /* 0x0000000a021a8981 */ /* 0x0042a8000c1e1500 */
[----:B0-----:R-:W2:Y:S04]  /*18ca0*/  LDL R18, [R1+0x6bc] ;  /* 0x0006bc0001127983 */ /* 0x001ea80000100800 */
[----:B-1----:R-:W2:Y:S04]  /*18cb0*/  LDL R2, [R1+0x6f8] ;  /* 0x0006f80001027983 */ /* 0x002ea80000100800 */
[----:B------:R-:W2:Y:S02]  /*18cc0*/  LDL R3, [R1+0x6fc] ;  /* 0x0006fc0001037983 */ /* 0x000ea40000100800 */
        /* <DEDUP_REMOVED lines=14> */
[----:B------:R-:W2:Y:S01]  /*18db0*/  @!P0 LDG.E.U16 R17, [R2.64] ;  /* 0x0000000a02118981 */ /* 0x000ea2000c1e1500 */
[----:B------:R-:W-:-:S03]  /*18dc0*/  PRMT R9, RZ, 0x7610, R9 ;  /* 0x00007610ff097816 */ /* 0x000fc60000000009 */
[----:B--2---:R0:W-:Y:S04]  /*18dd0*/  STL [R1+0x44], R17 ;  /* 0x0000441101007387 */ /* 0x0041e80000100800 */
[----:B0-----:R-:W2:Y:S04]  /*18de0*/  LDL.LU R17, [R1+0x1ff8] ;  /* 0x001ff80001117983 */ /* 0x001ea80000300800 */
[----:B------:R-:W2:Y:S01]  /*18df0*/  LDL R3, [R1+0x6b8] ;  /* 0x0006b80001037983 */ /* 0x000ea20000100800 */
[----:B------:R-:W-:Y:S01]  /*18e00*/  @!P0 IMAD.MOV.U32 R2, RZ, RZ, R18 ;  /* 0x000000ffff028224 */ /* 0x000fe200078e0012 */
[----:B------:R-:W-:-:S02]  /*18e10*/  PRMT R19, RZ, 0x7610, R19 ;  /* 0x00007610ff137816 */ /* 0x000fc40000000013 */
[----:B------:R-:W3:Y:S04]  /*18e20*/  LDL R18, [R1+0x638] ;  /* 0x0006380001127983 */ /* 0x000ee80000100800 */
[----:B--2---:R3:W2:Y:S02]  /*18e30*/  @!P0 LDG.E.U16 R9, [R2.64] ;  /* 0x0000000a02098981 */ /* 0x0046a4000c1e1500 */
[----:B---3--:R-:W-:Y:S02]  /*18e40*/  @!P0 IMAD.MOV.U32 R2, RZ, RZ, R26 ;  /* 0x000000ffff028224 */ /* 0x008fe400078e001a */
[----:B----4-:R-:W-:-:S05]  /*18e50*/  @!P0 IMAD.MOV.U32 R3, RZ, RZ, R27 ;  /* 0x000000ffff038224 */ /* 0x010fca00078e001b */
[----:B------:R0:W3:Y:S04]  /*18e60*/  @!P0 LDG.E.U16 R19, [R2.64] ;  /* 0x0000000a02138981 */ /* 0x0000e8000c1e1500 */
[----:B--2---:R1:W-:Y:S04]  /*18e70*/  STL [R1+0x40], R9 ;  /* 0x0000400901007387 */ /* 0x0043e80000100800 */
[----:B0-----:R-:W2:Y:S04]  /*18e80*/  LDL R2, [R1+0x678] ;  /* 0x0006780001027983 */ /* 0x001ea80000100800 */
[----:B------:R-:W2:Y:S01]  /*18e90*/  LDL R3, [R1+0x67c] ;  /* 0x00067c0001037983 */ /* 0x000ea20000100800 */
[----:B------:R-:W-:-:S03]  /*18ea0*/  PRMT R14, RZ, 0x7610, R14 ;  /* 0x00007610ff0e7816 */ /* 0x000fc6000000000e */
[----:B-1----:R-:W4:Y:S04]  /*18eb0*/  LDL R9, [R1+0x63c] ;  /* 0x00063c0001097983 */ /* 0x002f280000100800 */
[----:B------:R-:W3:Y:S04]  /*18ec0*/  LDL R27, [R1+0x618] ;  /* 0x00061800011b7983 */ /* 0x000ee80000100800 */
[----:B------:R-:W3:Y:S01]  /*18ed0*/  LDL R26, [R1+0x61c] ;  /* 0x00061c00011a7983 */ /* 0x000ee20000100800 */
[----:B--2---:R-:W-:-:S04]  /*18ee0*/  @!P0 LOP3.LUT R3, R3, R2, RZ, 0x3c, !PT ;  /* 0x0000000203038212 */ /* 0x004fc800078e3cff */
[----:B------:R-:W-:-:S04]  /*18ef0*/  @!P0 LOP3.LUT R2, R3, R2, RZ, 0x3c, !PT ;  /* 0x0000000203028212 */ /* 0x000fc800078e3cff */
[----:B------:R-:W-:-:S05]  /*18f00*/  @!P0 LOP3.LUT R3, R3, R2, RZ, 0x3c, !PT ;  /* 0x0000000203038212 */ /* 0x000fca00078e3cff */
[----:B------:R-:W2:Y:S04]  /*18f10*/  @!P0 LDG.E.U16 R14, [R2.64] ;  /* 0x0000000a020e8981 */ /* 0x000ea8000c1e1500 */
[----:B---3--:R0:W-:Y:S04]  /*18f20*/  STL [R1+0x3c], R19 ;  /* 0x00003c1301007387 */ /* 0x0081e80000100800 */
[----:B0-----:R-:W3:Y:S04]  /*18f30*/  LDL.LU R19, [R1+0x8c] ;  /* 0x00008c0001137983 */ /* 0x001ee80000300800 */
[----:B--2---:R0:W-:Y:S04]  /*18f40*/  STL [R1+0x38], R14 ;  /* 0x0000380e01007387 */ /* 0x0041e80000100800 */
[----:B0-----:R-:W2:Y:S04]  /*18f50*/  LDL.LU R14, [R1+0x1ff4] ;  /* 0x001ff400010e7983 */ /* 0x001ea80000300800 */
[----:B------:R-:W3:Y:S04]  /*18f60*/  LDL R2, [R1+0x658] ;  /* 0x0006580001027983 */ /* 0x000ee80000100800 */
[----:B------:R-:W3:Y:S01]  /*18f70*/  LDL R3, [R1+0x65c] ;  /* 0x00065c0001037983 */ /* 0x000ee20000100800 */
[----:B------:R-:W-:-:S03]  /*18f80*/  PRMT R8, RZ, 0x7610, R8 ;  /* 0x00007610ff087816 */ /* 0x000fc60000000008 */
[----:B--2---:R0:W-:Y:S01]  /*18f90*/  STS.U16 [R0+0x8800], R14 ;  /* 0x0088000e00007388 */ /* 0x0041e20000000400 */
[----:B---3--:R-:W-:-:S04]  /*18fa0*/  @!P0 LOP3.LUT R3, R3, R2, RZ, 0x3c, !PT ;  /* 0x0000000203038212 */ /* 0x008fc800078e3cff */
[C---:B------:R-:W-:Y:S02]  /*18fb0*/  @!P0 LOP3.LUT R2, R3.reuse, R2, RZ, 0x3c, !PT ;  /* 0x0000000203028212 */ /* 0x040fe400078e3cff */
[----:B0-----:R-:W-:Y:S02]  /*18fc0*/  PRMT R14, RZ, 0x7610, R14 ;  /* 0x00007610ff0e7816 */ /* 0x001fe4000000000e */
[----:B------:R-:W-:-:S05]  /*18fd0*/  @!P0 LOP3.LUT R3, R3, R2, RZ, 0x3c, !PT ;  /* 0x0000000203038212 */ /* 0x000fca00078e3cff */
[----:B------:R4:W2:Y:S02]  /*18fe0*/  @!P0 LDG.E.U16 R14, [R2.64] ;  /* 0x0000000a020e8981 */ /* 0x0008a4000c1e1500 */
[----:B----4-:R-:W-:Y:S02]  /*18ff0*/  @!P0 IMAD.MOV.U32 R2, RZ, RZ, R9 ;  /* 0x000000ffff028224 */ /* 0x010fe400078e0009 */
[----:B------:R-:W-:Y:S01]  /*19000*/  @!P0 IMAD.MOV.U32 R3, RZ, RZ, R18 ;  /* 0x000000ffff038224 */ /* 0x000fe200078e0012 */
[----:B------:R0:W-:Y:S04]  /*19010*/  STS.U16 [R0+0x9000], R13 ;  /* 0x0090000d00007388 */ /* 0x0001e80000000400 */
[----:B------:R1:W3:Y:S04]  /*19020*/  @!P0 LDG.E.U16 R8, [R2.64] ;  /* 0x0000000a02088981 */ /* 0x0002e8000c1e1500 */
[----:B------:R-:W4:Y:S01]  /*19030*/  LDL R9, [R1+0x5d8] ;  /* 0x0005d80001097983 */ /* 0x000f220000100800 */
[----:B0-----:R-:W-:Y:S01]  /*19040*/  PRMT R13, RZ, 0x7610, R13 ;  /* 0x00007610ff0d7816 */ /* 0x001fe2000000000d */
[----:B-1----:R-:W-:-:S02]  /*19050*/  @!P0 IMAD.MOV.U32 R2, RZ, RZ, R26 ;  /* 0x000000ffff028224 */ /* 0x002fc400078e001a */
[----:B------:R-:W-:-:S05]  /*19060*/  @!P0 IMAD.MOV.U32 R3, RZ, RZ, R27 ;  /* 0x000000ffff038224 */ /* 0x000fca00078e001b */
[----:B------:R0:W2:Y:S04]  /*19070*/  @!P0 LDG.E.U16 R13, [R2.64] ;  /* 0x0000000a020d8981 */ /* 0x0000a8000c1e1500 */
[----:B---3--:R1:W-:Y:S04]  /*19080*/  STL [R1+0x30], R8 ;  /* 0x0000300801007387 */ /* 0x0083e80000100800 */
[----:B-1----:R-:W3:Y:S04]  /*19090*/  LDL R8, [R1+0x5dc] ;  /* 0x0005dc0001087983 */ /* 0x002ee80000100800 */
[----:B------:R-:W3:Y:S04]  /*190a0*/  LDL.LU R18, [R1+0x94] ;  /* 0x0000940001127983 */ /* 0x000ee80000300800 */
[----:B------:R-:W3:Y:S04]  /*190b0*/  LDL.LU R26, [R1+0xa4] ;  /* 0x0000a400011a7983 */ /* 0x000ee80000300800 */
[----:B0-----:R-:W3:Y:S04]  /*190c0*/  LDL R2, [R1+0x5f8] ;  /* 0x0005f80001027983 */ /* 0x001ee80000100800 */
[----:B------:R-:W3:Y:S01]  /*190d0*/  LDL R3, [R1+0x5fc] ;  /* 0x0005fc0001037983 */ /* 0x000ee20000100800 */
[----:B------:R-:W-:-:S02]  /*190e0*/  PRMT R7, RZ, 0x7610, R7 ;  /* 0x00007610ff077816 */ /* 0x000fc40000000007 */
[----:B------:R-:W-:Y:S01]  /*190f0*/  PRMT R6, RZ, 0x7610, R6 ;  /* 0x00007610ff067816 */ /* 0x000fe20000000006 */
[----:B------:R-:W4:Y:S04]  /*19100*/  LDL R27, [R1+0x5b8] ;  /* 0x0005b800011b7983 */ /* 0x000f280000100800 */
[----:B--2---:R0:W-:Y:S04]  /*19110*/  STL [R1+0x2c], R13 ;  /* 0x00002c0d01007387 */ /* 0x0041e80000100800 */
[----:B0-----:R-:W2:Y:S01]  /*19120*/  LDL R13, [R1+0x5bc] ;  /* 0x0005bc00010d7983 */ /* 0x001ea20000100800 */
[----:B---3--:R-:W-:-:S04]  /*19130*/  @!P0 LOP3.LUT R3, R3, R2, RZ, 0x3c, !PT ;  /* 0x0000000203038212 */ /* 0x008fc800078e3cff */
[----:B------:R-:W-:-:S04]  /*19140*/  @!P0 LOP3.LUT R2, R3, R2, RZ, 0x3c, !PT ;  /* 0x0000000203028212 */ /* 0x000fc800078e3cff */
[----:B------:R-:W-:-:S05]  /*19150*/  @!P0 LOP3.LUT R3, R3, R2, RZ, 0x3c, !PT ;  /* 0x0000000203038212 */ /* 0x000fca00078e3cff */
[----:B------:R0:W3:Y:S02]  /*19160*/  @!P0 LDG.E.U16 R7, [R2.64] ;  /* 0x0000000a02078981 */ /* 0x0000e4000c1e1500 */
[----:B0-----:R-:W-:Y:S02]  /*19170*/  @!P0 IMAD.MOV.U32 R2, RZ, RZ, R8 ;  /* 0x000000ffff028224 */ /* 0x001fe400078e0008 */
[----:B----4-:R-:W-:-:S05]  /*19180*/  @!P0 IMAD.MOV.U32 R3, RZ, RZ, R9 ;  /* 0x000000ffff038224 */ /* 0x010fca00078e0009 */
[----:B------:R2:W4:Y:S01]  /*19190*/  @!P0 LDG.E.U16 R6, [R2.64] ;  /* 0x0000000a02068981 */ /* 0x000522000c1e1500 */
[----:B------:R-:W-:-:S03]  /*191a0*/  PRMT R5, RZ, 0x7610, R5 ;  /* 0x00007610ff057816 */ /* 0x000fc60000000005 */
[----:B------:R0:W-:Y:S04]  /*191b0*/  STL [R1+0x34], R14 ;  /* 0x0000340e01007387 */ /* 0x0001e80000100800 */
[----:B------:R1:W-:Y:S01]  /*191c0*/  STS.U16 [R0+0xa000], R11 ;  /* 0x00a0000b00007388 */ /* 0x0003e20000000400 */
[----:B--2---:R-:W-:Y:S02]  /*191d0*/  @!P0 IMAD.MOV.U32 R2, RZ, RZ, R13 ;  /* 0x000000ffff028224 */ /* 0x004fe400078e000d */
[----:B------:R-:W-:Y:S01]  /*191e0*/  @!P0 IMAD.MOV.U32 R3, RZ, RZ, R27 ;  /* 0x000000ffff038224 */ /* 0x000fe200078e001b */
[----:B0-----:R-:W2:Y:S04]  /*191f0*/  LDL.LU R14, [R1+0xa0] ;  /* 0x0000a000010e7983 */ /* 0x001ea80000300800 */
[----:B-1----:R-:W2:Y:S04]  /*19200*/  LDL.LU R11, [R1+0x9c] ;  /* 0x00009c00010b7983 */ /* 0x002ea80000300800 */
[----:B------:R0:W-:Y:S04]  /*19210*/  STS.U16 [R0+0xb000], R19 ;  /* 0x00b0001300007388 */ /* 0x0001e80000000400 */
[----:B------:R1:W-:Y:S04]  /*19220*/  STS.U16 [R0+0xa800], R10 ;  /* 0x00a8000a00007388 */ /* 0x0003e80000000400 */
[----:B------:R0:W2:Y:S04]  /*19230*/  @!P0 LDG.E.U16 R5, [R2.64] ;  /* 0x0000000a02058981 */ /* 0x0000a8000c1e1500 */
[----:B---3--:R-:W-:Y:S04]  /*19240*/  STL [R1+0x1f90], R7 ;  /* 0x001f900701007387 */ /* 0x008fe80000100800 */
[----:B----4-:R-:W-:Y:S04]  /*19250*/  STL [R1+0x1f94], R6 ;  /* 0x001f940601007387 */ /* 0x010fe80000100800 */
[----:B------:R-:W3:Y:S04]  /*19260*/  LDL R9, [R1+0x594] ;  /* 0x0005940001097983 */ /* 0x000ee80000100800 */
[----:B------:R-:W3:Y:S04]  /*19270*/  LDL R8, [R1+0x96c] ;  /* 0x00096c0001087983 */ /* 0x000ee80000100800 */
[----:B0-----:R-:W4:Y:S04]  /*19280*/  LDL.LU R19, [R1+0x1c] ;  /* 0x00001c0001137983 */ /* 0x001f280000300800 */
[----:B------:R-:W2:Y:S04]  /*19290*/  LDL R13, [R1+0x948] ;  /* 0x00094800010d7983 */ /* 0x000ea80000100800 */
[----:B-1----:R-:W2:Y:S04]  /*192a0*/  LDL R10, [R1+0x95c] ;  /* 0x00095c00010a7983 */ /* 0x002ea80000100800 */
[----:B------:R-:W2:Y:S04]  /*192b0*/  LDL.LU R27, [R1+0x10] ;  /* 0x00001000011b7983 */ /* 0x000ea80000300800 */
[----:B------:R-:W2:Y:S04]  /*192c0*/  LDL R2, [R1+0x5a4] ;  /* 0x0005a40001027983 */ /* 0x000ea80000100800 */
[----:B------:R-:W2:Y:S01]  /*192d0*/  LDL R3, [R1+0x944] ;  /* 0x0009440001037983 */ /* 0x000ea20000100800 */
[----:B------:R-:W-:-:S02]  /*192e0*/  PRMT R4, RZ, 0x7610, R4 ;  /* 0x00007610ff047816 */ /* 0x000fc40000000004 */
[----:B--2---:R-:W-:-:S04]  /*192f0*/  @!P0 LOP3.LUT R3, R3, R2, RZ, 0x3c, !PT ;  /* 0x0000000203038212 */ /* 0x004fc800078e3cff */
[----:B------:R-:W-:-:S04]  /*19300*/  @!P0 LOP3.LUT R2, R3, R2, RZ, 0x3c, !PT ;  /* 0x0000000203028212 */ /* 0x000fc800078e3cff */
[----:B------:R-:W-:-:S05]  /*19310*/  @!P0 LOP3.LUT R3, R3, R2, RZ, 0x3c, !PT ;  /* 0x0000000203038212 */ /* 0x000fca00078e3cff */
[----:B------:R0:W2:Y:S02]  /*19320*/  @!P0 LDG.E.U16 R4, [R2.64] ;  /* 0x0000000a02048981 */ /* 0x0000a4000c1e1500 */
[----:B0-----:R-:W-:-:S06]  /*19330*/  PRMT R3, RZ, 0x7610, R3 ;  /* 0x00007610ff037816 */ /* 0x001fcc0000000003 */
[----:B---3--:R0:W3:Y:S01]  /*19340*/  @!P0 LDG.E.U16 R3, [R8.64] ;  /* 0x0000000a08038981 */ /* 0x0080e2000c1e1500 */
[----:B------:R-:W-:-:S03]  /*19350*/  PRMT R2, RZ, 0x7610, R2 ;  /* 0x00007610ff027816 */ /* 0x000fc60000000002 */
[----:B------:R-:W-:Y:S04]  /*19360*/  STL [R1+0x1f98], R5 ;  /* 0x001f980501007387 */ /* 0x000fe80000100800 */
[----:B------:R1:W-:Y:S01]  /*19370*/  STS.U16 [R0+0xb800], R18 ;  /* 0x00b8001200007388 */ /* 0x0003e20000000400 */
[----:B0-----:R-:W-:Y:S02]  /*19380*/  @!P0 IMAD.MOV.U32 R8, RZ, RZ, R10 ;  /* 0x000000ffff088224 */ /* 0x001fe400078e000a */
[----:B------:R-:W-:Y:S01]  /*19390*/  @!P0 IMAD.MOV.U32 R9, RZ, RZ, R13 ;  /* 0x000000ffff098224 */ /* 0x000fe200078e000d */
[----:B------:R0:W-:Y:S04]  /*193a0*/  STS.U16 [R0+0xc000], R26 ;  /* 0x00c0001a00007388 */ /* 0x0001e80000000400 */
[----:B------:R0:W4:Y:S04]  /*193b0*/  @!P0 LDG.E.U16 R2, [R8.64] ;  /* 0x0000000a08028981 */ /* 0x000128000c1e1500 */
[----:B-1----:R-:W4:Y:S04]  /*193c0*/  LDL.LU R18, [R1] ;  /* 0x0000000001127983 */ /* 0x002f280000300800 */
[----:B--2---:R-:W-:Y:S04]  /*193d0*/  STL [R1+0x1f8c], R4 ;  /* 0x001f8c0401007387 */ /* 0x004fe80000100800 */
[----:B0-----:R-:W2:Y:S04]  /*193e0*/  LDL.LU R26, [R1+0x1ff0] ;  /* 0x001ff000011a7983 */ /* 0x001ea80000300800 */
[----:B---3--:R-:W-:Y:S04]  /*193f0*/  STL [R1+0x1f9c], R3 ;  /* 0x001f9c0301007387 */ /* 0x008fe80000100800 */
[----:B------:R-:W3:Y:S04]  /*19400*/  LDL R8, [R1+0x584] ;  /* 0x0005840001087983 */ /* 0x000ee80000100800 */
[----:B------:R-:W3:Y:S04]  /*19410*/  LDL R9, [R1+0x924] ;  /* 0x0009240001097983 */ /* 0x000ee80000100800 */
[----:B------:R0:W-:Y:S04]  /*19420*/  STS.U16 [R0+0xc800], R14 ;  /* 0x00c8000e00007388 */ /* 0x0001e80000000400 */
[----:B------:R-:W4:Y:S04]  /*19430*/  LDL R13, [R1+0x8d4] ;  /* 0x0008d400010d7983 */ /* 0x000f280000100800 */
[----:B------:R1:W-:Y:S04]  /*19440*/  STS.U16 [R0+0xd000], R11 ;  /* 0x00d0000b00007388 */ /* 0x0003e80000000400 */
[----:B0-----:R-:W4:Y:S01]  /*19450*/  LDL R14, [R1+0x8d0] ;  /* 0x0008d000010e7983 */ /* 0x001f220000100800 */
[----:B--2---:R-:W-:-:S02]  /*19460*/  PRMT R26, RZ, 0x7610, R26 ;  /* 0x00007610ff1a7816 */ /* 0x004fc4000000001a */
[----:B---3--:R-:W-:-:S04]  /*19470*/  @!P0 LOP3.LUT R9, R9, R8, RZ, 0x3c, !PT ;  /* 0x0000000809098212 */ /* 0x008fc800078e3cff */
[----:B------:R-:W-:-:S04]  /*19480*/  @!P0 LOP3.LUT R8, R9, R8, RZ, 0x3c, !PT ;  /* 0x0000000809088212 */ /* 0x000fc800078e3cff */
[----:B------:R-:W-:-:S05]  /*19490*/  @!P0 LOP3.LUT R9, R9, R8, RZ, 0x3c, !PT ;  /* 0x0000000809098212 */ /* 0x000fca00078e3cff */
[----:B------:R-:W2:Y:S04]  /*194a0*/  @!P0 LDG.E.U16 R26, [R8.64] ;  /* 0x0000000a081a8981 */ /* 0x000ea8000c1e1500 */
[----:B----4-:R-:W-:Y:S04]  /*194b0*/  STL [R1+0x1fa0], R2 ;  /* 0x001fa00201007387 */ /* 0x010fe80000100800 */
[----:B-1----:R-:W3:Y:S04]  /*194c0*/  LDL R11, [R1+0x8b0] ;  /* 0x0008b000010b7983 */ /* 0x002ee80000100800 */
[----:B------:R-:W4:Y:S04]  /*194d0*/  LDL R10, [R1+0x8b4] ;  /* 0x0008b400010a7983 */ /* 0x000f280000100800 */
        /* <DEDUP_REMOVED lines=14> */
[----:B------:R-:W3:Y:S04]  /*195c0*/  LDL R9, [R1+0x8f4] ;  /* 0x0008f40001097983 */ /* 0x000ee80000100800 */
[----:B------:R0:W-:Y:S04]  /*195d0*/  STS.U16 [R0+0x8000], R15 ;  /* 0x0080000f00007388 */ /* 0x0001e80000000400 */
[----:B------:R1:W-:Y:S01]  /*195e0*/  STS.U16 [R0+0x9800], R12 ;  /* 0x0098000c00007388 */ /* 0x0003e20000000400 */
[----:B0-----:R-:W-:-:S02]  /*195f0*/  PRMT R15, RZ, 0x7610, R15 ;  /* 0x00007610ff0f7816 */ /* 0x001fc4000000000f */
[----:B-1----:R-:W-:Y:S02]  /*19600*/  PRMT R12, RZ, 0x7610, R12 ;  /* 0x00007610ff0c7816 */ /* 0x002fe4000000000c */
[----:B------:R-:W-:Y:S01]  /*19610*/  PRMT R5, RZ, 0x7610, R5 ;  /* 0x00007610ff057816 */ /* 0x000fe20000000005 */
[----:B------:R0:W-:Y:S04]  /*19620*/  STS.U16 [R0+0xe000], R27 ;  /* 0x00e0001b00007388 */ /* 0x0001e80000000400 */
[----:B0-----:R-:W2:Y:S01]  /*19630*/  LDL.LU R27, [R1+0x1fe0] ;  /* 0x001fe000011b7983 */ /* 0x001ea20000300800 */
[----:B---3--:R-:W-:-:S04]  /*19640*/  @!P0 LOP3.LUT R9, R9, R8, RZ, 0x3c, !PT ;  /* 0x0000000809098212 */ /* 0x008fc800078e3cff */
[----:B------:R-:W-:-:S04]  /*19650*/  @!P0 LOP3.LUT R8, R9, R8, RZ, 0x3c, !PT ;  /* 0x0000000809088212 */ /* 0x000fc800078e3cff */
[----:B------:R-:W-:-:S05]  /*19660*/  @!P0 LOP3.LUT R9, R9, R8, RZ, 0x3c, !PT ;  /* 0x0000000809098212 */ /* 0x000fca00078e3cff */
[----:B------:R0:W3:Y:S02]  /*19670*/  @!P0 LDG.E.U16 R15, [R8.64] ;  /* 0x0000000a080f8981 */ /* 0x0000e4000c1e1500 */
[----:B0-----:R-:W-:Y:S02]  /*19680*/  @!P0 IMAD.MOV.U32 R8, RZ, RZ, R13 ;  /* 0x000000ffff088224 */ /* 0x001fe400078e000d */
[----:B------:R-:W-:-:S05]  /*19690*/  @!P0 IMAD.MOV.U32 R9, RZ, RZ, R14 ;  /* 0x000000ffff098224 */ /* 0x000fca00078e000e */
[----:B------:R4:W2:Y:S02]  /*196a0*/  @!P0 LDG.E.U16 R12, [R8.64] ;  /* 0x0000000a080c8981 */ /* 0x0008a4000c1e1500 */
[----:B----4-:R-:W-:Y:S02]  /*196b0*/  @!P0 IMAD.MOV.U32 R8, RZ, RZ, R10 ;  /* 0x000000ffff088224 */ /* 0x010fe400078e000a */
[----:B------:R-:W-:-:S05]  /*196c0*/  @!P0 IMAD.MOV.U32 R9, RZ, RZ, R11 ;  /* 0x000000ffff098224 */ /* 0x000fca00078e000b */
[----:B------:R0:W4:Y:S04]  /*196d0*/  @!P0 LDG.E.U16 R5, [R8.64] ;  /* 0x0000000a08058981 */ /* 0x000128000c1e1500 */
[----:B0-----:R-:W4:Y:S04]  /*196e0*/  LDL R8, [R1+0x890] ;  /* 0x0008900001087983 */ /* 0x001f280000100800 */
[----:B------:R-:W4:Y:S04]  /*196f0*/  LDL R9, [R1+0x894] ;  /* 0x0008940001097983 */ /* 0x000f280000100800 */
[----:B------:R0:W-:Y:S04]  /*19700*/  STS.U16 [R0+0xe800], R18 ;  /* 0x00e8001200007388 */ /* 0x0001e80000000400 */
[----:B0-----:R-:W0:Y:S01]  /*19710*/  S2R R18, SR_TID.X ;  /* 0x0000000000127919 */ /* 0x001e220000002100 */
[----:B------:R-:W-:-:S02]  /*19720*/  PRMT R4, RZ, 0x7610, R4 ;  /* 0x00007610ff047816 */ /* 0x000fc40000000004 */
[C---:B0-----:R-:W-:Y:S02]  /*19730*/  LOP3.LUT R11, R18.reuse, 0x80, RZ, 0xc0, !PT ;  /* 0x00000080120b7812 */ /* 0x041fe400078ec0ff */
[----:B------:R-:W-:Y:S02]  /*19740*/  LOP3.LUT R18, R18, 0x7f, RZ, 0xc0, !PT ;  /* 0x0000007f12127812 */ /* 0x000fe400078ec0ff */
[----:B------:R-:W-:-:S03]  /*19750*/  ISETP.NE.U32.AND P1, PT, R11, RZ, PT ;  /* 0x000000ff0b00720c */ /* 0x000fc60003f25070 */
[----:B------:R-:W-:Y:S01]  /*19760*/  IMAD.SHL.U32 R18, R18, 0x2, RZ ;  /* 0x0000000212127824 */ /* 0x000fe200078e00ff */
[----:B---3--:R0:W-:Y:S04]  /*19770*/  STL [R1+0x20], R15 ;  /* 0x0000200f01007387 */ /* 0x0081e80000100800 */
[----:B------:R-:W3:Y:S04]  /*19780*/  LDL R13, [R1+0x874] ;  /* 0x00087400010d7983 */ /* 0x000ee80000100800 */
[----:B0-----:R-:W3:Y:S04]  /*19790*/  LDL R15, [R1+0x870] ;  /* 0x00087000010f7983 */ /* 0x001ee80000100800 */
[----:B--2---:R0:W-:Y:S04]  /*197a0*/  STL [R1+0x1c], R12 ;  /* 0x00001c0c01007387 */ /* 0x0041e80000100800 */
[----:B0-----:R-:W2:Y:S04]  /*197b0*/  LDL.LU R12, [R1+0xac] ;  /* 0x0000ac00010c7983 */ /* 0x001ea80000300800 */
[----:B------:R-:W2:Y:S04]  /*197c0*/  LDL.LU R14, [R1+0xa8] ;  /* 0x0000a800010e7983 */ /* 0x000ea80000300800 */
[----:B------:R-:W-:Y:S04]  /*197d0*/  STL [R1+0xc88], R0 ;  /* 0x000c880001007387 */ /* 0x000fe80000100800 */
[----:B------:R-:W2:Y:S04]  /*197e0*/  LDL R11, [R1+0x850] ;  /* 0x00085000010b7983 */ /* 0x000ea80000100800 */
[----:B------:R-:W2:Y:S01]  /*197f0*/  LDL R10, [R1+0x854] ;  /* 0x00085400010a7983 */ /* 0x000ea20000100800 */
[----:B----4-:R-:W-:-:S03]  /*19800*/  @!P0 LOP3.LUT R9, R9, R8, RZ, 0x3c, !PT ;  /* 0x0000000809098212 */ /* 0x010fc600078e3cff */
[----:B------:R0:W-:Y:S01]  /*19810*/  STL [R1+0x18], R5 ;  /* 0x0000180501007387 */ /* 0x0001e20000100800 */
[----:B------:R-:W-:-:S04]  /*19820*/  @!P0 LOP3.LUT R8, R9, R8, RZ, 0x3c, !PT ;  /* 0x0000000809088212 */ /* 0x000fc800078e3cff */
[----:B------:R-:W-:Y:S02]  /*19830*/  @!P0 LOP3.LUT R9, R9, R8, RZ, 0x3c, !PT ;  /* 0x0000000809098212 */ /* 0x000fe400078e3cff */
[----:B0-----:R-:W-:-:S03]  /*19840*/  SEL R5, RZ, 0x110, !P1 ;  /* 0x00000110ff057807 */ /* 0x001fc60004800000 */
[----:B------:R0:W4:Y:S01]  /*19850*/  @!P0 LDG.E.U16 R4, [R8.64] ;  /* 0x0000000a08048981 */ /* 0x000122000c1e1500 */
[----:B------:R-:W-:-:S03]  /*19860*/  LOP3.LUT R5, R5, R18, RZ, 0x3c, !PT ;  /* 0x0000001205057212 */ /* 0x000fc600078e3cff */
[----:B------:R-:W2:Y:S04]  /*19870*/  LDL.LU R18, [R1+0x1fdc] ;  /* 0x001fdc0001127983 */ /* 0x000ea80000300800 */
[----:B0-----:R-:W2:Y:S01]  /*19880*/  LDL.LU R9, [R1+0xb8] ;  /* 0x0000b80001097983 */ /* 0x001ea20000300800 */
[----:B------:R-:W-:Y:S02]  /*19890*/  LOP3.LUT R5, R5, 0x20, RZ, 0x3c, !PT ;  /* 0x0000002005057812 */ /* 0x000fe400078e3cff */
[----:B------:R-:W-:Y:S01]  /*198a0*/  PRMT R2, RZ, 0x7610, R2 ;  /* 0x00007610ff027816 */ /* 0x000fe20000000002 */
[----:B------:R-:W-:Y:S04]  /*198b0*/  STS.U16 [R0+0x5000], R28 ;  /* 0x0050001c00007388 */ /* 0x000fe80000000400 */
[----:B------:R-:W-:Y:S04]  /*198c0*/  STS.U16 [R0+0x5800], R25 ;  /* 0x0058001900007388 */ /* 0x000fe80000000400 */
[----:B------:R-:W-:Y:S04]  /*198d0*/  STS.U16 [R0+0x6000], R24 ;  /* 0x0060001800007388 */ /* 0x000fe80000000400 */
[----:B------:R-:W-:Y:S04]  /*198e0*/  STS.U16 [R0+0x6800], R20 ;  /* 0x0068001400007388 */ /* 0x000fe80000000400 */
[----:B------:R-:W-:Y:S04]  /*198f0*/  STS.U16 [R0+0x7000], R17 ;  /* 0x0070001100007388 */ /* 0x000fe80000000400 */
[----:B------:R-:W-:Y:S04]  /*19900*/  STS.U16 [R0+0x7800], R16 ;  /* 0x0078001000007388 */ /* 0x000fe80000000400 */
[----:B------:R-:W-:Y:S04]  /*19910*/  STS.U16 [R0+0xf000], R27 ;  /* 0x00f0001b00007388 */ /* 0x000fe80000000400 */
[----:B------:R-:W-:Y:S01]  /*19920*/  STS.U16 [R0+0xf800], R19 ;  /* 0x00f8001300007388 */ /* 0x000fe20000000400 */
[----:B---3--:R-:W-:-:S03]  /*19930*/  @!P0 IMAD.MOV.U32 R8, RZ, RZ, R13 ;  /* 0x000000ffff088224 */ /* 0x008fc600078e000d */
[----:B----4-:R0:W-:Y:S04]  /*19940*/  STL [R1+0x14], R4 ;  /* 0x0000140401007387 */ /* 0x0101e80000100800 */
[----:B--2---:R1:W-:Y:S04]  /*19950*/  STS.U16 [R5+0x200], R9 ;  /* 0x0002000905007388 */ /* 0x0043e80000000400 */
[----:B0-----:R-:W2:Y:S01]  /*19960*/  LDL R4, [R1+0x834] ;  /* 0x0008340001047983 */ /* 0x001ea20000100800 */
[----:B-1----:R-:W-:-:S03]  /*19970*/  @!P0 IMAD.MOV.U32 R9, RZ, RZ, R15 ;  /* 0x000000ffff098224 */ /* 0x002fc600078e000f */
[----:B------:R-:W3:Y:S04]  /*19980*/  LDL.LU R15, [R1+0xc0] ;  /* 0x0000c000010f7983 */ /* 0x000ee80000300800 */
[----:B------:R0:W4:Y:S04]  /*19990*/  @!P0 LDG.E.U16 R2, [R8.64] ;  /* 0x0000000a08028981 */ /* 0x000128000c1e1500 */
[----:B0-----:R-:W2:Y:S01]  /*199a0*/  LDL.LU R9, [R1+0xb4] ;  /* 0x0000b40001097983 */ /* 0x001ea20000300800 */
[----:B------:R-:W-:Y:S01]  /*199b0*/  PRMT R7, RZ, 0x7610, R7 ;  /* 0x00007610ff077816 */ /* 0x000fe20000000007 */
[----:B------:R-:W-:-:S02]  /*199c0*/  @!P0 IMAD.MOV.U32 R8, RZ, RZ, R10 ;  /* 0x000000ffff088224 */ /* 0x000fc400078e000a */
[----:B------:R-:W3:Y:S04]  /*199d0*/  LDL R13, [R1+0x810] ;  /* 0x00081000010d7983 */ /* 0x000ee80000100800 */
[----:B----4-:R0:W-:Y:S04]  /*199e0*/  STL [R1+0x10], R2 ;  /* 0x0000100201007387 */ /* 0x0101e80000100800 */
[----:B--2---:R1:W-:Y:S04]  /*199f0*/  STS.U16 [R5+0xa00], R9 ;  /* 0x000a000905007388 */ /* 0x0043e80000000400 */
[----:B0-----:R-:W2:Y:S01]  /*19a00*/  LDL R2, [R1+0x814] ;  /* 0x0008140001027983 */ /* 0x001ea20000100800 */
[----:B-1----:R-:W-:-:S05]  /*19a10*/  @!P0 IMAD.MOV.U32 R9, RZ, RZ, R11 ;  /* 0x000000ffff098224 */ /* 0x002fca00078e000b */
[----:B------:R0:W4:Y:S04]  /*19a20*/  @!P0 LDG.E.U16 R7, [R8.64] ;  /* 0x0000000a08078981 */ /* 0x000128000c1e1500 */
[----:B0-----:R-:W2:Y:S04]  /*19a30*/  LDL.LU R8, [R1+0xb0] ;  /* 0x0000b00001087983 */ /* 0x001ea80000300800 */
[----:B------:R-:W3:Y:S01]  /*19a40*/  LDL R9, [R1+0x830] ;  /* 0x0008300001097983 */ /* 0x000ee20000100800 */
[----:B------:R-:W-:-:S03]  /*19a50*/  PRMT R3, RZ, 0x7610, R3 ;  /* 0x00007610ff037816 */ /* 0x000fc60000000003 */
[----:B------:R-:W3:Y:S04]  /*19a60*/  LDL R10, [R1+0x7f0] ;  /* 0x0007f000010a7983 */ /* 0x000ee80000100800 */
[----:B--2---:R0:W-:Y:S02]  /*19a70*/  STS.U16 [R5+0x1200], R8 ;  /* 0x0012000805007388 */ /* 0x0041e40000000400 */
[----:B0-----:R-:W-:-:S05]  /*19a80*/  @!P0 IMAD.MOV.U32 R8, RZ, RZ, R4 ;  /* 0x000000ffff088224 */ /* 0x001fca00078e0004 */
[----:B---3--:R0:W2:Y:S04]  /*19a90*/  @!P0 LDG.E.U16 R3, [R8.64] ;  /* 0x0000000a08038981 */ /* 0x0080a8000c1e1500 */
[----:B----4-:R1:W-:Y:S04]  /*19aa0*/  STL [R1+0xc], R7 ;  /* 0x00000c0701007387 */ /* 0x0103e80000100800 */
[----:B-1----:R-:W3:Y:S01]  /*19ab0*/  LDL R7, [R1+0x7f4] ;  /* 0x0007f40001077983 */ /* 0x002ee20000100800 */
[----:B------:R-:W-:Y:S01]  /*19ac0*/  PRMT R0, RZ, 0x7610, R0 ;  /* 0x00007610ff007816 */ /* 0x000fe20000000000 */
[----:B0-----:R-:W-:-:S02]  /*19ad0*/  @!P0 IMAD.MOV.U32 R8, RZ, RZ, R2 ;  /* 0x000000ffff088224 */ /* 0x001fc400078e0002 */
[----:B------:R-:W4:Y:S01]  /*19ae0*/  LDL.LU R11, [R1+0xc8] ;  /* 0x0000c800010b7983 */ /* 0x000f220000300800 */
[----:B------:R-:W-:-:S03]  /*19af0*/  @!P0 IMAD.MOV.U32 R9, RZ, RZ, R13 ;  /* 0x000000ffff098224 */ /* 0x000fc600078e000d */
[----:B------:R-:W4:Y:S04]  /*19b00*/  LDL R4, [R1+0x7d0] ;  /* 0x0007d00001047983 */ /* 0x000f280000100800 */
[----:B------:R0:W4:Y:S04]  /*19b10*/  @!P0 LDG.E.U16 R0, [R8.64] ;  /* 0x0000000a08008981 */ /* 0x000128000c1e1500 */
[----:B--2---:R1:W-:Y:S04]  /*19b20*/  STL [R1+0x8], R3 ;  /* 0x0000080301007387 */ /* 0x0043e80000100800 */
[----:B-1----:R-:W2:Y:S01]  /*19b30*/  LDL R3, [R1+0x7d4] ;  /* 0x0007d40001037983 */ /* 0x002ea20000100800 */
[----:B------:R-:W-:Y:S01]  /*19b40*/  PRMT R6, RZ, 0x7610, R6 ;  /* 0x00007610ff067816 */ /* 0x000fe20000000006 */
[----:B0-----:R-:W-:-:S02]  /*19b50*/  @!P0 IMAD.MOV.U32 R9, RZ, RZ, R10 ;  /* 0x000000ffff098224 */ /* 0x001fc400078e000a */
[----:B---3--:R-:W-:-:S05]  /*19b60*/  @!P0 IMAD.MOV.U32 R8, RZ, RZ, R7 ;  /* 0x000000ffff088224 */ /* 0x008fca00078e0007 */
[----:B------:R4:W3:Y:S01]  /*19b70*/  @!P0 LDG.E.U16 R6, [R8.64] ;  /* 0x0000000a08068981 */ /* 0x0008e2000c1e1500 */
[----:B------:R-:W-:-:S03]  /*19b80*/  PRMT R28, RZ, 0x7610, R28 ;  /* 0x00007610ff1c7816 */ /* 0x000fc6000000001c */
[----:B------:R0:W-:Y:S01]  /*19b90*/  STS.U16 [R5+0x1a00], R12 ;  /* 0x001a000c05007388 */ /* 0x0001e20000000400 */
[----:B----4-:R-:W-:-:S03]  /*19ba0*/  @!P0 IMAD.MOV.U32 R9, RZ, RZ, R4 ;  /* 0x000000ffff098224 */ /* 0x010fc600078e0004 */
[----:B0-----:R-:W4:Y:S04]  /*19bb0*/  LDL.LU R12, [R1+0xcc] ;  /* 0x0000cc00010c7983 */ /* 0x001f280000300800 */
[----:B------:R-:W4:Y:S04]  /*19bc0*/  LDL R2, [R1+0x7b0] ;  /* 0x0007b00001027983 */ /* 0x000f280000100800 */
[----:B------:R0:W-:Y:S04]  /*19bd0*/  STL [R1+0x4], R0 ;  /* 0x0000040001007387 */ /* 0x0001e80000100800 */
[----:B------:R-:W4:Y:S04]  /*19be0*/  LDL R7, [R1+0x790] ;  /* 0x0007900001077983 */ /* 0x000f280000100800 */
[----:B0-----:R-:W4:Y:S01]  /*19bf0*/  LDL R0, [R1+0x7b4] ;  /* 0x0007b40001007983 */ /* 0x001f220000100800 */
[----:B--2---:R-:W-:-:S05]  /*19c00*/  @!P0 IMAD.MOV.U32 R8, RZ, RZ, R3 ;  /* 0x000000ffff088224 */ /* 0x004fca00078e0003 */
[----:B------:R4:W2:Y:S04]  /*19c10*/  @!P0 LDG.E.U16 R28, [R8.64] ;  /* 0x0000000a081c8981 */ /* 0x0008a8000c1e1500 */
[----:B---3--:R0:W-:Y:S04]  /*19c20*/  STL [R1], R6 ;  /* 0x0000000601007387 */ /* 0x0081e80000100800 */
[----:B0-----:R-:W3:Y:S01]  /*19c30*/  LDL R6, [R1+0x794] ;  /* 0x0007940001067983 */ /* 0x001ee20000100800 */
[----:B------:R-:W-:-:S03]  /*19c40*/  PRMT R26, RZ, 0x7610, R26 ;  /* 0x00007610ff1a7816 */ /* 0x000fc6000000001a */
[----:B------:R0:W-:Y:S04]  /*19c50*/  STS.U16 [R5+0x2200], R14 ;  /* 0x0022000e05007388 */ /* 0x0001e80000000400 */
[----:B------:R-:W3:Y:S01]  /*19c60*/  LDL.LU R13, [R1+0x104] ;  /* 0x00010400010d7983 */ /* 0x000ee20000300800 */
[----:B----4-:R-:W-:-:S03]  /*19c70*/  @!P0 IMAD.MOV.U32 R9, RZ, RZ, R2 ;  /* 0x000000ffff098224 */ /* 0x010fc600078e0002 */
[----:B0-----:R-:W4:Y:S01]  /*19c80*/  LDL.LU R14, [R1+0x108] ;  /* 0x00010800010e7983 */ /* 0x001f220000300800 */
[----:B------:R-:W-:-:S05]  /*19c90*/  @!P0 IMAD.MOV.U32 R8, RZ, RZ, R0 ;  /* 0x000000ffff088224 */ /* 0x000fca00078e0000 */
[----:B------:R0:W4:Y:S04]  /*19ca0*/  @!P0 LDG.E.U16 R26, [R8.64] ;  /* 0x0000000a081a8981 */ /* 0x000128000c1e1500 */
[----:B--2---:R-:W-:Y:S04]  /*19cb0*/  STL [R1+0x1f78], R28 ;  /* 0x001f781c01007387 */ /* 0x004fe80000100800 */
[----:B------:R-:W2:Y:S04]  /*19cc0*/  LDL R4, [R1+0x770] ;  /* 0x0007700001047983 */ /* 0x000ea80000100800 */
[----:B------:R-:W2:Y:S01]  /*19cd0*/  LDL R3, [R1+0x774] ;  /* 0x0007740001037983 */ /* 0x000ea20000100800 */
[----:B------:R-:W-:Y:S01]  /*19ce0*/  PRMT R24, RZ, 0x7610, R24 ;  /* 0x00007610ff187816 */ /* 0x000fe20000000018 */
[----:B0-----:R-:W-:-:S02]  /*19cf0*/  @!P0 IMAD.MOV.U32 R9, RZ, RZ, R7 ;  /* 0x000000ffff098224 */ /* 0x001fc400078e0007 */
[----:B---3--:R-:W-:-:S05]  /*19d00*/  @!P0 IMAD.MOV.U32 R8, RZ, RZ, R6 ;  /* 0x000000ffff088224 */ /* 0x008fca00078e0006 */
[----:B------:R2:W3:Y:S01]  /*19d10*/  @!P0 LDG.E.U16 R24, [R8.64] ;  /* 0x0000000a08188981 */ /* 0x0004e2000c1e1500 */
[----:B------:R-:W-:-:S03]  /*19d20*/  PRMT R22, RZ, 0x7610, R22 ;  /* 0x00007610ff167816 */ /* 0x000fc60000000016 */
[----:B------:R-:W-:Y:S04]  /*19d30*/  STS.U16 [R5+0x2a00], R18 ;  /* 0x002a001205007388 */ /* 0x000fe80000000400 */
[----:B------:R0:W-:Y:S04]  /*19d40*/  STS.U16 [R5+0x3200], R15 ;  /* 0x0032000f05007388 */ /* 0x0001e80000000400 */
[----:B0-----:R-:W3:Y:S04]  /*19d50*/  LDL.LU R15, [R1+0x134] ;  /* 0x00013400010f7983 */ /* 0x001ee80000300800 */
[----:B----4-:R-:W-:Y:S04]  /*19d60*/  STL [R1+0x1f7c], R26 ;  /* 0x001f7c1a01007387 */ /* 0x010fe80000100800 */
[----:B------:R-:W4:Y:S04]  /*19d70*/  LDL R2, [R1+0x750] ;  /* 0x0007500001027983 */ /* 0x000f280000100800 */
[----:B------:R-:W4:Y:S01]  /*19d80*/  LDL R0, [R1+0x754] ;  /* 0x0007540001007983 */ /* 0x000f220000100800 */
[----:B--2---:R-:W-:-:S02]  /*19d90*/  @!P0 IMAD.MOV.U32 R9, RZ, RZ, R4 ;  /* 0x000000ffff098224 */ /* 0x004fc400078e0004 */
[----:B------:R-:W-:-:S05]  /*19da0*/  @!P0 IMAD.MOV.U32 R8, RZ, RZ, R3 ;  /* 0x000000ffff088224 */ /* 0x000fca00078e0003 */
[----:B------:R4:W2:Y:S04]  /*19db0*/  @!P0 LDG.E.U16 R22, [R8.64] ;  /* 0x0000000a08168981 */ /* 0x0008a8000c1e1500 */
[----:B------:R0:W-:Y:S04]  /*19dc0*/  STS.U16 [R5+0x3a00], R11 ;  /* 0x003a000b05007388 */ /* 0x0001e80000000400 */
[----:B0-----:R-:W2:Y:S04]  /*19dd0*/  LDL.LU R11, [R1+0x130] ;  /* 0x00013000010b7983 */ /* 0x001ea80000300800 */
[----:B---3--:R-:W-:Y:S04]  /*19de0*/  STL [R1+0x1f80], R24 ;  /* 0x001f801801007387 */ /* 0x008fe80000100800 */
[----:B------:R-:W3:Y:S04]  /*19df0*/  LDL R7, [R1+0x730] ;  /* 0x0007300001077983 */ /* 0x000ee80000100800 */
[----:B------:R-:W3:Y:S04]  /*19e00*/  LDL R6, [R1+0x734] ;  /* 0x0007340001067983 */ /* 0x000ee80000100800 */
[----:B------:R-:W3:Y:S04]  /*19e10*/  LDL R4, [R1+0x710] ;  /* 0x0007100001047983 */ /* 0x000ee80000100800 */
[----:B------:R-:W3:Y:S01]  /*19e20*/  LDL R3, [R1+0x714] ;  /* 0x0007140001037983 */ /* 0x000ee20000100800 */
[----:B----4-:R-:W-:-:S03]  /*19e30*/  @!P0 IMAD.MOV.U32 R9, RZ, RZ, R2 ;  /* 0x000000ffff098224 */ /* 0x010fc600078e0002 */
[----:B------:R0:W-:Y:S01]  /*19e40*/  STS.U16 [R5+0x4200], R12 ;  /* 0x0042000c05007388 */ /* 0x0001e20000000400 */
[----:B------:R-:W-:-:S03]  /*19e50*/  @!P0 IMAD.MOV.U32 R8, RZ, RZ, R0 ;  /* 0x000000ffff088224 */ /* 0x000fc600078e0000 */
[----:B0-----:R-:W4:Y:S04]  /*19e60*/  LDL.LU R12, [R1+0x12c] ;  /* 0x00012c00010c7983 */ /* 0x001f280000300800 */
[----:B--2---:R-:W-:Y:S04]  /*19e70*/  STL [R1+0x1f84], R22 ;  /* 0x001f841601007387 */ /* 0x004fe80000100800 */
[----:B------:R-:W2:Y:S04]  /*19e80*/  LDL R2, [R1+0x6f0] ;  /* 0x0006f00001027983 */ /* 0x000ea80000100800 */
[----:B------:R-:W4:Y:S01]  /*19e90*/  LDL R0, [R1+0x6f4] ;  /* 0x0006f40001007983 */ /* 0x000f220000100800 */
[----:B------:R-:W-:-:S02]  /*19ea0*/  PRMT R20, RZ, 0x7610, R20 ;  /* 0x00007610ff147816 */ /* 0x000fc40000000014 */
[----:B------:R-:W-:-:S04]  /*19eb0*/  PRMT R18, RZ, 0x7610, R18 ;  /* 0x00007610ff127816 */ /* 0x000fc80000000012 */
[----:B------:R3:W4:Y:S01]  /*19ec0*/  @!P0 LDG.E.U16 R20, [R8.64] ;  /* 0x0000000a08148981 */ /* 0x000722000c1e1500 */
[----:B------:R-:W-:Y:S01]  /*19ed0*/  PRMT R16, RZ, 0x7610, R16 ;  /* 0x00007610ff107816 */ /* 0x000fe20000000010 */
[----:B---3--:R-:W-:Y:S02]  /*19ee0*/  @!P0 IMAD.MOV.U32 R9, RZ, RZ, R7 ;  /* 0x000000ffff098224 */ /* 0x008fe400078e0007 */
[----:B------:R-:W-:-:S05]  /*19ef0*/  @!P0 IMAD.MOV.U32 R8, RZ, RZ, R6 ;  /* 0x000000ffff088224 */ /* 0x000fca00078e0006 */
[----:B------:R0:W3:Y:S04]  /*19f00*/  @!P0 LDG.E.U16 R18, [R8.64] ;  /* 0x0000000a08128981 */ /* 0x0000e8000c1e1500 */
[----:B------:R1:W-:Y:S01]  /*19f10*/  STS.U16 [R5+0x4a00], R13 ;  /* 0x004a000d05007388 */ /* 0x0003e20000000400 */
[----:B0-----:R-:W-:Y:S02]  /*19f20*/  @!P0 IMAD.MOV.U32 R8, RZ, RZ, R3 ;  /* 0x000000ffff088224 */ /* 0x001fe400078e0003 */
[----:B------:R-:W-:Y:S01]  /*19f30*/  @!P0 IMAD.MOV.U32 R9, RZ, RZ, R4 ;  /* 0x000000ffff098224 */ /* 0x000fe200078e0004 */
[----:B------:R-:W-:Y:S04]  /*19f40*/  STS.U16 [R5+0x5200], R14 ;  /* 0x0052000e05007388 */ /* 0x000fe80000000400 */
[----:B------:R0:W3:Y:S04]  /*19f50*/  @!P0 LDG.E.U16 R16, [R8.64] ;  /* 0x0000000a08108981 */ /* 0x0000e8000c1e1500 */
[----:B------:R-:W-:Y:S04]  /*19f60*/  STS.U16 [R5+0x5a00], R15 ;  /* 0x005a000f05007388 */ /* 0x000fe80000000400 */
[----:B------:R2:W-:Y:S01]  /*19f70*/  STS.U16 [R5+0x6200], R11 ;  /* 0x0062000b05007388 */ /* 0x0005e20000000400 */
[----:B0-----:R-:W-:-:S03]  /*19f80*/  PRMT R8, RZ, 0x7610, R8 ;  /* 0x00007610ff087816 */ /* 0x001fc60000000008 */
[----:B-1----:R-:W3:Y:S01]  /*19f90*/  LDL.LU R13, [R1+0x128] ;  /* 0x00012800010d7983 */ /* 0x002ee20000300800 */
[----:B--2---:R-:W-:Y:S02]  /*19fa0*/  @!P0 IMAD.MOV.U32 R11, RZ, RZ, R2 ;  /* 0x000000ffff0b8224 */ /* 0x004fe400078e0002 */
[----:B----4-:R-:W-:-:S05]  /*19fb0*/  @!P0 IMAD.MOV.U32 R10, RZ, RZ, R0 ;  /* 0x000000ffff0a8224 */ /* 0x010fca00078e0000 */
[----:B------:R-:W2:Y:S04]  /*19fc0*/  @!P0 LDG.E.U16 R8, [R10.64] ;  /* 0x0000000a0a088981 */ /* 0x000ea8000c1e1500 */
[----:B------:R-:W-:Y:S04]  /*19fd0*/  STL [R1+0x1f88], R20 ;  /* 0x001f881401007387 */ /* 0x000fe80000100800 */
[----:B------:R-:W4:Y:S04]  /*19fe0*/  LDL.LU R14, [R1+0x124] ;  /* 0x00012400010e7983 */ /* 0x000f280000300800 */
[----:B---3--:R-:W-:Y:S04]  /*19ff0*/  STL [R1+0x1fa4], R18 ;  /* 0x001fa41201007387 */ /* 0x008fe80000100800 */
[----:B------:R-:W3:Y:S04]  /*1a000*/  LDL R6, [R1+0x6d0] ;  /* 0x0006d00001067983 */ /* 0x000ee80000100800 */
[----:B------:R-:W4:Y:S04]  /*1a010*/  LDL R4, [R1+0x6d4] ;  /* 0x0006d40001047983 */ /* 0x000f280000100800 */
[----:B------:R-:W4:Y:S04]  /*1a020*/  LDL.LU R15, [R1+0x120] ;  /* 0x00012000010f7983 */ /* 0x000f280000300800 */
[----:B------:R-:W-:Y:S04]  /*1a030*/  STL [R1+0x1fa8], R16 ;  /* 0x001fa81001007387 */ /* 0x000fe80000100800 */
[----:B------:R-:W4:Y:S04]  /*1a040*/  LDL R3, [R1+0x6b0] ;  /* 0x0006b00001037983 */ /* 0x000f280000100800 */
[----:B------:R-:W4:Y:S04]  /*1a050*/  LDL R2, [R1+0x6b4] ;  /* 0x0006b40001027983 */ /* 0x000f280000100800 */
[----:B------:R-:W4:Y:S04]  /*1a060*/  LDL R0, [R1+0x694] ;  /* 0x0006940001007983 */ /* 0x000f280000100800 */
[----:B------:R-:W4:Y:S04]  /*1a070*/  LDL.LU R26, [R1+0x11c] ;  /* 0x00011c00011a7983 */ /* 0x000f280000300800 */
[----:B--2---:R0:W-:Y:S04]  /*1a080*/  STL [R1+0x1fac], R8 ;  /* 0x001fac0801007387 */ /* 0x0041e80000100800 */
[----:B0-----:R-:W2:Y:S01]  /*1a090*/  LDL R8, [R1+0x690] ;  /* 0x0006900001087983 */ /* 0x001ea20000100800 */
[----:B------:R-:W-:-:S03]  /*1a0a0*/  PRMT R9, RZ, 0x7610, R9 ;  /* 0x00007610ff097816 */ /* 0x000fc60000000009 */
[----:B------:R-:W-:Y:S01]  /*1a0b0*/  STS.U16 [R5+0x6a00], R12 ;  /* 0x006a000c05007388 */ /* 0x000fe20000000400 */
[----:B---3--:R-:W-:Y:S02]  /*1a0c0*/  @!P0 IMAD.MOV.U32 R11, RZ, RZ, R6 ;  /* 0x000000ffff0b8224 */ /* 0x008fe400078e0006 */
[----:B----4-:R-:W-:Y:S01]  /*1a0d0*/  @!P0 IMAD.MOV.U32 R10, RZ, RZ, R4 ;  /* 0x000000ffff0a8224 */ /* 0x010fe200078e0004 */
[----:B------:R0:W-:Y:S04]  /*1a0e0*/  STS.U16 [R5+0x7200], R13 ;  /* 0x0072000d05007388 */ /* 0x0001e80000000400 */
[----:B------:R1:W3:Y:S04]  /*1a0f0*/  @!P0 LDG.E.U16 R9, [R10.64] ;  /* 0x0000000a0a098981 */ /* 0x0002e8000c1e1500 */
[----:B------:R-:W4:Y:S01]  /*1a100*/  LDL.LU R28, [R1+0x118] ;  /* 0x00011800011c7983 */ /* 0x000f220000300800 */
[----:B0-----:R-:W-:-:S03]  /*1a110*/  @!P0 IMAD.MOV.U32 R13, RZ, RZ, R3 ;  /* 0x000000ffff0d8224 */ /* 0x001fc600078e0003 */
[----:B------:R-:W4:Y:S01]  /*1a120*/  LDL R6, [R1+0x670] ;  /* 0x0006700001067983 */ /* 0x000f220000100800 */
[----:B-1----:R-:W-:Y:S01]  /*1a130*/  PRMT R10, RZ, 0x7610, R10 ;  /* 0x00007610ff0a7816 */ /* 0x002fe2000000000a */
[----:B------:R-:W-:Y:S01]  /*1a140*/  @!P0 IMAD.MOV.U32 R12, RZ, RZ, R2 ;  /* 0x000000ffff0c8224 */ /* 0x000fe200078e0002 */
[----:B------:R-:W-:Y:S01]  /*1a150*/  PRMT R11, RZ, 0x7610, R11 ;  /* 0x00007610ff0b7816 */ /* 0x000fe2000000000b */
[----:B------:R-:W4:Y:S04]  /*1a160*/  LDL R4, [R1+0x674] ;  /* 0x0006740001047983 */ /* 0x000f280000100800 */
[----:B------:R0:W4:Y:S02]  /*1a170*/  @!P0 LDG.E.U16 R10, [R12.64] ;  /* 0x0000000a0c0a8981 */ /* 0x000124000c1e1500 */
[----:B0-----:R-:W-:-:S02]  /*1a180*/  @!P0 IMAD.MOV.U32 R12, RZ, RZ, R0 ;  /* 0x000000ffff0c8224 */ /* 0x001fc400078e0000 */
[----:B--2---:R-:W-:-:S05]  /*1a190*/  @!P0 IMAD.MOV.U32 R13, RZ, RZ, R8 ;  /* 0x000000ffff0d8224 */ /* 0x004fca00078e0008 */
[----:B------:R0:W2:Y:S04]  /*1a1a0*/  @!P0 LDG.E.U16 R11, [R12.64] ;  /* 0x0000000a0c0b8981 */ /* 0x0000a8000c1e1500 */
[----:B------:R1:W-:Y:S04]  /*1a1b0*/  STS.U16 [R5+0x7a00], R14 ;  /* 0x007a000e05007388 */ /* 0x0003e80000000400 */
[----:B---3--:R-:W-:Y:S04]  /*1a1c0*/  STL [R1+0x1fb0], R9 ;  /* 0x001fb00901007387 */ /* 0x008fe80000100800 */
[----:B------:R-:W3:Y:S04]  /*1a1d0*/  LDL.LU R7, [R1+0x114] ;  /* 0x0001140001077983 */ /* 0x000ee80000300800 */
[----:B------:R-:W3:Y:S04]  /*1a1e0*/  LDL R3, [R1+0x650] ;  /* 0x0006500001037983 */ /* 0x000ee80000100800 */
[----:B------:R-:W3:Y:S04]  /*1a1f0*/  LDL R2, [R1+0x654] ;  /* 0x0006540001027983 */ /* 0x000ee80000100800 */
[----:B----4-:R-:W-:Y:S04]  /*1a200*/  STL [R1+0x1fb4], R10 ;  /* 0x001fb40a01007387 */ /* 0x010fe80000100800 */
[----:B------:R-:W4:Y:S04]  /*1a210*/  LDL R8, [R1+0x630] ;  /* 0x0006300001087983 */ /* 0x000f280000100800 */
[----:B------:R-:W4:Y:S01]  /*1a220*/  LDL R0, [R1+0x634] ;  /* 0x0006340001007983 */ /* 0x000f220000100800 */
[----:B-1----:R-:W-:-:S03]  /*1a230*/  @!P0 IMAD.MOV.U32 R14, RZ, RZ, R4 ;  /* 0x000000ffff0e8224 */ /* 0x002fc600078e0004 */
[----:B------:R1:W-:Y:S01]  /*1a240*/  STS.U16 [R5+0x8200], R15 ;  /* 0x0082000f05007388 */ /* 0x0003e20000000400 */
[----:B0-----:R-:W-:Y:S01]  /*1a250*/  PRMT R12, RZ, 0x7610, R12 ;  /* 0x00007610ff0c7816 */ /* 0x001fe2000000000c */
[----:B-1----:R-:W-:-:S05]  /*1a260*/  @!P0 IMAD.MOV.U32 R15, RZ, RZ, R6 ;  /* 0x000000ffff0f8224 */ /* 0x002fca00078e0006 */
[----:B------:R3:W4:Y:S04]  /*1a270*/  @!P0 LDG.E.U16 R12, [R14.64] ;  /* 0x0000000a0e0c8981 */ /* 0x000728000c1e1500 */
[----:B--2---:R-:W-:Y:S04]  /*1a280*/  STL [R1+0x1fb8], R11 ;  /* 0x001fb80b01007387 */ /* 0x004fe80000100800 */
[----:B------:R-:W2:Y:S04]  /*1a290*/  LDL R6, [R1+0x610] ;  /* 0x0006100001067983 */ /* 0x000ea80000100800 */
[----:B------:R-:W2:Y:S01]  /*1a2a0*/  LDL R4, [R1+0x614] ;  /* 0x0006140001047983 */ /* 0x000ea20000100800 */
[----:B------:R-:W-:-:S02]  /*1a2b0*/  PRMT R13, RZ, 0x7610, R13 ;  /* 0x00007610ff0d7816 */ /* 0x000fc4000000000d */
[----:B------:R-:W-:Y:S01]  /*1a2c0*/  PRMT R17, RZ, 0x7610, R17 ;  /* 0x00007610ff117816 */ /* 0x000fe20000000011 */
[----:B---3--:R-:W-:Y:S02]  /*1a2d0*/  @!P0 IMAD.MOV.U32 R15, RZ, RZ, R3 ;  /* 0x000000ffff0f8224 */ /* 0x008fe400078e0003 */
[----:B------:R-:W-:-:S05]  /*1a2e0*/  @!P0 IMAD.MOV.U32 R14, RZ, RZ, R2 ;  /* 0x000000ffff0e8224 */ /* 0x000fca00078e0002 */
[----:B------:R4:W3:Y:S01]  /*1a2f0*/  @!P0 LDG.E.U16 R13, [R14.64] ;  /* 0x0000000a0e0d8981 */ /* 0x0008e2000c1e1500 */
[----:B------:R-:W-:Y:S01]  /*1a300*/  PRMT R19, RZ, 0x7610, R19 ;  /* 0x00007610ff137816 */ /* 0x000fe20000000013 */
[----:B----4-:R-:W-:Y:S02]  /*1a310*/  @!P0 IMAD.MOV.U32 R14, RZ, RZ, R0 ;  /* 0x000000ffff0e8224 */ /* 0x010fe400078e0000 */
[----:B------:R-:W-:-:S05]  /*1a320*/  @!P0 IMAD.MOV.U32 R15, RZ, RZ, R8 ;  /* 0x000000ffff0f8224 */ /* 0x000fca00078e0008 */
[----:B------:R2:W4:Y:S04]  /*1a330*/  @!P0 LDG.E.U16 R17, [R14.64] ;  /* 0x0000000a0e118981 */ /* 0x000528000c1e1500 */
[----:B------:R-:W-:Y:S04]  /*1a340*/  STL [R1+0x1fbc], R12 ;  /* 0x001fbc0c01007387 */ /* 0x000fe80000100800 */
[----:B------:R-:W4:Y:S04]  /*1a350*/  LDL R3, [R1+0x5f0] ;  /* 0x0005f00001037983 */ /* 0x000f280000100800 */
[----:B------:R-:W4:Y:S01]  /*1a360*/  LDL R2, [R1+0x5f4] ;  /* 0x0005f40001027983 */ /* 0x000f220000100800 */
[----:B--2---:R-:W-:-:S02]  /*1a370*/  @!P0 IMAD.MOV.U32 R15, RZ, RZ, R6 ;  /* 0x000000ffff0f8224 */ /* 0x004fc400078e0006 */
[----:B------:R-:W-:-:S05]  /*1a380*/  @!P0 IMAD.MOV.U32 R14, RZ, RZ, R4 ;  /* 0x000000ffff0e8224 */ /* 0x000fca00078e0004 */
[----:B------:R0:W2:Y:S04]  /*1a390*/  @!P0 LDG.E.U16 R19, [R14.64] ;  /* 0x0000000a0e138981 */ /* 0x0000a8000c1e1500 */
[----:B------:R-:W-:Y:S04]  /*1a3a0*/  STS.U16 [R5+0x8a00], R26 ;  /* 0x008a001a05007388 */ /* 0x000fe80000000400 */
[----:B------:R-:W-:Y:S04]  /*1a3b0*/  STS.U16 [R5+0x9200], R28 ;  /* 0x0092001c05007388 */ /* 0x000fe80000000400 */
[----:B------:R1:W-:Y:S04]  /*1a3c0*/  STS.U16 [R5+0x9a00], R7 ;  /* 0x009a000705007388 */ /* 0x0003e80000000400 */
[----:B---3--:R-:W-:Y:S04]  /*1a3d0*/  STL [R1+0x1fc0], R13 ;  /* 0x001fc00d01007387 */ /* 0x008fe80000100800 */
[----:B------:R-:W3:Y:S04]  /*1a3e0*/  LDL.LU R20, [R1+0x138] ;  /* 0x0001380001147983 */ /* 0x000ee80000300800 */
[----:B------:R-:W3:Y:S04]  /*1a3f0*/  LDL.LU R24, [R1+0x140] ;  /* 0x0001400001187983 */ /* 0x000ee80000300800 */
[----:B----4-:R-:W-:Y:S04]  /*1a400*/  STL [R1+0x1fc4], R17 ;  /* 0x001fc41101007387 */ /* 0x010fe80000100800 */
[----:B-1----:R-:W4:Y:S04]  /*1a410*/  LDL.LU R7, [R1+0x144] ;  /* 0x0001440001077983 */ /* 0x002f280000300800 */
[----:B------:R-:W3:Y:S04]  /*1a420*/  LDL.LU R0, [R1+0x930] ;  /* 0x0009300001007983 */ /* 0x000ee80000300800 */
[----:B------:R-:W3:Y:S04]  /*1a430*/  LDL R11, [R1+0x5d0] ;  /* 0x0005d000010b7983 */ /* 0x000ee80000100800 */
[----:B------:R-:W4:Y:S04]  /*1a440*/  LDL R10, [R1+0x5d4] ;  /* 0x0005d400010a7983 */ /* 0x000f280000100800 */
[----:B------:R-:W4:Y:S01]  /*1a450*/  LDL R8, [R1+0x5b4] ;  /* 0x0005b40001087983 */ /* 0x000f220000100800 */
[----:B0-----:R-:W-:-:S03]  /*1a460*/  @!P0 IMAD.MOV.U32 R15, RZ, RZ, R3 ;  /* 0x000000ffff0f8224 */ /* 0x001fc600078e0003 */
[----:B--2---:R-:W-:Y:S04]  /*1a470*/  STL [R1+0x1fc8], R19 ;  /* 0x001fc81301007387 */ /* 0x004fe80000100800 */
[----:B------:R-:W2:Y:S04]  /*1a480*/  LDL R9, [R1+0x5b0] ;  /* 0x0005b00001097983 */ /* 0x000ea80000100800 */
[----:B------:R-:W2:Y:S04]  /*1a490*/  LDL R6, [R1+0x5a0] ;  /* 0x0005a00001067983 */ /* 0x000ea80000100800 */
[----:B------:R-:W2:Y:S01]  /*1a4a0*/  LDL R3, [R1+0x94c] ;  /* 0x00094c0001037983 */ /* 0x000ea20000100800 */
[----:B------:R-:W-:Y:S01]  /*1a4b0*/  PRMT R21, RZ, 0x7610, R21 ;  /* 0x00007610ff157816 */ /* 0x000fe20000000015 */
[----:B------:R-:W-:-:S02]  /*1a4c0*/  @!P0 IMAD.MOV.U32 R14, RZ, RZ, R2 ;  /* 0x000000ffff0e8224 */ /* 0x000fc400078e0002 */
[----:B------:R-:W-:Y:S04]  /*1a4d0*/  STS.U16 [R5+0xa200], R29 ;  /* 0x00a2001d05007388 */ /* 0x000fe80000000400 */
[----:B------:R0:W-:Y:S04]  /*1a4e0*/  STS.U16 [R5+0xaa00], R23 ;  /* 0x00aa001705007388 */ /* 0x0001e80000000400 */
[----:B------:R3:W2:Y:S01]  /*1a4f0*/  @!P0 LDG.E.U16 R21, [R14.64] ;  /* 0x0000000a0e158981 */ /* 0x0006a2000c1e1500 */
[----:B------:R-:W-:Y:S02]  /*1a500*/  PRMT R25, RZ, 0x7610, R25 ;  /* 0x00007610ff197816 */ /* 0x000fe40000000019 */
[----:B------:R-:W-:Y:S01]  /*1a510*/  PRMT R27, RZ, 0x7610, R27 ;  /* 0x00007610ff1b7816 */ /* 0x000fe2000000001b */
[----:B------:R-:W2:Y:S01]  /*1a520*/  LDL R2, [R1+0x968] ;  /* 0x0009680001027983 */ /* 0x000ea20000100800 */
[----:B0-----:R-:W-:-:S03]  /*1a530*/  PRMT R23, RZ, 0x7610, R23 ;  /* 0x00007610ff177816 */ /* 0x001fc60000000017 */
[----:B------:R-:W2:Y:S04]  /*1a540*/  LDL.LU R4, [R1+0x148] ;  /* 0x0001480001047983 */ /* 0x000ea80000300800 */
[----:B------:R-:W2:Y:S04]  /*1a550*/  LDL.LU R22, [R1+0x13c] ;  /* 0x00013c0001167983 */ /* 0x000ea80000300800 */
[----:B------:R-:W2:Y:S04]  /*1a560*/  LDL.LU R26, [R1+0x110] ;  /* 0x00011000011a7983 */ /* 0x000ea80000300800 */
[----:B------:R-:W2:Y:S01]  /*1a570*/  LDL.LU R28, [R1+0x10c] ;  /* 0x00010c00011c7983 */ /* 0x000ea20000300800 */
[----:B---3--:R-:W-:-:S02]  /*1a580*/  @!P0 IMAD.MOV.U32 R15, RZ, RZ, R11 ;  /* 0x000000ffff0f8224 */ /* 0x008fc400078e000b */
[----:B----4-:R-:W-:-:S05]  /*1a590*/  @!P0 IMAD.MOV.U32 R14, RZ, RZ, R10 ;  /* 0x000000ffff0e8224 */ /* 0x010fca00078e000a */
[----:B------:R0:W3:Y:S02]  /*1a5a0*/  @!P0 LDG.E.U16 R23, [R14.64] ;  /* 0x0000000a0e178981 */ /* 0x0000e4000c1e1500 */
[----:B0-----:R-:W-:Y:S02]  /*1a5b0*/  @!P0 IMAD.MOV.U32 R14, RZ, RZ, R8 ;  /* 0x000000ffff0e8224 */ /* 0x001fe400078e0008 */
[----:B--2---:R-:W-:-:S05]  /*1a5c0*/  @!P0 IMAD.MOV.U32 R15, RZ, RZ, R9 ;  /* 0x000000ffff0f8224 */ /* 0x004fca00078e0009 */
[----:B------:R0:W2:Y:S02]  /*1a5d0*/  @!P0 LDG.E.U16 R25, [R14.64] ;  /* 0x0000000a0e198981 */ /* 0x0000a4000c1e1500 */
[----:B0-----:R-:W-:Y:S02]  /*1a5e0*/  @!P0 IMAD.MOV.U32 R14, RZ, RZ, R3 ;  /* 0x000000ffff0e8224 */ /* 0x001fe400078e0003 */
[----:B------:R-:W-:-:S05]  /*1a5f0*/  @!P0 IMAD.MOV.U32 R15, RZ, RZ, R6 ;  /* 0x000000ffff0f8224 */ /* 0x000fca00078e0006 */
[----:B------:R0:W4:Y:S04]  /*1a600*/  @!P0 LDG.E.U16 R27, [R14.64] ;  /* 0x0000000a0e1b8981 */ /* 0x000128000c1e1500 */
[----:B------:R-:W-:Y:S04]  /*1a610*/  STL [R1+0x1fcc], R21 ;  /* 0x001fcc1501007387 */ /* 0x000fe80000100800 */
[----:B------:R-:W-:Y:S01]  /*1a620*/  STS.U16 [R5+0xb200], R20 ;  /* 0x00b2001405007388 */ /* 0x000fe20000000400 */
[----:B0-----:R-:W-:-:S03]  /*1a630*/  @!P0 IMAD.MOV.U32 R14, RZ, RZ, R2 ;  /* 0x000000ffff0e8224 */ /* 0x001fc600078e0002 */
[----:B------:R-:W-:Y:S04]  /*1a640*/  STS.U16 [R5+0xba00], R24 ;  /* 0x00ba001805007388 */ /* 0x000fe80000000400 */
[----:B------:R0:W-:Y:S04]  /*1a650*/  STS.U16 [R5+0xc200], R7 ;  /* 0x00c2000705007388 */ /* 0x0001e80000000400 */
[----:B---3--:R-:W-:Y:S04]  /*1a660*/  STL [R1+0x1fd0], R23 ;  /* 0x001fd01701007387 */ /* 0x008fe80000100800 */
[----:B--2---:R-:W-:Y:S04]  /*1a670*/  STL [R1+0x1fd4], R25 ;  /* 0x001fd41901007387 */ /* 0x004fe80000100800 */
[----:B----4-:R1:W-:Y:S04]  /*1a680*/  STL [R1+0x1fd8], R27 ;  /* 0x001fd81b01007387 */ /* 0x0103e80000100800 */
[----:B------:R-:W2:Y:S04]  /*1a690*/  LDL.LU R2, [R1+0x100] ;  /* 0x0001000001027983 */ /* 0x000ea80000300800 */
[----:B------:R-:W3:Y:S04]  /*1a6a0*/  LDL.LU R3, [R1+0xc4] ;  /* 0x0000c40001037983 */ /* 0x000ee80000300800 */
[----:B------:R-:W4:Y:S04]  /*1a6b0*/  LDL.LU R6, [R1+0xbc] ;  /* 0x0000bc0001067983 */ /* 0x000f280000300800 */
[----:B0-----:R-:W4:Y:S04]  /*1a6c0*/  LDL.LU R7, [R1+0x98] ;  /* 0x0000980001077983 */ /* 0x001f280000300800 */
[----:B------:R-:W0:Y:S04]  /*1a6d0*/  S2R R24, SR_TID.X ;  /* 0x0000000000187919 */ /* 0x000e280000002100 */
[----:B------:R0:W-:Y:S01]  /*1a6e0*/  STL [R1+0xc8c], R0 ;  /* 0x000c8c0001007387 */ /* 0x0001e20000100800 */
[----:B------:R-:W-:-:S03]  /*1a6f0*/  PRMT R29, RZ, 0x7610, R29 ;  /* 0x00007610ff1d7816 */ /* 0x000fc6000000001d */
[----:B-1----:R-:W4:Y:S01]  /*1a700*/  LDL.LU R27, [R1+0x90] ;  /* 0x00009000011b7983 */ /* 0x002f220000300800 */
[----:B------:R-:W-:-:S03]  /*1a710*/  @!P0 IMAD.MOV.U32 R15, RZ, RZ, R0 ;  /* 0x000000ffff0f8224 */ /* 0x000fc600078e0000 */
[----:B------:R-:W4:Y:S04]  /*1a720*/  LDL.LU R25, [R1+0x88] ;  /* 0x0000880001197983 */ /* 0x000f280000300800 */
[----:B------:R-:W4:Y:S04]  /*1a730*/  LDL.LU R23, [R1+0x84] ;  /* 0x0000840001177983 */ /* 0x000f280000300800 */
[----:B------:R-:W4:Y:S01]  /*1a740*/  LDL.LU R21, [R1+0x80] ;  /* 0x0000800001157983 */ /* 0x000f220000300800 */
[----:B0-----:R-:W-:-:S03]  /*1a750*/  LOP3.LUT R0, R24, 0x80, RZ, 0xc0, !PT ;  /* 0x0000008018007812 */ /* 0x001fc600078ec0ff */
[----:B------:R-:W4:Y:S04]  /*1a760*/  LDL.LU R19, [R1+0x7c] ;  /* 0x00007c0001137983 */ /* 0x000f280000300800 */
[----:B------:R0:W-:Y:S01]  /*1a770*/  STS.U16 [R5+0xca00], R4 ;  /* 0x00ca000405007388 */ /* 0x0001e20000000400 */
[----:B------:R-:W-:-:S03]  /*1a780*/  ISETP.NE.U32.AND P2, PT, R0, RZ, PT ;  /* 0x000000ff0000720c */ /* 0x000fc60003f45070 */
[----:B------:R-:W4:Y:S04]  /*1a790*/  LDL.LU R17, [R1+0x78] ;  /* 0x0000780001117983 */ /* 0x000f280000300800 */
[----:B------:R-:W4:Y:S01]  /*1a7a0*/  LDL.LU R13, [R1+0x74] ;  /* 0x00007400010d7983 */ /* 0x000f220000300800 */
[----:B0-----:R-:W-:-:S03]  /*1a7b0*/  LOP3.LUT R4, R24, 0x7f, RZ, 0xc0, !PT ;  /* 0x0000007f18047812 */ /* 0x001fc600078ec0ff */
[----:B------:R-:W4:Y:S04]  /*1a7c0*/  LDL.LU R12, [R1+0x70] ;  /* 0x00007000010c7983 */ /* 0x000f280000300800 */
[----:B------:R-:W4:Y:S01]  /*1a7d0*/  LDL.LU R11, [R1+0x6c] ;  /* 0x00006c00010b7983 */ /* 0x000f220000300800 */
[----:B------:R-:W-:-:S03]  /*1a7e0*/  IMAD.SHL.U32 R4, R4, 0x2, RZ ;  /* 0x0000000204047824 */ /* 0x000fc600078e00ff */
[----:B------:R0:W4:Y:S01]  /*1a7f0*/  @!P0 LDG.E.U16 R29, [R14.64] ;  /* 0x0000000a0e1d8981 */ /* 0x000122000c1e1500 */
[----:B------:R-:W-:-:S03]  /*1a800*/  SEL R20, RZ, 0x110, !P2 ;  /* 0x00000110ff147807 */ /* 0x000fc60005000000 */
[----:B------:R-:W4:Y:S04]  /*1a810*/  LDL.LU R10, [R1+0x68] ;  /* 0x00006800010a7983 */ /* 0x000f280000300800 */
[----:B------:R1:W-:Y:S04]  /*1a820*/  STS.U16 [R5+0xd200], R22 ;  /* 0x00d2001605007388 */ /* 0x0003e80000000400 */
[----:B0-----:R-:W4:Y:S04]  /*1a830*/  LDL.LU R14, [R1+0x64] ;  /* 0x00006400010e7983 */ /* 0x001f280000300800 */
[----:B------:R-:W4:Y:S04]  /*1a840*/  LDL.LU R15, [R1+0x60] ;  /* 0x00006000010f7983 */ /* 0x000f280000300800 */
[----:B-1----:R-:W4:Y:S01]  /*1a850*/  LDL.LU R22, [R1+0x5c] ;  /* 0x00005c0001167983 */ /* 0x002f220000300800 */
[----:B------:R-:W-:-:S03]  /*1a860*/  LOP3.LUT R20, R20, R4, RZ, 0x3c, !PT ;  /* 0x0000000414147212 */ /* 0x000fc600078e3cff */
[----:B------:R0:W-:Y:S04]  /*1a870*/  STS.U16 [R5+0xda00], R26 ;  /* 0x00da001a05007388 */ /* 0x0001e80000000400 */
[----:B------:R-:W4:Y:S04]  /*1a880*/  LDL.LU R24, [R1+0x58] ;  /* 0x0000580001187983 */ /* 0x000f280000300800 */
[----:B------:R1:W-:Y:S04]  /*1a890*/  STS.U16 [R5+0xe200], R28 ;  /* 0x00e2001c05007388 */ /* 0x0003e80000000400 */
[----:B0-----:R-:W4:Y:S01]  /*1a8a0*/  LDL.LU R26, [R1+0x54] ;  /* 0x00005400011a7983 */ /* 0x001f220000300800 */
[----:B------:R-:W-:-:S03]  /*1a8b0*/  LOP3.LUT R20, R20, 0x40, RZ, 0x3c, !PT ;  /* 0x0000004014147812 */ /* 0x000fc600078e3cff */
[----:B-1----:R-:W4:Y:S04]  /*1a8c0*/  LDL.LU R28, [R1+0x50] ;  /* 0x00005000011c7983 */ /* 0x002f280000300800 */
[----:B------:R-:W4:Y:S04]  /*1a8d0*/  LDL.LU R9, [R1+0x4c] ;  /* 0x00004c0001097983 */ /* 0x000f280000300800 */
[----:B------:R-:W4:Y:S04]  /*1a8e0*/  LDL.LU R8, [R1+0x48] ;  /* 0x0000480001087983 */ /* 0x000f280000300800 */
[----:B------:R-:W4:Y:S04]  /*1a8f0*/  LDL.LU R16, [R1+0x44] ;  /* 0x0000440001107983 */ /* 0x000f280000300800 */
[----:B------:R-:W4:Y:S04]  /*1a900*/  LDL.LU R18, [R1+0x40] ;  /* 0x0000400001127983 */ /* 0x000f280000300800 */
[----:B--2---:R0:W-:Y:S04]  /*1a910*/  STS.U16 [R5+0xea00], R2 ;  /* 0x00ea000205007388 */ /* 0x0041e80000000400 */
[----:B---3--:R1:W-:Y:S04]  /*1a920*/  STS.U16 [R5+0xf200], R3 ;  /* 0x00f2000305007388 */ /* 0x0083e80000000400 */
[----:B----4-:R2:W-:Y:S04]  /*1a930*/  STS.U16 [R5+0xfa00], R6 ;  /* 0x00fa000605007388 */ /* 0x0105e80000000400 */
[----:B0-----:R-:W3:Y:S04]  /*1a940*/  LDL.LU R2, [R1+0x3c] ;  /* 0x00003c0001027983 */ /* 0x001ee80000300800 */
[----:B-1----:R-:W4:Y:S04]  /*1a950*/  LDL.LU R3, [R1+0x38] ;  /* 0x0000380001037983 */ /* 0x002f280000300800 */
[----:B--2---:R-:W2:Y:S04]  /*1a960*/  LDL.LU R5, [R1+0x34] ;  /* 0x0000340001057983 */ /* 0x004ea80000300800 */
[----:B------:R0:W-:Y:S04]  /*1a970*/  STS.U16 [R20+0x400], R7 ;  /* 0x0004000714007388 */ /* 0x0001e80000000400 */
[----:B------:R-:W2:Y:S04]  /*1a980*/  LDL.LU R6, [R1+0x30] ;  /* 0x0000300001067983 */ /* 0x000ea80000300800 */
[----:B0-----:R-:W2:Y:S04]  /*1a990*/  LDL.LU R7, [R1+0x2c] ;  /* 0x00002c0001077983 */ /* 0x001ea80000300800 */
[----:B------:R0:W-:Y:S04]  /*1a9a0*/  STS.U16 [R20+0xc00], R27 ;  /* 0x000c001b14007388 */ /* 0x0001e80000000400 */
[----:B------:R1:W-:Y:S04]  /*1a9b0*/  STS.U16 [R20+0x1400], R25 ;  /* 0x0014001914007388 */ /* 0x0003e80000000400 */
[----:B------:R1:W-:Y:S04]  /*1a9c0*/  STS.U16 [R20+0x1c00], R23 ;  /* 0x001c001714007388 */ /* 0x0003e80000000400 */
[----:B0-----:R-:W2:Y:S04]  /*1a9d0*/  LDL.LU R27, [R1+0x1fd8] ;  /* 0x001fd800011b7983 */ /* 0x001ea80000300800 */
[----:B------:R0:W-:Y:S04]  /*1a9e0*/  STS.U16 [R20+0x2400], R21 ;  /* 0x0024001514007388 */ /* 0x0001e80000000400 */
[----:B-1----:R-:W2:Y:S04]  /*1a9f0*/  LDL.LU R25, [R1+0x1fd4] ;  /* 0x001fd40001197983 */ /* 0x002ea80000300800 */
[----:B------:R1:W-:Y:S04]  /*1aa00*/  STS.U16 [R20+0x2c00], R19 ;  /* 0x002c001314007388 */ /* 0x0003e80000000400 */
[----:B------:R-:W2:Y:S04]  /*1aa10*/  LDL.LU R23, [R1+0x1fd0] ;  /* 0x001fd00001177983 */ /* 0x000ea80000300800 */
        /* <DEDUP_REMOVED lines=10> */
[----:B------:R-:W-:Y:S04]  /*1aac0*/  STS.U16 [R20+0x5c00], R14 ;  /* 0x005c000e14007388 */ /* 0x000fe80000000400 */
[----:B------:R-:W2:Y:S04]  /*1aad0*/  LDL.LU R11, [R1+0x1fb8] ;  /* 0x001fb800010b7983 */ /* 0x000ea80000300800 */
[----:B------:R-:W-:Y:S04]  /*1aae0*/  STS.U16 [R20+0x6400], R15 ;  /* 0x0064000f14007388 */ /* 0x000fe80000000400 */
[----:B0-----:R-:W2:Y:S04]  /*1aaf0*/  LDL.LU R10, [R1+0x1fb4] ;  /* 0x001fb400010a7983 */ /* 0x001ea80000300800 */
[----:B------:R0:W-:Y:S04]  /*1ab00*/  STS.U16 [R20+0x6c00], R22 ;  /* 0x006c001614007388 */ /* 0x0001e80000000400 */
[----:B------:R1:W-:Y:S04]  /*1ab10*/  STS.U16 [R20+0x7400], R24 ;  /* 0x0074001814007388 */ /* 0x0003e80000000400 */
[----:B------:R1:W-:Y:S04]  /*1ab20*/  STS.U16 [R20+0x7c00], R26 ;  /* 0x007c001a14007388 */ /* 0x0003e80000000400 */
[----:B0-----:R-:W2:Y:S04]  /*1ab30*/  LDL.LU R22, [R1+0x14c] ;  /* 0x00014c0001167983 */ /* 0x001ea80000300800 */
[----:B-1----:R-:W2:Y:S04]  /*1ab40*/  LDL.LU R24, [R1+0x28] ;  /* 0x0000280001187983 */ /* 0x002ea80000300800 */
[----:B------:R0:W-:Y:S04]  /*1ab50*/  STS.U16 [R20+0x8400], R28 ;  /* 0x0084001c14007388 */ /* 0x0001e80000000400 */
[----:B------:R-:W2:Y:S04]  /*1ab60*/  LDL.LU R26, [R1+0x24] ;  /* 0x00002400011a7983 */ /* 0x000ea80000300800 */
[----:B------:R1:W-:Y:S04]  /*1ab70*/  STS.U16 [R20+0x8c00], R9 ;  /* 0x008c000914007388 */ /* 0x0003e80000000400 */
[----:B0-----:R-:W2:Y:S04]  /*1ab80*/  LDL.LU R28, [R1+0x20] ;  /* 0x00002000011c7983 */ /* 0x001ea80000300800 */
[----:B------:R-:W2:Y:S04]  /*1ab90*/  LDL.LU R14, [R1+0x4] ;  /* 0x00000400010e7983 */ /* 0x000ea80000300800 */
[----:B------:R-:W2:Y:S04]  /*1aba0*/  LDL.LU R15, [R1] ;  /* 0x00000000010f7983 */ /* 0x000ea80000300800 */
[----:B-1----:R-:W2:Y:S04]  /*1abb0*/  LDL.LU R9, [R1+0x1fb0] ;  /* 0x001fb00001097983 */ /* 0x002ea80000300800 */
[----:B------:R0:W-:Y:S04]  /*1abc0*/  STS.U16 [R20+0x9400], R8 ;  /* 0x0094000814007388 */ /* 0x0001e80000000400 */
[----:B------:R1:W-:Y:S04]  /*1abd0*/  STS.U16 [R20+0x9c00], R16 ;  /* 0x009c001014007388 */ /* 0x0003e80000000400 */
[----:B------:R1:W-:Y:S04]  /*1abe0*/  STS.U16 [R20+0xa400], R18 ;  /* 0x00a4001214007388 */ /* 0x0003e80000000400 */
[----:B0-----:R-:W2:Y:S04]  /*1abf0*/  LDL.LU R8, [R1+0x1fac] ;  /* 0x001fac0001087983 */ /* 0x001ea80000300800 */
[----:B-1----:R-:W2:Y:S04]  /*1ac00*/  LDL.LU R16, [R1+0x1fa8] ;  /* 0x001fa80001107983 */ /* 0x002ea80000300800 */
[----:B------:R-:W2:Y:S04]  /*1ac10*/  LDL.LU R18, [R1+0x1fa4] ;  /* 0x001fa40001127983 */ /* 0x000ea80000300800 */
[----:B---3--:R0:W-:Y:S04]  /*1ac20*/  STS.U16 [R20+0xac00], R2 ;  /* 0x00ac000214007388 */ /* 0x0081e80000000400 */
[----:B----4-:R1:W-:Y:S04]  /*1ac30*/  STS.U16 [R20+0xb400], R3 ;  /* 0x00b4000314007388 */ /* 0x0103e80000000400 */
[----:B--2---:R2:W-:Y:S04]  /*1ac40*/  STS.U16 [R20+0xbc00], R5 ;  /* 0x00bc000514007388 */ /* 0x0045e80000000400 */
[----:B0-----:R-:W3:Y:S04]  /*1ac50*/  LDL.LU R2, [R1+0x1fa0] ;  /* 0x001fa00001027983 */ /* 0x001ee80000300800 */
[----:B-1----:R-:W4:Y:S04]  /*1ac60*/  LDL.LU R3, [R1+0x1f9c] ;  /* 0x001f9c0001037983 */ /* 0x002f280000300800 */
[----:B--2---:R-:W2:Y:S04]  /*1ac70*/  LDL.LU R5, [R1+0x1f98] ;  /* 0x001f980001057983 */ /* 0x004ea80000300800 */
[----:B------:R0:W-:Y:S04]  /*1ac80*/  STS.U16 [R20+0xc400], R6 ;  /* 0x00c4000614007388 */ /* 0x0001e80000000400 */
[----:B------:R1:W-:Y:S04]  /*1ac90*/  STS.U16 [R20+0xcc00], R7 ;  /* 0x00cc000714007388 */ /* 0x0003e80000000400 */
[----:B0-----:R-:W2:Y:S04]  /*1aca0*/  LDL.LU R6, [R1+0x1f94] ;  /* 0x001f940001067983 */ /* 0x001ea80000300800 */
[----:B-1----:R-:W2:Y:S01]  /*1acb0*/  LDL.LU R7, [R1+0x1f90] ;  /* 0x001f900001077983 */ /* 0x002ea20000300800 */
[----:B------:R-:W-:-:S04]  /*1acc0*/  ISETP.NE.U32.AND P1, PT, R0, RZ, PT ;  /* 0x000000ff0000720c */ /* 0x000fc80003f25070 */
[----:B------:R-:W-:-:S04]  /*1acd0*/  SEL R0, RZ, 0x110, !P1 ;  /* 0x00000110ff007807 */ /* 0x000fc80004800000 */
[----:B------:R-:W-:Y:S01]  /*1ace0*/  LOP3.LUT R0, R0, R4, RZ, 0x3c, !PT ;  /* 0x0000000400007212 */ /* 0x000fe200078e3cff */
[----:B--2---:R0:W-:Y:S04]  /*1acf0*/  STS.U16 [R20+0xd400], R7 ;  /* 0x00d4000714007388 */ /* 0x0041e80000000400 */
[----:B------:R1:W-:Y:S04]  /*1ad00*/  STS.U16 [R20+0xdc00], R6 ;  /* 0x00dc000614007388 */ /* 0x0003e80000000400 */
[----:B------:R2:W-:Y:S04]  /*1ad10*/  STS.U16 [R20+0xe400], R5 ;  /* 0x00e4000514007388 */ /* 0x0005e80000000400 */
[----:B0-----:R-:W3:Y:S04]  /*1ad20*/  LDL.LU R7, [R1+0x8] ;  /* 0x0000080001077983 */ /* 0x001ee80000300800 */
[----:B-1----:R-:W3:Y:S04]  /*1ad30*/  LDL.LU R6, [R1+0xc] ;  /* 0x00000c0001067983 */ /* 0x002ee80000300800 */
[----:B--2---:R-:W2:Y:S04]  /*1ad40*/  LDL.LU R5, [R1+0x10] ;  /* 0x0000100001057983 */ /* 0x004ea80000300800 */
[----:B------:R-:W2:Y:S01]  /*1ad50*/  LDL.LU R4, [R1+0x1f8c] ;  /* 0x001f8c0001047983 */ /* 0x000ea20000300800 */
[----:B------:R-:W-:-:S03]  /*1ad60*/  LOP3.LUT R0, R0, 0x60, RZ, 0x3c, !PT ;  /* 0x0000006000007812 */ /* 0x000fc600078e3cff */
[----:B--2---:R0:W-:Y:S04]  /*1ad70*/  STS.U16 [R20+0xec00], R4 ;  /* 0x00ec000414007388 */ /* 0x0041e80000000400 */
[----:B----4-:R1:W-:Y:S04]  /*1ad80*/  STS.U16 [R20+0xf400], R3 ;  /* 0x00f4000314007388 */ /* 0x0103e80000000400 */
[----:B---3--:R2:W-:Y:S04]  /*1ad90*/  STS.U16 [R20+0xfc00], R2 ;  /* 0x00fc000214007388 */ /* 0x0085e80000000400 */
[----:B0-----:R-:W3:Y:S04]  /*1ada0*/  LDL.LU R4, [R1+0x14] ;  /* 0x0000140001047983 */ /* 0x001ee80000300800 */
[----:B-1----:R-:W4:Y:S04]  /*1adb0*/  LDL.LU R3, [R1+0x18] ;  /* 0x0000180001037983 */ /* 0x002f280000300800 */
[----:B--2---:R-:W2:Y:S04]  /*1adc0*/  LDL.LU R20, [R1+0x1f88] ;  /* 0x001f880001147983 */ /* 0x004ea80000300800 */
[----:B------:R-:W2:Y:S04]  /*1add0*/  LDL.LU R2, [R1+0x1c] ;  /* 0x00001c0001027983 */ /* 0x000ea80000300800 */
[----:B------:R0:W-:Y:S04]  /*1ade0*/  STS.U16 [R0+0xfe00], R22 ;  /* 0x00fe001600007388 */ /* 0x0001e80000000400 */
[----:B------:R1:W-:Y:S04]  /*1adf0*/  STS.U16 [R0+0x600], R24 ;  /* 0x0006001800007388 */ /* 0x0003e80000000400 */
[----:B------:R1:W-:Y:S04]  /*1ae00*/  STS.U16 [R0+0xe00], R26 ;  /* 0x000e001a00007388 */ /* 0x0003e80000000400 */
[----:B0-----:R-:W3:Y:S04]  /*1ae10*/  LDL.LU R22, [R1+0x1f84] ;  /* 0x001f840001167983 */ /* 0x001ee80000300800 */
[----:B-1----:R-:W3:Y:S04]  /*1ae20*/  LDL.LU R24, [R1+0x1f80] ;  /* 0x001f800001187983 */ /* 0x002ee80000300800 */
[----:B------:R-:W3:Y:S04]  /*1ae30*/  LDL.LU R26, [R1+0x1f7c] ;  /* 0x001f7c00011a7983 */ /* 0x000ee80000300800 */
[----:B------:R0:W-:Y:S04]  /*1ae40*/  STS.U16 [R0+0x1600], R28 ;  /* 0x0016001c00007388 */ /* 0x0001e80000000400 */
[----:B0-----:R-:W3:Y:S04]  /*1ae50*/  LDL.LU R28, [R1+0x1f78] ;  /* 0x001f7800011c7983 */ /* 0x001ee80000300800 */
[----:B--2---:R-:W-:Y:S04]  /*1ae60*/  STS.U16 [R0+0x1e00], R2 ;  /* 0x001e000200007388 */ /* 0x004fe80000000400 */
[----:B----4-:R-:W-:Y:S04]  /*1ae70*/  STS.U16 [R0+0x2600], R3 ;  /* 0x0026000300007388 */ /* 0x010fe80000000400 */
[----:B---3--:R-:W-:Y:S04]  /*1ae80*/  STS.U16 [R0+0x2e00], R4 ;  /* 0x002e000400007388 */ /* 0x008fe80000000400 */
[----:B------:R-:W-:Y:S04]  /*1ae90*/  STS.U16 [R0+0x3600], R5 ;  /* 0x0036000500007388 */ /* 0x000fe80000000400 */
[----:B------:R-:W-:Y:S04]  /*1aea0*/  STS.U16 [R0+0x3e00], R6 ;  /* 0x003e000600007388 */ /* 0x000fe80000000400 */
[----:B------:R-:W-:Y:S04]  /*1aeb0*/  STS.U16 [R0+0x4600], R7 ;  /* 0x0046000700007388 */ /* 0x000fe80000000400 */
[----:B------:R0:W-:Y:S04]  /*1aec0*/  STS.U16 [R0+0x4e00], R14 ;  /* 0x004e000e00007388 */ /* 0x0001e80000000400 */
[----:B------:R1:W-:Y:S04]  /*1aed0*/  STS.U16 [R0+0x5600], R15 ;  /* 0x0056000f00007388 */ /* 0x0003e80000000400 */
[----:B0-----:R-:W2:Y:S04]  /*1aee0*/  LDL R14, [R1+0x364] ;  /* 0x00036400010e7983 */ /* 0x001ea80000100800 */
[----:B-1----:R-:W3:Y:S04]  /*1aef0*/  LDL R15, [R1+0x360] ;  /* 0x00036000010f7983 */ /* 0x002ee80000100800 */
[----:B------:R-:W-:Y:S04]  /*1af00*/  STS.U16 [R0+0x5e00], R28 ;  /* 0x005e001c00007388 */ /* 0x000fe80000000400 */
        /* <DEDUP_REMOVED lines=19> */
[----:B------:R-:W-:Y:S06]  /*1b040*/  BAR.SYNC.DEFER_BLOCKING 0x0 ;  /* 0x0000000000007b1d */ /* 0x000fec0000010000 */
[----:B--2---:R-:W-:Y:S04]  /*1b050*/  LDSM.16.MT88.4 R4, [R14+0x10000] ;  /* 0x010000000e04783b */ /* 0x004fe80000004200 */
[----:B---3--:R-:W0:Y:S04]  /*1b060*/  LDSM.16.M88.4 R16, [R15] ;  /* 0x000000000f10783b */ /* 0x008e280000000200 */
[----:B------:R-:W1:Y:S04]  /*1b070*/  LDSM.16.M88.4 R8, [R15+0x2000] ;  /* 0x002000000f08783b */ /* 0x000e680000000200 */
[----:B------:R-:W-:Y:S04]  /*1b080*/  LDSM.16.M88.4 R24, [R15+0x4000] ;  /* 0x004000000f18783b */ /* 0x000fe80000000200 */
[----:B0-----:R-:W-:Y:S04]  /*1b090*/  STL.64 [R1+0xc0], R16 ;  /* 0x0000c01001007387 */ /* 0x001fe80000100a00 */
[----:B------:R-:W-:Y:S04]  /*1b0a0*/  STL.64 [R1+0xc8], R18 ;  /* 0x0000c81201007387 */ /* 0x000fe80000100a00 */
[----:B------:R-:W0:Y:S04]  /*1b0b0*/  LDSM.16.M88.4 R16, [R15+0x6000] ;  /* 0x006000000f10783b */ /* 0x000e280000000200 */
[----:B-1----:R-:W-:Y:S04]  /*1b0c0*/  STL.64 [R1+0xb0], R8 ;  /* 0x0000b00801007387 */ /* 0x002fe80000100a00 */
[----:B------:R-:W-:Y:S04]  /*1b0d0*/  STL.64 [R1+0xb8], R10 ;  /* 0x0000b80a01007387 */ /* 0x000fe80000100a00 */
[----:B------:R-:W1:Y:S04]  /*1b0e0*/  LDSM.16.M88.4 R8, [R15+0x8000] ;  /* 0x008000000f08783b */ /* 0x000e680000000200 */
[----:B------:R-:W2:Y:S04]  /*1b0f0*/  LDL R3, [R1+0x368] ;  /* 0x0003680001037983 */ /* 0x000ea80000100800 */
[----:B0-----:R-:W-:Y:S04]  /*1b100*/  STL.64 [R1+0x90], R16 ;  /* 0x0000901001007387 */ /* 0x001fe80000100a00 */
[----:B------:R-:W-:Y:S04]  /*1b110*/  STL.64 [R1+0x98], R18 ;  /* 0x0000981201007387 */ /* 0x000fe80000100a00 */
[----:B-1----:R-:W-:Y:S01]  /*1b120*/  STL.64 [R1+0x80], R8 ;  /* 0x0000800801007387 */ /* 0x002fe20000100a00 */
[----:B------:R-:W-:-:S02]  /*1b130*/  IMAD.MOV.U32 R2, RZ, RZ, R8 ;  /* 0x000000ffff027224 */ /* 0x000fc400078e0008 */
[----:B------:R-:W-:Y:S01]  /*1b140*/  IMAD.MOV.U32 R0, RZ, RZ, R9 ;  /* 0x000000ffff007224 */ /* 0x000fe200078e0009 */
[----:B------:R-:W-:Y:S04]  /*1b150*/  STL.64 [R1+0x88], R10 ;  /* 0x0000880a01007387 */ /* 0x000fe80000100a00 */
[----:B------:R-:W0:Y:S02]  /*1b160*/  LDSM.16.M88.4 R8, [R15+0xa000] ;  /* 0x00a000000f08783b */ /* 0x000e240000000200 */
[----:B0-----:R-:W-:Y:S02]  /*1b170*/  IMAD.MOV.U32 R23, RZ, RZ, R11 ;  /* 0x000000ffff177224 */ /* 0x001fe400078e000b */
[----:B------:R-:W-:Y:S04]  /*1b180*/  STL.64 [R1+0x20], R8 ;  /* 0x0000200801007387 */ /* 0x000fe80000100a00 */
[----:B------:R-:W-:Y:S04]  /*1b190*/  STL.64 [R1+0x28], R10 ;  /* 0x0000280a01007387 */ /* 0x000fe80000100a00 */
[----:B------:R-:W-:Y:S04]  /*1b1a0*/  STL [R1+0x1ea8], R23 ;  /* 0x001ea81701007387 */ /* 0x000fe80000100800 */
[----:B------:R-:W0:Y:S04]  /*1b1b0*/  LDSM.16.M88.4 R20, [R15+0xc000] ;  /* 0x00c000000f14783b */ /* 0x000e280000000200 */
[----:B------:R-:W-:Y:S04]  /*1b1c0*/  STL.64 [R1+0xa8], R26 ;  /* 0x0000a81a01007387 */ /* 0x000fe80000100a00 */
[----:B------:R1:W-:Y:S04]  /*1b1d0*/  STL.64 [R1+0x1f60], R24 ;  /* 0x001f601801007387 */ /* 0x0003e80000100a00 */
[----:B-1----:R-:W3:Y:S04]  /*1b1e0*/  LDL.LU.64 R24, [R1+0x340] ;  /* 0x0003400001187983 */ /* 0x002ee80000300a00 */
[----:B0-----:R-:W-:Y:S04]  /*1b1f0*/  STL.64 [R1+0x10], R20 ;  /* 0x0000101401007387 */ /* 0x001fe80000100a00 */
[----:B------:R-:W-:Y:S04]  /*1b200*/  STL.64 [R1+0x18], R22 ;  /* 0x0000181601007387 */ /* 0x000fe80000100a00 */
[----:B------:R-:W4:Y:S01]  /*1b210*/  LDL.LU.64 R26, [R1+0x348] ;  /* 0x00034800011a7983 */ /* 0x000f220000300a00 */
[----:B------:R-:W-:-:S02]  /*1b220*/  IMAD.MOV.U32 R17, RZ, RZ, R8 ;  /* 0x000000ffff117224 */ /* 0x000fc400078e0008 */
[----:B------:R-:W-:Y:S02]  /*1b230*/  IMAD.MOV.U32 R16, RZ, RZ, R9 ;  /* 0x000000ffff107224 */ /* 0x000fe400078e0009 */
[----:B------:R-:W0:Y:S04]  /*1b240*/  LDSM.16.M88.4 R8, [R15+0xe000] ;  /* 0x00e000000f08783b */ /* 0x000e280000000200 */
[----:B------:R-:W-:Y:S04]  /*1b250*/  LDSM.16.MT88.4 R12, [R14+0x10080] ;  /* 0x010080000e0c783b */ /* 0x000fe80000004200 */
[----:B0-----:R-:W-:Y:S04]  /*1b260*/  STL.64 [R1], R8 ;  /* 0x0000000801007387 */ /* 0x001fe80000100a00 */
[----:B------:R-:W-:Y:S04]  /*1b270*/  STL.64 [R1+0x8], R10 ;  /* 0x0000080a01007387 */ /* 0x000fe80000100a00 */
[----:B--2---:R-:W0:Y:S04]  /*1b280*/  LDSM.16.MT88.4 R8, [R3+0x10000] ;  /* 0x010000000308783b */ /* 0x004e280000004200 */
[----:B----4-:R-:W-:Y:S04]  /*1b290*/  STL.64 [R1+0x1f70], R26 ;  /* 0x001f701a01007387 */ /* 0x010fe80000100a00 */
[----:B---3--:R1:W-:Y:S04]  /*1b2a0*/  STL.64 [R1+0x1f68], R24 ;  /* 0x001f681801007387 */ /* 0x0083e80000100a00 */
[----:B-1----:R-:W2:Y:S04]  /*1b2b0*/  LDL.64 R24, [R1+0xc0] ;  /* 0x0000c00001187983 */ /* 0x002ea80000100a00 */
[----:B------:R-:W3:Y:S04]  /*1b2c0*/  LDL.LU.64 R20, [R1+0x330] ;  /* 0x0003300001147983 */ /* 0x000ee80000300a00 */
[----:B------:R-:W3:Y:S04]  /*1b2d0*/  LDL.LU.64 R22, [R1+0x338] ;  /* 0x0003380001167983 */ /* 0x000ee80000300a00 */
[----:B0-----:R-:W-:Y:S04]  /*1b2e0*/  STL.64 [R1+0x1f40], R10 ;  /* 0x001f400a01007387 */ /* 0x001fe80000100a00 */
[----:B------:R0:W-:Y:S04]  /*1b2f0*/  STL.64 [R1+0x1f38], R8 ;  /* 0x001f380801007387 */ /* 0x0001e80000100a00 */
[----:B0-----:R-:W4:Y:S04]  /*1b300*/  LDL.LU.64 R8, [R1+0x350] ;  /* 0x0003500001087983 */ /* 0x001f280000300a00 */
[----:B------:R-:W4:Y:S04]  /*1b310*/  LDL.LU.64 R10, [R1+0x358] ;  /* 0x00035800010a7983 */ /* 0x000f280000300a00 */
[----:B------:R-:W-:Y:S04]  /*1b320*/  STL.64 [R1+0x1eb8], R14 ;  /* 0x001eb80e01007387 */ /* 0x000fe80000100a00 */
[----:B------:R0:W-:Y:S02]  /*1b330*/  STL.64 [R1+0x1eb0], R12 ;  /* 0x001eb00c01007387 */ /* 0x0001e40000100a00 */
[----:B0-----:R-:W-:-:S02]  /*1b340*/  IMAD.MOV.U32 R12, RZ, RZ, R17 ;  /* 0x000000ffff0c7224 */ /* 0x001fc400078e0011 */
[----:B------:R-:W-:Y:S02]  /*1b350*/  IMAD.MOV.U32 R13, RZ, RZ, R16 ;  /* 0x000000ffff0d7224 */ /* 0x000fe400078e0010 */
[----:B------:R-:W0:Y:S04]  /*1b360*/  LDSM.16.MT88.4 R16, [R3+0x10080] ;  /* 0x010080000310783b */ /* 0x000e280000004200 */
[----:B0-----:R-:W-:Y:S04]  /*1b370*/  STL.64 [R1+0x1e50], R18 ;  /* 0x001e501201007387 */ /* 0x001fe80000100a00 */
[----:B------:R0:W-:Y:S04]  /*1b380*/  STL.64 [R1+0x1e48], R16 ;  /* 0x001e481001007387 */ /* 0x0001e80000100a00 */
[----:B0-----:R-:W3:Y:S01]  /*1b390*/  LDL.LU.64 R16, [R1] ;  /* 0x0000000001107983 */ /* 0x001ee20000300a00 */
[----:B--2---:R-:W-:Y:S01]  /*1b3a0*/  IMAD.MOV.U32 R3, RZ, RZ, R25 ;  /* 0x000000ffff037224 */ /* 0x004fe200078e0019 */
[----:B----4-:R-:W-:Y:S02]  /*1b3b0*/  HMMA.16816.F32 R8, R4, R24, R8 ;  /* 0x000000180408723c */ /* 0x010fe40000001808 */
[----:B---3--:R0:W-:Y:S04]  /*1b3c0*/  STL.64 [R1+0x1f48], R16 ;  /* 0x001f481001007387 */ /* 0x0081e80000100a00 */
[----:B0-----:R-:W2:Y:S11]  /*1b3d0*/  LDL.64 R16, [R1+0xb0] ;  /* 0x0000b00001107983 */ /* 0x001eb60000100a00 */
[----:B------:R-:W-:Y:S06]  /*1b3e0*/  @!UPT UIADD3 URZ, URZ, URZ, URZ ;  /* 0x0000003f3f3ff290 */ /* 0x000fec000fffe03f */
[----:B------:R0:W-:Y:S04]  /*1b3f0*/  STL.64 [R1+0x170], R8 ;  /* 0x0001700801007387 */ /* 0x0001e80000100a00 */
[----:B------:R-:W-:Y:S04]  /*1b400*/  STL.64 [R1+0x178], R10 ;  /* 0x0001780a01007387 */ /* 0x000fe80000100a00 */
[----:B------:R-:W2:Y:S01]  /*1b410*/  LDL.LU.64 R26, [R1+0x1f70] ;  /* 0x001f7000011a7983 */ /* 0x000ea20000300a00 */
[----:B0-----:R-:W-:-:S03]  /*1b420*/  IMAD.MOV.U32 R8, RZ, RZ, R24 ;  /* 0x000000ffff087224 */ /* 0x001fc600078e0018 */
[----:B------:R-:W2:Y:S02]  /*1b430*/  LDL.LU.64 R24, [R1+0x1f68] ;  /* 0x001f680001187983 */ /* 0x000ea40000300a00 */
[----:B--2---:R-:W-:Y:S11]  /*1b440*/  HMMA.16816.F32 R24, R4, R16, R24 ;  /* 0x000000100418723c */ /* 0x004ff60000001818 */
[----:B------:R-:W-:Y:S11]  /*1b450*/  @!UPT UIADD3 URZ, URZ, URZ, URZ ;  /* 0x0000003f3f3ff290 */ /* 0x000ff6000fffe03f */
[----:B------:R-:W-:Y:S01]  /*1b460*/  @!UPT UIADD3 URZ, URZ, URZ, URZ ;  /* 0x0000003f3f3ff290 */ /* 0x000fe2000fffe03f */
[----:B------:R0:W-:Y:S04]  /*1b470*/  STL.64 [R1+0x160], R24 ;  /* 0x0001601801007387 */ /* 0x0001e80000100a00 */
[----:B------:R-:W-:Y:S04]  /*1b480*/  STL.64 [R1+0x168], R26 ;  /* 0x0001681a01007387 */ /* 0x000fe80000100a00 */
[----:B0-----:R-:W2:Y:S01]  /*1b490*/  LDL.LU.64 R24, [R1+0x1f60] ;  /* 0x001f600001187983 */ /* 0x001ea20000300a00 */
[----:B------:R-:W-:Y:S02]  /*1b4a0*/  IMAD.MOV.U32 R10, RZ, RZ, R16 ;  /* 0x000000ffff0a7224 */ /* 0x000fe400078e0010 */
[----:B------:R-:W-:-:S02]  /*1b4b0*/  IMAD.MOV.U32 R9, RZ, RZ, R17 ;  /* 0x000000ffff097224 */ /* 0x000fc400078e0011 */
[----:B--2---:R-:W-:Y:S01]  /*1b4c0*/  HMMA.16816.F32 R16, R4, R24, R20 ;  /* 0x000000180410723c */ /* 0x004fe20000001814 */
[----:B------:R0:W-:Y:S06]  /*1b4d0*/  STL.64 [R1+0x1f08], R24 ;  /* 0x001f081801007387 */ /* 0x0001ec0000100a00 */
[----:B0-----:R-:W-:Y:S02]  /*1b4e0*/  IMAD.MOV.U32 R24, RZ, RZ, R10 ;  /* 0x000000ffff187224 */ /* 0x001fe400078e000a */
[----:B------:R-:W-:Y:S11]  /*1b4f0*/  IMAD.MOV.U32 R25, RZ, RZ, R9 ;  /* 0x000000ffff197224 */ /* 0x000ff600078e0009 */
[----:B------:R-:W-:Y:S03]  /*1b500*/  @!UPT UIADD3 URZ, URZ, URZ, URZ ;  /* 0x0000003f3f3ff290 */ /* 0x000fe6000fffe03f */
[----:B------:R-:W-:Y:S04]  /*1b510*/  STL.64 [R1+0x150], R16 ;  /* 0x0001501001007387 */ /* 0x000fe80000100a00 */
[----:B------:R-:W-:Y:S04]  /*1b520*/  STL.64 [R1+0x158], R18 ;  /* 0x0001581201007387 */ /* 0x000fe80000100a00 */
[----:B------:R0:W-:Y:S02]  /*1b530*/  STL.64 [R1+0x1f20], R24 ;  /* 0x001f201801007387 */ /* 0x0001e40000100a00 */
[----:B0-----:R-:W-:-:S02]  /*1b540*/  IMAD.MOV.U32 R24, RZ, RZ, R8 ;  /* 0x000000ffff187224 */ /* 0x001fc400078e0008 */
[----:B------:R-:W-:Y:S01]  /*1b550*/  IMAD.MOV.U32 R25, RZ, RZ, R3 ;  /* 0x000000ffff197224 */ /* 0x000fe200078e0003 */
[----:B------:R-:W2:Y:S04]  /*1b560*/  LDL.LU.64 R8, [R1+0x310] ;  /* 0x0003100001087983 */ /* 0x000ea80000300a00 */
[----:B------:R-:W2:Y:S04]  /*1b570*/  LDL.LU.64 R10, [R1+0x318] ;  /* 0x00031800010a7983 */ /* 0x000ea80000300a00 */
[----:B------:R0:W-:Y:S04]  /*1b580*/  STL.64 [R1+0x1f50], R24 ;  /* 0x001f501801007387 */ /* 0x0001e80000100a00 */
[----:B------:R-:W3:Y:S04]  /*1b590*/  LDL.64 R16, [R1+0x10] ;  /* 0x0000100001107983 */ /* 0x000ee80000100a00 */
[----:B0-----:R-:W4:Y:S04]  /*1b5a0*/  LDL.64 R24, [R1+0x90] ;  /* 0x0000900001187983 */ /* 0x001f280000100a00 */
[----:B---3--:R0:W-:Y:S04]  /*1b5b0*/  STL.64 [R1+0x1f58], R16 ;  /* 0x001f581001007387 */ /* 0x0081e80000100a00 */
[----:B0-----:R-:W4:Y:S04]  /*1b5c0*/  LDL.LU.64 R16, [R1+0x320] ;  /* 0x0003200001107983 */ /* 0x001f280000300a00 */
[----:B------:R-:W4:Y:S04]  /*1b5d0*/  LDL.LU.64 R18, [R1+0x328] ;  /* 0x0003280001127983 */ /* 0x000f280000300a00 */
[----:B------:R-:W3:Y:S04]  /*1b5e0*/  LDL.LU.64 R20, [R1+0x1c0] ;  /* 0x0001c00001147983 */ /* 0x000ee80000300a00 */
[----:B------:R-:W2:Y:S04]  /*1b5f0*/  LDL.LU.64 R22, [R1+0x1c8] ;  /* 0x0001c80001167983 */ /* 0x000ea80000300a00 */
[----:B--2---:R-:W-:Y:S04]  /*1b600*/  STL.64 [R1+0x1ec8], R22 ;  /* 0x001ec81601007387 */ /* 0x004fe80000100a00 */
[----:B---3--:R0:W-:Y:S04]  /*1b610*/  STL.64 [R1+0x1ec0], R20 ;  /* 0x001ec01401007387 */ /* 0x0081e80000100a00 */
[----:B0-----:R-:W2:Y:S04]  /*1b620*/  LDL.LU.64 R20, [R1+0x1b0] ;  /* 0x0001b00001147983 */ /* 0x001ea80000300a00 */
[----:B------:R-:W3:Y:S01]  /*1b630*/  LDL.LU.64 R22, [R1+0x1b8] ;  /* 0x0001b80001167983 */ /* 0x000ee20000300a00 */
[----:B----4-:R-:W-:Y:S03]  /*1b640*/  HMMA.16816.F32 R16, R4, R24, R16 ;  /* 0x000000180410723c */ /* 0x010fe60000001810 */
[----:B---3--:R-:W-:Y:S04]  /*1b650*/  STL.64 [R1+0x1ed8], R22 ;  /* 0x001ed81601007387 */ /* 0x008fe80000100a00 */
[----:B--2---:R0:W-:Y:S02]  /*1b660*/  STL.64 [R1+0x1ed0], R20 ;  /* 0x001ed01401007387 */ /* 0x0041e40000100a00 */
[----:B0-----:R-:W-:-:S02]  /*1b670*/  IMAD.MOV.U32 R20, RZ, RZ, R2 ;  /* 0x000000ffff147224 */ /* 0x001fc400078e0002 */
[----:B------:R-:W-:-:S07]  /*1b680*/  IMAD.MOV.U32 R21, RZ, RZ, R0 ;  /* 0x000000ffff157224 */ /* 0x000fce00078e0000 */
[----:B------:R-:W-:Y:S05]  /*1b690*/  HMMA.16816.F32 R8, R4, R20, R8 ;  /* 0x000000140408723c */ /* 0x000fea0000001808 */
[----:B------:R0:W-:Y:S01]  /*1b6a0*/  STL.64 [R1+0x140], R16 ;  /* 0x0001401001007387 */ /* 0x0001e20000100a00 */
[----:B------:R-:W-:-:S03]  /*1b6b0*/  IMAD.MOV.U32 R2, RZ, RZ, R24 ;  /* 0x000000ffff027224 */ /* 0x000fc600078e0018 */
[----:B------:R1:W-:Y:S01]  /*1b6c0*/  STL.64 [R1+0x148], R18 ;  /* 0x0001481201007387 */ /* 0x0003e20000100a00 */
[----:B------:R-:W-:-:S03]  /*1b6d0*/  IMAD.MOV.U32 R0, RZ, RZ, R25 ;  /* 0x000000ffff007224 */ /* 0x000fc600078e0019 */
[----:B0-----:R-:W2:Y:S04]  /*1b6e0*/  LDL.LU.64 R16, [R1+0x300] ;  /* 0x0003000001107983 */ /* 0x001ea80000300a00 */
[----:B-1----:R-:W2:Y:S06]  /*1b6f0*/  LDL.LU.64 R18, [R1+0x308] ;  /* 0x0003080001127983 */ /* 0x002eac0000300a00 */
[----:B------:R-:W-:Y:S04]  /*1b700*/  STL.64 [R1+0x130], R8 ;  /* 0x0001300801007387 */ /* 0x000fe80000100a00 */
[----:B------:R-:W-:Y:S04]  /*1b710*/  STL.64 [R1+0x138], R10 ;  /* 0x0001380a01007387 */ /* 0x000fe80000100a00 */
[----:B------:R0:W-:Y:S04]  /*1b720*/  STL.64 [R1+0x1ee8], R20 ;  /* 0x001ee81401007387 */ /* 0x0001e80000100a00 */
[----:B------:R-:W3:Y:S04]  /*1b730*/  LDL.LU.64 R24, [R1+0x2f0] ;  /* 0x0002f00001187983 */ /* 0x000ee80000300a00 */
[----:B------:R-:W3:Y:S01]  /*1b740*/  LDL.LU.64 R26, [R1+0x2f8] ;  /* 0x0002f800011a7983 */ /* 0x000ee20000300a00 */
[----:B0-----:R-:W-:-:S03]  /*1b750*/  IMAD.MOV.U32 R20, RZ, RZ, R2 ;  /* 0x000000ffff147224 */ /* 0x001fc600078e0002 */
[----:B------:R-:W4:Y:S01]  /*1b760*/  LDL.LU.64 R8, [R1+0x2e0] ;  /* 0x0002e00001087983 */ /* 0x000f220000300a00 */
[----:B------:R-:W-:-:S03]  /*1b770*/  IMAD.MOV.U32 R21, RZ, RZ, R0 ;  /* 0x000000ffff157224 */ /* 0x000fc600078e0000 */
[----:B------:R-:W4:Y:S04]  /*1b780*/  LDL.LU.64 R10, [R1+0x2e8] ;  /* 0x0002e800010a7983 */ /* 0x000f280000300a00 */
[----:B------:R0:W-:Y:S04]  /*1b790*/  STL.64 [R1+0x1f00], R20 ;  /* 0x001f001401007387 */ /* 0x0001e80000100a00 */
[----:B0-----:R-:W2:Y:S04]  /*1b7a0*/  LDL.LU.64 R20, [R1+0x1d0] ;  /* 0x0001d00001147983 */ /* 0x001ea80000300a00 */
[----:B------:R-:W2:Y:S04]  /*1b7b0*/  LDL.LU.64 R22, [R1+0x1d8] ;  /* 0x0001d80001167983 */ /* 0x000ea80000300a00 */
[----:B--2---:R-:W-:Y:S04]  /*1b7c0*/  STL.64 [R1+0x1f18], R22 ;  /* 0x001f181601007387 */ /* 0x004fe80000100a00 */
[----:B------:R0:W-:Y:S04]  /*1b7d0*/  STL.64 [R1+0x1f10], R20 ;  /* 0x001f101401007387 */ /* 0x0001e80000100a00 */
[----:B0-----:R-:W2:Y:S04]  /*1b7e0*/  LDL.LU.64 R20, [R1+0xe0] ;  /* 0x0000e00001147983 */ /* 0x001ea80000300a00 */
[----:B------:R-:W2:Y:S01]  /*1b7f0*/  LDL.LU.64 R22, [R1+0xe8] ;  /* 0x0000e80001167983 */ /* 0x000ea20000300a00 */
[C---:B------:R-:W-:Y:S03]  /*1b800*/  HMMA.16816.F32 R16, R4.reuse, R12, R16 ;  /* 0x0000000c0410723c */ /* 0x040fe60000001810 */
[----:B--2---:R-:W-:Y:S04]  /*1b810*/  STL.64 [R1+0x1f30], R22 ;  /* 0x001f301601007387 */ /* 0x004fe80000100a00 */
[----:B------:R0:W-:Y:S04]  /*1b820*/  STL.64 [R1+0x1f28], R20 ;  /* 0x001f281401007387 */ /* 0x0001e80000100a00 */
[----:B0-----:R-:W2:Y:S04]  /*1b830*/  LDL.LU.64 R20, [R1+0xf0] ;  /* 0x0000f00001147983 */ /* 0x001ea80000300a00 */
[----:B------:R-:W2:Y:S08]  /*1b840*/  LDL.LU.64 R22, [R1+0xf8] ;  /* 0x0000f80001167983 */ /* 0x000eb00000300a00 */
[----:B------:R0:W-:Y:S04]  /*1b850*/  STL.64 [R1+0x120], R16 ;  /* 0x0001201001007387 */ /* 0x0001e80000100a00 */
[----:B------:R-:W-:Y:S04]  /*1b860*/  STL.64 [R1+0x128], R18 ;  /* 0x0001281201007387 */ /* 0x000fe80000100a00 */
[----:B0-----:R-:W3:Y:S04]  /*1b870*/  LDL.LU.64 R16, [R1+0x1f58] ;  /* 0x001f580001107983 */ /* 0x001ee80000300a00 */
[----:B------:R0:W-:Y:S04]  /*1b880*/  STL.64 [R1+0x1ee0], R12 ;  /* 0x001ee00c01007387 */ /* 0x0001e80000100a00 */
[----:B0-----:R-:W2:Y:S04]  /*1b890*/  LDL.LU.64 R12, [R1+0x1a0] ;  /* 0x0001a000010c7983 */ /* 0x001ea80000300a00 */
[----:B------:R-:W2:Y:S01]  /*1b8a0*/  LDL.LU.64 R14, [R1+0x1a8] ;  /* 0x0001a800010e7983 */ /* 0x000ea20000300a00 */
[----:B---3--:R-:W-:Y:S01]  /*1b8b0*/  HMMA.16816.F32 R24, R4, R16, R24 ;  /* 0x000000100418723c */ /* 0x008fe20000001818 */
[----:B------:R-:W-:-:S02]  /*1b8c0*/  IMAD.MOV.U32 R2, RZ, RZ, R16 ;  /* 0x000000ffff027224 */ /* 0x000fc400078e0010 */
[----:B------:R-:W-:Y:S01]  /*1b8d0*/  IMAD.MOV.U32 R0, RZ, RZ, R17 ;  /* 0x000000ffff007224 */ /* 0x000fe200078e0011 */
[----:B--2---:R-:W-:Y:S04]  /*1b8e0*/  STL.64 [R1+0x1ef8], R14 ;  /* 0x001ef80e01007387 */ /* 0x004fe80000100a00 */
[----:B------:R0:W-:Y:S04]  /*1b8f0*/  STL.64 [R1+0x1ef0], R12 ;  /* 0x001ef00c01007387 */ /* 0x0001e80000100a00 */
[----:B0-----:R-:W2:Y:S04]  /*1b900*/  LDL.LU.64 R12, [R1+0x190] ;  /* 0x00019000010c7983 */ /* 0x001ea80000300a00 */
[----:B------:R-:W2:Y:S07]  /*1b910*/  LDL.LU.64 R14, [R1+0x198] ;  /* 0x00019800010e7983 */ /* 0x000eae0000300a00 */
[----:B------:R0:W-:Y:S04]  /*1b920*/  STL.64 [R1+0x110], R24 ;  /* 0x0001101801007387 */ /* 0x0001e80000100a00 */
[----:B------:R-:W-:Y:S04]  /*1b930*/  STL.64 [R1+0x118], R26 ;  /* 0x0001181a01007387 */ /* 0x000fe80000100a00 */
[----:B0-----:R-:W3:Y:S04]  /*1b940*/  LDL.LU.64 R24, [R1+0x1f50] ;  /* 0x001f500001187983 */ /* 0x001ee80000300a00 */
[----:B------:R-:W4:Y:S02]  /*1b950*/  LDL.LU.64 R16, [R1+0x1f48] ;  /* 0x001f480001107983 */ /* 0x000f240000300a00 */
[----:B----4-:R-:W-:Y:S02]  /*1b960*/  HMMA.16816.F32 R4, R4, R16, R8 ;  /* 0x000000100404723c */ /* 0x010fe40000001808 */
[----:B------:R-:W3:Y:S04]  /*1b970*/  LDL.LU.64 R10, [R1+0x1f40] ;  /* 0x001f4000010a7983 */ /* 0x000ee80000300a00 */
[----:B------:R-:W3:Y:S11]  /*1b980*/  LDL.LU.64 R8, [R1+0x1f38] ;  /* 0x001f380001087983 */ /* 0x000ef60000300a00 */
[----:B------:R-:W-:Y:S06]  /*1b990*/  @!UPT UIADD3 URZ, URZ, URZ, URZ ;  /* 0x0000003f3f3ff290 */ /* 0x000fec000fffe03f */
[----:B------:R0:W-:Y:S04]  /*1b9a0*/  STL.64 [R1+0x100], R4 ;  /* 0x0001000401007387 */ /* 0x0001e80000100a00 */
[----:B------:R1:W-:Y:S04]  /*1b9b0*/  STL.64 [R1+0x108], R6 ;  /* 0x0001080601007387 */ /* 0x0003e80000100a00 */
[----:B0-----:R-:W4:Y:S04]  /*1b9c0*/  LDL.LU.64 R4, [R1+0xd0] ;  /* 0x0000d00001047983 */ /* 0x001f280000300a00 */
[----:B-1----:R-:W4:Y:S01]  /*1b9d0*/  LDL.LU.64 R6, [R1+0xd8] ;  /* 0x0000d80001067983 */ /* 0x002f220000300a00 */
[C---:B---3--:R-:W-:Y:S03]  /*1b9e0*/  HMMA.16816.F32 R24, R8.reuse, R24, R20 ;  /* 0x000000180818723c */ /* 0x048fe60000001814 */
[----:B------:R-:W3:Y:S04]  /*1b9f0*/  LDL.LU.64 R22, [R1+0x1f30] ;  /* 0x001f300001167983 */ /* 0x000ee80000300a00 */
[----:B------:R-:W3:Y:S11]  /*1ba00*/  LDL.LU.64 R20, [R1+0x1f28] ;  /* 0x001f280001147983 */ /* 0x000ef60000300a00 */
[----:B------:R-:W-:Y:S05]  /*1ba10*/  @!UPT UIADD3 URZ, URZ, URZ, URZ ;  /* 0x0000003f3f3ff290 */ /* 0x000fea000fffe03f */
[----:B------:R0:W-:Y:S04]  /*1ba20*/  STL.64 [R1+0xf0], R24 ;  /* 0x0000f01801007387 */ /* 0x0001e80000100a00 */
[----:B------:R3:W-:Y:S04]  /*1ba30*/  STL.64 [R1+0xf8], R26 ;  /* 0x0000f81a01007387 */ /* 0x0007e80000100a00 */
[----:B0-----:R-:W3:Y:S02]  /*1ba40*/  LDL.LU.64 R24, [R1+0x1f20] ;  /* 0x001f200001187983 */ /* 0x001ee40000300a00 */
[C---:B---3--:R-:W-:Y:S02]  /*1ba50*/  HMMA.16816.F32 R24, R8.reuse, R24, R20 ;  /* 0x000000180818723c */ /* 0x048fe40000001814 */
[----:B------:R-:W3:Y:S04]  /*1ba60*/  LDL.LU.64 R22, [R1+0x1f18] ;  /* 0x001f180001167983 */ /* 0x000ee80000300a00 */
[----:B------:R-:W3:Y:S11]  /*1ba70*/  LDL.LU.64 R20, [R1+0x1f10] ;  /* 0x001f100001147983 */ /* 0x000ef60000300a00 */
[----:B------:R-:W-:Y:S06]  /*1ba80*/  @!UPT UIADD3 URZ, URZ, URZ, URZ ;  /* 0x0000003f3f3ff290 */ /* 0x000fec000fffe03f */
[----:B------:R0:W-:Y:S04]  /*1ba90*/  STL.64 [R1+0xe0], R24 ;  /* 0x0000e01801007387 */ /* 0x0001e80000100a00 */
[----:B------:R-:W-:Y:S04]  /*1baa0*/  STL.64 [R1+0xe8], R26 ;  /* 0x0000e81a01007387 */ /* 0x000fe80000100a00 */
[----:B0-----:R-:W3:Y:S02]  /*1bab0*/  LDL.LU.64 R24, [R1+0x1f08] ;  /* 0x001f080001187983 */ /* 0x001ee40000300a00 */
[C---:B---3--:R-:W-:Y:S11]  /*1bac0*/  HMMA.16816.F32 R20, R8.reuse, R24, R20 ;  /* 0x000000180814723c */ /* 0x048ff60000001814 */
[----:B------:R-:W-:Y:S11]  /*1bad0*/  @!UPT UIADD3 URZ, URZ, URZ, URZ ;  /* 0x0000003f3f3ff290 */ /* 0x000ff6000fffe03f */
[----:B------:R-:W-:Y:S01]  /*1bae0*/  @!UPT UIADD3 URZ, URZ, URZ, URZ ;  /* 0x0000003f3f3ff290 */ /* 0x000fe2000fffe03f */
[----:B------:R0:W-:Y:S04]  /*1baf0*/  STL.64 [R1+0x180], R20 ;  /* 0x0001801401007387 */ /* 0x0001e80000100a00 */
[----:B------:R2:W-:Y:S04]  /*1bb00*/  STL.64 [R1+0x188], R22 ;  /* 0x0001881601007387 */ /* 0x0005e80000100a00 */
[----:B0-----:R-:W2:Y:S04]  /*1bb10*/  LDL.LU.64 R20, [R1+0x1f00] ;  /* 0x001f000001147983 */ /* 0x001ea80000300a00 */
[----:B------:R-:W-:Y:S01]  /*1bb20*/  STL.64 [R1+0x1e90], R24 ;  /* 0x001e901801007387 */ /* 0x000fe20000100a00 */
[C---:B--2---:R-:W-:Y:S03]  /*1bb30*/  HMMA.16816.F32 R20, R8.reuse, R20, R12 ;  /* 0x000000140814723c */ /* 0x044fe6000000180c */
[----:B------:R-:W2:Y:S04]  /*1bb40*/  LDL.LU.64 R14, [R1+0x1ef8] ;  /* 0x001ef800010e7983 */ /* 0x000ea80000300a00 */
[----:B------:R-:W2:Y:S11]  /*1bb50*/  LDL.LU.64 R12, [R1+0x1ef0] ;  /* 0x001ef000010c7983 */ /* 0x000eb60000300a00 */
[----:B------:R-:W-:Y:S05]  /*1bb60*/  @!UPT UIADD3 URZ, URZ, URZ, URZ ;  /* 0x0000003f3f3ff290 */ /* 0x000fea000fffe03f */
[----:B------:R0:W-:Y:S04]  /*1bb70*/  STL.64 [R1+0x190], R20 ;  /* 0x0001901401007387 */ /* 0x0001e80000100a00 */
[----:B------:R2:W-:Y:S04]  /*1bb80*/  STL.64 [R1+0x198], R22 ;  /* 0x0001981601007387 */ /* 0x0005e80000100a00 */
[----:B0-----:R-:W2:Y:S02]  /*1bb90*/  LDL.LU.64 R20, [R1+0x1ee8] ;  /* 0x001ee80001147983 */ /* 0x001ea40000300a00 */
[----:B--2---:R-:W-:Y:S02]  /*1bba0*/  HMMA.16816.F32 R20, R8, R20, R12 ;  /* 0x000000140814723c */ /* 0x004fe4000000180c */
[----:B------:R-:W2:Y:S11]  /*1bbb0*/  LDL.LU.64 R12, [R1+0x1ee0] ;  /* 0x001ee000010c7983 */ /* 0x000eb60000300a00 */
[----:B------:R-:W-:Y:S10]  /*1bbc0*/  @!UPT UIADD3 URZ, URZ, URZ, URZ ;  /* 0x0000003f3f3ff290 */ /* 0x000ff4000fffe03f */
[----:B------:R-:W-:Y:S04]  /*1bbd0*/  STL.64 [R1+0x1a0], R20 ;  /* 0x0001a01401007387 */ /* 0x000fe80000100a00 */
[----:B------:R0:W-:Y:S04]  /*1bbe0*/  STL.64 [R1+0x1a8], R22 ;  /* 0x0001a81601007387 */ /* 0x0001e80000100a00 */
[----:B0-----:R-:W2:Y:S04]  /*1bbf0*/  LDL.LU.64 R22, [R1+0x1ed8] ;  /* 0x001ed80001167983 */ /* 0x001ea80000300a00 */
[----:B------:R-:W2:Y:S01]  /*1bc00*/  LDL.LU.64 R20, [R1+0x1ed0] ;  /* 0x001ed00001147983 */ /* 0x000ea20000300a00 */
[----:B------:R-:W-:-:S02]  /*1bc10*/  IMAD.MOV.U32 R24, RZ, RZ, R2 ;  /* 0x000000ffff187224 */ /* 0x000fc400078e0002 */
[----:B------:R-:W-:Y:S01]  /*1bc20*/  IMAD.MOV.U32 R25, RZ, RZ, R0 ;  /* 0x000000ffff197224 */ /* 0x000fe200078e0000 */
[C---:B--2---:R-:W-:Y:S01]  /*1bc30*/  HMMA.16816.F32 R12, R8.reuse, R12, R20 ;  /* 0x0000000c080c723c */ /* 0x044fe20000001814 */
[----:B------:R-:W2:Y:S04]  /*1bc40*/  LDL.LU.64 R22, [R1+0x1ec8] ;  /* 0x001ec80001167983 */ /* 0x000ea80000300a00 */
[----:B------:R-:W2:Y:S03]  /*1bc50*/  LDL.LU.64 R20, [R1+0x1ec0] ;  /* 0x001ec00001147983 */ /* 0x000ea60000300a00 */
[----:B----4-:R-:W-:Y:S11]  /*1bc60*/  HMMA.16816.F32 R4, R8, R16, R4 ;  /* 0x000000100804723c */ /* 0x010ff60000001804 */
[----:B------:R-:W-:Y:S04]  /*1bc70*/  @!UPT UIADD3 URZ, URZ, URZ, URZ ;  /* 0x0000003f3f3ff290 */ /* 0x000fe8000fffe03f */
[----:B------:R-:W-:Y:S04]  /*1bc80*/  STL.64 [R1+0x1b0], R12 ;  /* 0x0001b00c01007387 */ /* 0x000fe80000100a00 */
[----:B------:R0:W-:Y:S05]  /*1bc90*/  STL.64 [R1+0x1b8], R14 ;  /* 0x0001b80e01007387 */ /* 0x0001ea0000100a00 */
[----:B------:R-:W-:Y:S01]  /*1bca0*/  IMAD.MOV.U32 R29, RZ, RZ, R4 ;  /* 0x000000ffff1d7224 */ /* 0x000fe200078e0004 */
[----:B0-----:R-:W3:Y:S04]  /*1bcb0*/  LDL.LU.64 R14, [R1+0x1eb8] ;  /* 0x001eb800010e7983 */ /* 0x001ee80000300a00 */
[----:B------:R-:W3:Y:S01]  /*1bcc0*/  LDL.LU.64 R12, [R1+0x1eb0] ;  /* 0x001eb000010c7983 */ /* 0x000ee20000300a00 */
[----:B------:R-:W-:-:S02]  /*1bcd0*/  IMAD.MOV.U32 R28, RZ, RZ, R5 ;  /* 0x000000ffff1c7224 */ /* 0x000fc400078e0005 */
[----:B------:R-:W-:Y:S02]  /*1bce0*/  IMAD.MOV.U32 R3, RZ, RZ, R6 ;  /* 0x000000ffff037224 */ /* 0x000fe400078e0006 */
[----:B------:R-:W-:Y:S01]  /*1bcf0*/  IMAD.MOV.U32 R2, RZ, RZ, R7 ;  /* 0x000000ffff027224 */ /* 0x000fe200078e0007 */
[----:B--2---:R-:W-:Y:S01]  /*1bd00*/  HMMA.16816.F32 R24, R8, R24, R20 ;  /* 0x000000180818723c */ /* 0x004fe20000001814 */
[----:B------:R-:W2:Y:S11]  /*1bd10*/  LDL.LU R23, [R1+0x1ea8] ;  /* 0x001ea80001177983 */ /* 0x000eb60000300800 */
[----:B------:R-:W-:Y:S11]  /*1bd20*/  @!UPT UIADD3 URZ, URZ, URZ, URZ ;  /* 0x0000003f3f3ff290 */ /* 0x000ff6000fffe03f */
[----:B------:R0:W-:Y:S04]  /*1bd30*/  STL.64 [R1+0x1c0], R24 ;  /* 0x0001c01801007387 */ /* 0x0001e80000100a00 */
[----:B------:R1:W-:Y:S04]  /*1bd40*/  STL.64 [R1+0x1c8], R26 ;  /* 0x0001c81a01007387 */ /* 0x0003e80000100a00 */
[----:B------:R-:W4:Y:S04]  /*1bd50*/  LDL.LU.64 R8, [R1+0xc0] ;  /* 0x0000c00001087983 */ /* 0x000f280000300a00 */
[----:B0-----:R-:W3:Y:S04]  /*1bd60*/  LDL.LU.64 R24, [R1+0x2c0] ;  /* 0x0002c00001187983 */ /* 0x001ee80000300a00 */
[----:B-1----:R-:W3:Y:S04]  /*1bd70*/  LDL.LU.64 R26, [R1+0x2c8] ;  /* 0x0002c800011a7983 */ /* 0x002ee80000300a00 */
[----:B------:R-:W2:Y:S04]  /*1bd80*/  LDL.LU.64 R4, [R1+0x2b0] ;  /* 0x0002b00001047983 */ /* 0x000ea80000300a00 */
[----:B------:R-:W2:Y:S04]  /*1bd90*/  LDL.LU.64 R6, [R1+0x2b8] ;  /* 0x0002b80001067983 */ /* 0x000ea80000300a00 */
[----:B--2---:R-:W-:Y:S04]  /*1bda0*/  STL.64 [R1+0x1ea0], R6 ;  /* 0x001ea00601007387 */ /* 0x004fe80000100a00 */
[----:B------:R0:W-:Y:S04]  /*1bdb0*/  STL.64 [R1+0x1e98], R4 ;  /* 0x001e980401007387 */ /* 0x0001e80000100a00 */
[----:B0-----:R-:W3:Y:S04]  /*1bdc0*/  LDL.LU.64 R4, [R1+0xb0] ;  /* 0x0000b00001047983 */ /* 0x001ee80000300a00 */
[----:B------:R-:W-:Y:S04]  /*1bdd0*/  STL [R1+0x1e5c], R16 ;  /* 0x001e5c1001007387 */ /* 0x000fe80000100800 */
[----:B------:R0:W-:Y:S04]  /*1bde0*/  STL [R1+0x1e58], R17 ;  /* 0x001e581101007387 */ /* 0x0001e80000100800 */
[----:B0-----:R-:W4:Y:S04]  /*1bdf0*/  LDL.LU.64 R16, [R1+0x2d0] ;  /* 0x0002d00001107983 */ /* 0x001f280000300a00 */
[----:B------:R-:W4:Y:S04]  /*1be00*/  LDL.LU.64 R18, [R1+0x2d8] ;  /* 0x0002d80001127983 */ /* 0x000f280000300a00 */
[----:B------:R-:W-:Y:S04]  /*1be10*/  STL [R1+0x1d58], R2 ;  /* 0x001d580201007387 */ /* 0x000fe80000100800 */
[----:B------:R0:W-:Y:S04]  /*1be20*/  STL [R1+0x1d54], R3 ;  /* 0x001d540301007387 */ /* 0x0001e80000100800 */
[----:B------:R1:W-:Y:S04]  /*1be30*/  STL [R1+0x1d50], R28 ;  /* 0x001d501c01007387 */ /* 0x0003e80000100800 */
[----:B------:R-:W-:Y:S01]  /*1be40*/  STL [R1+0x1c78], R29 ;  /* 0x001c781d01007387 */ /* 0x000fe20000100800 */
[C---:B---3--:R-:W-:Y:S08]  /*1be50*/  HMMA.16816.F32 R24, R12.reuse, R4, R24 ;  /* 0x000000040c18723c */ /* 0x048ff00000001818 */
[----:B----4-:R-:W-:Y:S01]  /*1be60*/  HMMA.16816.F32 R16, R12, R8, R16 ;  /* 0x000000080c10723c */ /* 0x010fe20000001810 */
[----:B------:R-:W-:Y:S11]  /*1be70*/  IMAD.MOV.U32 R20, RZ, RZ, R4 ;  /* 0x000000ffff147224 */ /* 0x000ff600078e0004 */
[----:B------:R-:W-:Y:S04]  /*1be80*/  @!UPT UIADD3 URZ, URZ, URZ, URZ ;  /* 0x0000003f3f3ff290 */ /* 0x000fe8000fffe03f */
[----:B0-----:R-:W-:Y:S02]  /*1be90*/  IMAD.MOV.U32 R3, RZ, RZ, R24 ;  /* 0x000000ffff037224 */ /* 0x001fe400078e0018 */
[----:B-1----:R-:W-:-:S05]  /*1bea0*/  IMAD.MOV.U32 R28, RZ, RZ, R25 ;  /* 0x000000ffff1c7224 */ /* 0x002fca00078e0019 */
[----:B------:R-:W-:Y:S04]  /*1beb0*/  STL.64 [R1+0xd0], R16 ;  /* 0x0000d01001007387 */ /* 0x000fe80000100a00 */
[----:B------:R0:W-:Y:S04]  /*1bec0*/  STL.64 [R1+0xd8], R18 ;  /* 0x0000d81201007387 */ /* 0x0001e80000100a00 */
[----:B------:R-:W2:Y:S01]  /*1bed0*/  LDL.LU.64 R6, [R1+0x1ea0] ;  /* 0x001ea00001067983 */ /* 0x000ea20000300a00 */
[----:B0-----:R-:W-:-:S03]  /*1bee0*/  IMAD.MOV.U32 R19, RZ, RZ, R5 ;  /* 0x000000ffff137224 */ /* 0x001fc600078e0005 */
[----:B------:R-:W2:Y:S04]  /*1bef0*/  LDL.LU.64 R4, [R1+0x1e98] ;  /* 0x001e980001047983 */ /* 0x000ea80000300a00 */
[----:B------:R-:W2:Y:S01]  /*1bf00*/  LDL.LU.64 R24, [R1+0x1e90] ;  /* 0x001e900001187983 */ /* 0x000ea20000300a00 */
[----:B------:R-:W-:Y:S02]  /*1bf10*/  IMAD.MOV.U32 R18, RZ, RZ, R8 ;  /* 0x000000ffff127224 */ /* 0x000fe400078e0008 */
[----:B------:R-:W-:Y:S02]  /*1bf20*/  IMAD.MOV.U32 R0, RZ, RZ, R27 ;  /* 0x000000ffff007224 */ /* 0x000fe400078e001b */
[----:B------:R-:W-:Y:S01]  /*1bf30*/  IMAD.MOV.U32 R29, RZ, RZ, R26 ;  /* 0x000000ffff1d7224 */ /* 0x000fe200078e001a */
[----:B------:R-:W-:Y:S04]  /*1bf40*/  STL.64 [R1+0x1e80], R18 ;  /* 0x001e801201007387 */ /* 0x000fe80000100a00 */
[----:B------:R-:W-:Y:S04]  /*1bf50*/  STL [R1+0x1d68], R0 ;  /* 0x001d680001007387 */ /* 0x000fe80000100800 */
[----:B------:R-:W-:Y:S04]  /*1bf60*/  STL [R1+0x1d64], R29 ;  /* 0x001d641d01007387 */ /* 0x000fe80000100800 */
[----:B------:R-:W-:Y:S04]  /*1bf70*/  STL [R1+0x1d60], R28 ;  /* 0x001d601c01007387 */ /* 0x000fe80000100800 */
[----:B------:R-:W-:Y:S01]  /*1bf80*/  STL [R1+0x1d5c], R3 ;  /* 0x001d5c0301007387 */ /* 0x000fe20000100800 */
[----:B--2---:R-:W-:Y:S01]  /*1bf90*/  HMMA.16816.F32 R4, R12, R24, R4 ;  /* 0x000000180c04723c */ /* 0x004fe20000001804 */
[----:B------:R-:W-:-:S02]  /*1bfa0*/  IMAD.MOV.U32 R22, RZ, RZ, R24 ;  /* 0x000000ffff167224 */ /* 0x000fc400078e0018 */
[----:B------:R-:W-:Y:S11]  /*1bfb0*/  IMAD.MOV.U32 R21, RZ, RZ, R25 ;  /* 0x000000ffff157224 */ /* 0x000ff600078e0019 */
[----:B------:R-:W-:Y:S09]  /*1bfc0*/  @!UPT UIADD3 URZ, URZ, URZ, URZ ;  /* 0x0000003f3f3ff290 */ /* 0x000ff2000fffe03f */
[----:B------:R0:W-:Y:S01]  /*1bfd0*/  STL.64 [R1+0x60], R4 ;  /* 0x0000600401007387 */ /* 0x0001e20000100a00 */
[----:B------:R-:W-:-:S03]  /*1bfe0*/  IMAD.MOV.U32 R2, RZ, RZ, R7 ;  /* 0x000000ffff027224 */ /* 0x000fc600078e0007 */
[----:B------:R1:W-:Y:S04]  /*1bff0*/  STL [R1+0x68], R6 ;  /* 0x0000680601007387 */ /* 0x0003e80000100800 */
[----:B0-----:R-:W2:Y:S04]  /*1c000*/  LDL.LU.64 R4, [R1+0x2a0] ;  /* 0x0002a00001047983 */ /* 0x001ea80000300a00 */
[----:B-1----:R-:W2:Y:S04]  /*1c010*/  LDL.LU.64 R6, [R1+0x2a8] ;  /* 0x0002a80001067983 */ /* 0x002ea80000300a00 */
[----:B------:R-:W3:Y:S04]  /*1c020*/  LDL.LU.64 R16, [R1+0x290] ;  /* 0x0002900001107983 */ /* 0x000ee80000300a00 */
[----:B------:R-:W3:Y:S04]  /*1c030*/  LDL.LU.64 R18, [R1+0x298] ;  /* 0x0002980001127983 */ /* 0x000ee80000300a00 */
[----:B------:R-:W-:Y:S04]  /*1c040*/  STL.64 [R1+0x1e68], R22 ;  /* 0x001e681601007387 */ /* 0x000fe80000100a00 */
[----:B------:R0:W-:Y:S04]  /*1c050*/  STL.64 [R1+0x1e60], R20 ;  /* 0x001e601401007387 */ /* 0x0001e80000100a00 */
[----:B0-----:R-:W4:Y:S01]  /*1c060*/  LDL.LU.64 R20, [R1+0x10] ;  /* 0x0000100001147983 */ /* 0x001f220000300a00 */
[----:B------:R-:W-:-:S03]  /*1c070*/  IMAD.MOV.U32 R11, RZ, RZ, R9 ;  /* 0x000000ffff0b7224 */ /* 0x000fc600078e0009 */
[----:B----4-:R0:W-:Y:S04]  /*1c080*/  STL.64 [R1+0x1e70], R20 ;  /* 0x001e701401007387 */ /* 0x0101e80000100a00 */
[----:B0-----:R-:W2:Y:S04]  /*1c090*/  LDL.LU.64 R20, [R1+0x90] ;  /* 0x0000900001147983 */ /* 0x001ea80000300a00 */
[----:B------:R-:W4:Y:S04]  /*1c0a0*/  LDL R10, [R1+0x364] ;  /* 0x00036400010a7983 */ /* 0x000f280000100800 */
[----:B----4-:R-:W-:Y:S04]  /*1c0b0*/  STL.64 [R1+0x1e78], R10 ;  /* 0x001e780a01007387 */ /* 0x010fe80000100a00 */
[----:B------:R-:W4:Y:S01]  /*1c0c0*/  LDL.LU.64 R8, [R1+0x20] ;  /* 0x0000200001087983 */ /* 0x000f220000300a00 */
[----:B--2---:R-:W-:Y:S03]  /*1c0d0*/  HMMA.16816.F32 R24, R12, R20, R4 ;  /* 0x000000140c18723c */ /* 0x004fe60000001804 */
[----:B----4-:R0:W-:Y:S04]  /*1c0e0*/  STL.64 [R1+0x1e88], R8 ;  /* 0x001e880801007387 */ /* 0x0101e80000100a00 */
[----:B0-----:R-:W3:Y:S01]  /*1c0f0*/  LDL.LU.64 R8, [R1+0x80] ;  /* 0x0000800001087983 */ /* 0x001ee20000300a00 */
[----:B------:R-:W-:-:S02]  /*1c100*/  IMAD.MOV.U32 R5, RZ, RZ, R20 ;  /* 0x000000ffff057224 */ /* 0x000fc400078e0014 */
[----:B------:R-:W-:Y:S01]  /*1c110*/  IMAD.MOV.U32 R4, RZ, RZ, R21 ;  /* 0x000000ffff047224 */ /* 0x000fe200078e0015 */
[----:B------:R0:W-:Y:S11]  /*1c120*/  STL [R1+0x1da0], R2 ;  /* 0x001da00201007387 */ /* 0x0001f60000100800 */
[----:B------:R-:W-:Y:S02]  /*1c130*/  @!UPT UIADD3 URZ, URZ, URZ, URZ ;  /* 0x0000003f3f3ff290 */ /* 0x000fe4000fffe03f */
[----:B------:R-:W-:Y:S02]  /*1c140*/  IMAD.MOV.U32 R3, RZ, RZ, R27 ;  /* 0x000000ffff037224 */ /* 0x000fe400078e001b */
[----:B------:R-:W-:Y:S01]  /*1c150*/  IMAD.MOV.U32 R28, RZ, RZ, R26 ;  /* 0x000000ffff1c7224 */ /* 0x000fe200078e001a */
[----:B------:R-:W2:Y:S01]  /*1c160*/  LDL.LU.64 R20, [R1+0x280] ;  /* 0x0002800001147983 */ /* 0x000ea20000300a00 */
[----:B------:R-:W-:Y:S02]  /*1c170*/  IMAD.MOV.U32 R0, RZ, RZ, R24 ;  /* 0x000000ffff007224 */ /* 0x000fe400078e0018 */
[----:B------:R-:W-:Y:S01]  /*1c180*/  IMAD.MOV.U32 R29, RZ, RZ, R25 ;  /* 0x000000ffff1d7224 */ /* 0x000fe200078e0019 */
[----:B------:R-:W2:Y:S04]  /*1c190*/  LDL.LU.64 R22, [R1+0x288] ;  /* 0x0002880001167983 */ /* 0x000ea80000300a00 */
[----:B------:R-:W4:Y:S04]  /*1c1a0*/  LDL.LU.64 R24, [R1+0x270] ;  /* 0x0002700001187983 */ /* 0x000f280000300a00 */
[----:B------:R-:W4:Y:S04]  /*1c1b0*/  LDL.LU.64 R26, [R1+0x278] ;  /* 0x00027800011a7983 */ /* 0x000f280000300a00 */
[----:B------:R-:W-:Y:S04]  /*1c1c0*/  STL [R1+0x1e44], R3 ;  /* 0x001e440301007387 */ /* 0x000fe80000100800 */
[----:B------:R-:W-:Y:S04]  /*1c1d0*/  STL [R1+0x1e40], R28 ;  /* 0x001e401c01007387 */ /* 0x000fe80000100800 */
[----:B------:R-:W-:Y:S04]  /*1c1e0*/  STL [R1+0x1da8], R29 ;  /* 0x001da81d01007387 */ /* 0x000fe80000100800 */
[----:B------:R-:W-:Y:S01]  /*1c1f0*/  STL [R1+0x1da4], R0 ;  /* 0x001da40001007387 */ /* 0x000fe20000100800 */
[----:B---3--:R-:W-:Y:S01]  /*1c200*/  HMMA.16816.F32 R16, R12, R8, R16 ;  /* 0x000000080c10723c */ /* 0x008fe20000001810 */
[----:B------:R-:W-:-:S02]  /*1c210*/  IMAD.MOV.U32 R7, RZ, RZ, R8 ;  /* 0x000000ffff077224 */ /* 0x000fc400078e0008 */
[----:B------:R-:W-:Y:S02]  /*1c220*/  IMAD.MOV.U32 R6, RZ, RZ, R9 ;  /* 0x000000ffff067224 */ /* 0x000fe400078e0009 */
[----:B------:R-:W2:Y:S11]  /*1c230*/  LDL.LU.64 R8, [R1+0x1e88] ;  /* 0x001e880001087983 */ /* 0x000eb60000300a00 */
[----:B------:R-:W-:Y:S07]  /*1c240*/  @!UPT UIADD3 URZ, URZ, URZ, URZ ;  /* 0x0000003f3f3ff290 */ /* 0x000fee000fffe03f */
[----:B------:R-:W-:Y:S01]  /*1c250*/  STL.64 [R1+0x40], R16 ;  /* 0x0000401001007387 */ /* 0x000fe20000100a00 */
[----:B0-----:R-:W-:-:S03]  /*1c260*/  IMAD.MOV.U32 R2, RZ, RZ, R19 ;  /* 0x000000ffff027224 */ /* 0x001fc600078e0013 */
[----:B------:R0:W-:Y:S04]  /*1c270*/  STL [R1+0x48], R18 ;  /* 0x0000481201007387 */ /* 0x0001e80000100800 */
[----:B0-----:R-:W3:Y:S04]  /*1c280*/  LDL.LU.64 R18, [R1+0x1e80] ;  /* 0x001e800001127983 */ /* 0x001ee80000300a00 */
[----:B------:R-:W3:Y:S01]  /*1c290*/  LDL.LU.64 R10, [R1+0x1e78] ;  /* 0x001e7800010a7983 */ /* 0x000ee20000300a00 */
[C---:B--2---:R-:W-:Y:S11]  /*1c2a0*/  HMMA.16816.F32 R20, R12.reuse, R8, R20 ;  /* 0x000000080c14723c */ /* 0x044ff60000001814 */
[----:B------:R-:W-:Y:S11]  /*1c2b0*/  @!UPT UIADD3 URZ, URZ, URZ, URZ ;  /* 0x0000003f3f3ff290 */ /* 0x000ff6000fffe03f */
[----:B------:R-:W-:Y:S02]  /*1c2c0*/  @!UPT UIADD3 URZ, URZ, URZ, URZ ;  /* 0x0000003f3f3ff290 */ /* 0x000fe4000fffe03f */
[----:B------:R-:W-:Y:S02]  /*1c2d0*/  IMAD.MOV.U32 R29, RZ, RZ, R20 ;  /* 0x000000ffff1d7224 */ /* 0x000fe400078e0014 */
[----:B------:R-:W-:Y:S02]  /*1c2e0*/  IMAD.MOV.U32 R0, RZ, RZ, R21 ;  /* 0x000000ffff007224 */ /* 0x000fe400078e0015 */
[----:B------:R-:W4:Y:S01]  /*1c2f0*/  LDL.LU.64 R20, [R1+0x1e70] ;  /* 0x001e700001147983 */ /* 0x000f220000300a00 */
[----:B------:R-:W-:Y:S02]  /*1c300*/  IMAD.MOV.U32 R16, RZ, RZ, R8 ;  /* 0x000000ffff107224 */ /* 0x000fe400078e0008 */
[----:B------:R-:W-:Y:S02]  /*1c310*/  IMAD.MOV.U32 R17, RZ, RZ, R9 ;  /* 0x000000ffff117224 */ /* 0x000fe400078e0009 */
[----:B------:R-:W-:Y:S02]  /*1c320*/  IMAD.MOV.U32 R9, RZ, RZ, R22 ;  /* 0x000000ffff097224 */ /* 0x000fe400078e0016 */
[----:B------:R-:W-:Y:S01]  /*1c330*/  IMAD.MOV.U32 R8, RZ, RZ, R23 ;  /* 0x000000ffff087224 */ /* 0x000fe200078e0017 */
[----:B---3--:R-:W-:Y:S04]  /*1c340*/  STL [R1+0x1db8], R10 ;  /* 0x001db80a01007387 */ /* 0x008fe80000100800 */
[----:B------:R-:W-:Y:S04]  /*1c350*/  STL.64 [R1+0x1db0], R8 ;  /* 0x001db00801007387 */ /* 0x000fe80000100a00 */
[----:B------:R-:W2:Y:S01]  /*1c360*/  LDL.LU.64 R22, [R1+0x1e68] ;  /* 0x001e680001167983 */ /* 0x000ea20000300a00 */
[----:B----4-:R-:W-:Y:S01]  /*1c370*/  HMMA.16816.F32 R24, R12, R20, R24 ;  /* 0x000000140c18723c */ /* 0x010fe20000001818 */
[----:B------:R-:W-:-:S02]  /*1c380*/  IMAD.MOV.U32 R3, RZ, RZ, R20 ;  /* 0x000000ffff037224 */ /* 0x000fc400078e0014 */
[----:B------:R-:W-:Y:S02]  /*1c390*/  IMAD.MOV.U32 R28, RZ, RZ, R21 ;  /* 0x000000ffff1c7224 */ /* 0x000fe400078e0015 */
[----:B------:R-:W3:Y:S11]  /*1c3a0*/  LDL.LU.64 R20, [R1+0x1e60] ;  /* 0x001e600001147983 */ /* 0x000ef60000300a00 */
[----:B------:R-:W-:Y:S07]  /*1c3b0*/  @!UPT UIADD3 URZ, URZ, URZ, URZ ;  /* 0x0000003f3f3ff290 */ /* 0x000fee000fffe03f */
[----:B------:R-:W-:Y:S04]  /*1c3c0*/  STL.64 [R1+0x1c98], R26 ;  /* 0x001c981a01007387 */ /* 0x000fe80000100a00 */
[----:B------:R0:W-:Y:S02]  /*1c3d0*/  STL.64 [R1+0x1c90], R24 ;  /* 0x001c901801007387 */ /* 0x0001e40000100a00 */
[----:B0-----:R-:W-:Y:S02]  /*1c3e0*/  IMAD.MOV.U32 R24, RZ, RZ, R16 ;  /* 0x000000ffff187224 */ /* 0x001fe400078e0010 */
[----:B------:R-:W4:Y:S01]  /*1c3f0*/  LDL.LU R16, [R1+0x1e5c] ;  /* 0x001e5c0001107983 */ /* 0x000f220000300800 */
[----:B------:R-:W-:-:S03]  /*1c400*/  IMAD.MOV.U32 R25, RZ, RZ, R17 ;  /* 0x000000ffff197224 */ /* 0x000fc600078e0011 */
[----:B------:R-:W4:Y:S04]  /*1c410*/  LDL.LU R17, [R1+0x1e58] ;  /* 0x001e580001117983 */ /* 0x000f280000300800 */
[----:B------:R-:W3:Y:S01]  /*1c420*/  LDL R26, [R1+0x28] ;  /* 0x00002800011a7983 */ /* 0x000ee20000100800 */
[----:B--2---:R-:W-:-:S05]  /*1c430*/  IMAD.MOV.U32 R27, RZ, RZ, R23 ;  /* 0x000000ffff1b7224 */ /* 0x004fca00078e0017 */
[----:B---3--:R-:W-:Y:S04]  /*1c440*/  STL.64 [R1+0x1dc8], R26 ;  /* 0x001dc81a01007387 */ /* 0x008fe80000100a00 */
[----:B------:R0:W-:Y:S02]  /*1c450*/  STL.64 [R1+0x1dc0], R24 ;  /* 0x001dc01801007387 */ /* 0x0001e40000100a00 */
[----:B0-----:R-:W-:Y:S02]  /*1c460*/  IMAD.MOV.U32 R24, RZ, RZ, R7 ;  /* 0x000000ffff187224 */ /* 0x001fe400078e0007 */
[----:B------:R-:W-:-:S05]  /*1c470*/  IMAD.MOV.U32 R25, RZ, RZ, R6 ;  /* 0x000000ffff197224 */ /* 0x000fca00078e0006 */
[----:B------:R0:W-:Y:S02]  /*1c480*/  STL.64 [R1+0x1de0], R24 ;  /* 0x001de01801007387 */ /* 0x0001e40000100a00 */
[----:B0-----:R-:W-:Y:S02]  /*1c490*/  IMAD.MOV.U32 R24, RZ, RZ, R5 ;  /* 0x000000ffff187224 */ /* 0x001fe400078e0005 */
[----:B------:R-:W-:Y:S02]  /*1c4a0*/  IMAD.MOV.U32 R25, RZ, RZ, R4 ;  /* 0x000000ffff197224 */ /* 0x000fe400078e0004 */
[----:B------:R-:W4:Y:S04]  /*1c4b0*/  LDL.LU.64 R4, [R1+0x260] ;  /* 0x0002600001047983 */ /* 0x000f280000300a00 */
[----:B------:R-:W4:Y:S04]  /*1c4c0*/  LDL.LU.64 R6, [R1+0x268] ;  /* 0x0002680001067983 */ /* 0x000f280000300a00 */
[----:B------:R0:W-:Y:S02]  /*1c4d0*/  STL.64 [R1+0x1df8], R24 ;  /* 0x001df81801007387 */ /* 0x0001e40000100a00 */
[----:B0-----:R-:W-:-:S02]  /*1c4e0*/  IMAD.MOV.U32 R24, RZ, RZ, R22 ;  /* 0x000000ffff187224 */ /* 0x001fc400078e0016 */
[----:B------:R-:W-:-:S05]  /*1c4f0*/  IMAD.MOV.U32 R25, RZ, RZ, R21 ;  /* 0x000000ffff197224 */ /* 0x000fca00078e0015 */
[----:B------:R0:W-:Y:S02]  /*1c500*/  STL.64 [R1+0x1e10], R24 ;  /* 0x001e101801007387 */ /* 0x0001e40000100a00 */
[----:B0-----:R-:W-:Y:S02]  /*1c510*/  IMAD.MOV.U32 R24, RZ, RZ, R20 ;  /* 0x000000ffff187224 */ /* 0x001fe400078e0014 */
[----:B------:R-:W-:-:S05]  /*1c520*/  IMAD.MOV.U32 R25, RZ, RZ, R19 ;  /* 0x000000ffff197224 */ /* 0x000fca00078e0013 */
[----:B------:R0:W-:Y:S04]  /*1c530*/  STL.64 [R1+0x1e28], R24 ;  /* 0x001e281801007387 */ /* 0x0001e80000100a00 */
[----:B------:R-:W2:Y:S01]  /*1c540*/  LDL.LU.64 R8, [R1+0x230] ;  /* 0x0002300001087983 */ /* 0x000ea20000300a00 */
[----:B0-----:R-:W-:-:S03]  /*1c550*/  IMAD.MOV.U32 R25, RZ, RZ, R11 ;  /* 0x000000ffff197224 */ /* 0x001fc600078e000b */
[----:B------:R-:W3:Y:S04]  /*1c560*/  LDL.LU.64 R10, [R1+0x238] ;  /* 0x00023800010a7983 */ /* 0x000ee80000300a00 */
[----:B---3--:R-:W-:Y:S04]  /*1c570*/  STL.64 [R1+0x1dd8], R10 ;  /* 0x001dd80a01007387 */ /* 0x008fe80000100a00 */
[----:B--2---:R0:W-:Y:S04]  /*1c580*/  STL.64 [R1+0x1dd0], R8 ;  /* 0x001dd00801007387 */ /* 0x0041e80000100a00 */
[----:B0-----:R-:W2:Y:S04]  /*1c590*/  LDL.LU.64 R8, [R1+0x220] ;  /* 0x0002200001087983 */ /* 0x001ea80000300a00 */
        /* <DEDUP_REMOVED lines=12> */
[----:B------:R-:W3:Y:S01]  /*1c660*/  LDL.LU.64 R10, [R1+0x1f8] ;  /* 0x0001f800010a7983 */ /* 0x000ee20000300a00 */
[----:B------:R-:W-:Y:S01]  /*1c670*/  IMAD.MOV.U32 R24, RZ, RZ, R18 ;  /* 0x000000ffff187224 */ /* 0x000fe200078e0012 */
[----:B----4-:R-:W-:Y:S01]  /*1c680*/  HMMA.16816.F32 R20, R12, R16, R4 ;  /* 0x000000100c14723c */ /* 0x010fe20000001804 */
[----:B------:R-:W-:-:S02]  /*1c690*/  IMAD.MOV.U32 R27, RZ, RZ, R16 ;  /* 0x000000ffff1b7224 */ /* 0x000fc400078e0010 */
[----:B------:R-:W-:Y:S01]  /*1c6a0*/  IMAD.MOV.U32 R26, RZ, RZ, R17 ;  /* 0x000000ffff1a7224 */ /* 0x000fe200078e0011 */
[----:B---3--:R-:W-:Y:S04]  /*1c6b0*/  STL.64 [R1+0x1e38], R10 ;  /* 0x001e380a01007387 */ /* 0x008fe80000100a00 */
[----:B--2---:R0:W-:Y:S04]  /*1c6c0*/  STL.64 [R1+0x1e30], R8 ;  /* 0x001e300801007387 */ /* 0x0041e80000100a00 */
[----:B0-----:R-:W2:Y:S04]  /*1c6d0*/  LDL.LU.64 R8, [R1+0x200] ;  /* 0x0002000001087983 */ /* 0x001ea80000300a00 */
[----:B------:R-:W2:Y:S04]  /*1c6e0*/  LDL.LU.64 R10, [R1+0x208] ;  /* 0x00020800010a7983 */ /* 0x000ea80000300a00 */
[----:B------:R-:W2:Y:S04]  /*1c6f0*/  LDL.LU.64 R18, [R1+0x1e50] ;  /* 0x001e500001127983 */ /* 0x000ea80000300a00 */
[----:B------:R-:W2:Y:S01]  /*1c700*/  LDL.LU.64 R16, [R1+0x1e48] ;  /* 0x001e480001107983 */ /* 0x000ea20000300a00 */
[----:B------:R-:W-:-:S02]  /*1c710*/  IMAD.MOV.U32 R12, RZ, RZ, R27 ;  /* 0x000000ffff0c7224 */ /* 0x000fc400078e001b */
[----:B------:R-:W-:Y:S01]  /*1c720*/  IMAD.MOV.U32 R13, RZ, RZ, R26 ;  /* 0x000000ffff0d7224 */ /* 0x000fe200078e001a */
[----:B------:R-:W3:Y:S04]  /*1c730*/  LDL.LU.64 R4, [R1+0x250] ;  /* 0x0002500001047983 */ /* 0x000ee80000300a00 */
[----:B------:R-:W3:Y:S04]  /*1c740*/  LDL.LU.64 R6, [R1+0x258] ;  /* 0x0002580001067983 */ /* 0x000ee80000300a00 */
[----:B------:R-:W-:Y:S04]  /*1c750*/  STL.64 [R1+0x1c88], R22 ;  /* 0x001c881601007387 */ /* 0x000fe80000100a00 */
[----:B------:R0:W-:Y:S02]  /*1c760*/  STL.64 [R1+0x1c80], R20 ;  /* 0x001c801401007387 */ /* 0x0001e40000100a00 */
[----:B0-----:R-:W-:-:S02]  /*1c770*/  IMAD.MOV.U32 R20, RZ, RZ, R3 ;  /* 0x000000ffff147224 */ /* 0x001fc400078e0003 */
[----:B------:R-:W4:Y:S01]  /*1c780*/  LDL.LU R3, [R1+0x1e44] ;  /* 0x001e440001037983 */ /* 0x000f220000300800 */
[----:B------:R-:W-:-:S03]  /*1c790*/  IMAD.MOV.U32 R21, RZ, RZ, R28 ;  /* 0x000000ffff157224 */ /* 0x000fc600078e001c */
[----:B------:R-:W3:Y:S04]  /*1c7a0*/  LDL.LU R28, [R1+0x1e40] ;  /* 0x001e4000011c7983 */ /* 0x000ee80000300800 */
[----:B------:R-:W3:Y:S04]  /*1c7b0*/  LDL R22, [R1+0x18] ;  /* 0x0000180001167983 */ /* 0x000ee80000100800 */
[----:B------:R-:W3:Y:S01]  /*1c7c0*/  LDL R23, [R1+0x1c] ;  /* 0x00001c0001177983 */ /* 0x000ee20000100800 */
[C---:B--2---:R-:W-:Y:S03]  /*1c7d0*/  HMMA.16816.F32 R24, R16.reuse, R24, R8 ;  /* 0x000000181018723c */ /* 0x044fe60000001808 */
[----:B------:R-:W2:Y:S04]  /*1c7e0*/  LDL.LU.64 R10, [R1+0x1e38] ;  /* 0x001e3800010a7983 */ /* 0x000ea80000300a00 */
[----:B------:R-:W2:Y:S11]  /*1c7f0*/  LDL.LU.64 R8, [R1+0x1e30] ;  /* 0x001e300001087983 */ /* 0x000eb60000300a00 */
[----:B------:R-:W-:Y:S05]  /*1c800*/  @!UPT UIADD3 URZ, URZ, URZ, URZ ;  /* 0x0000003f3f3ff290 */ /* 0x000fea000fffe03f */
[----:B------:R0:W-:Y:S04]  /*1c810*/  STL.64 [R1+0x200], R24 ;  /* 0x0002001801007387 */ /* 0x0001e80000100a00 */
[----:B------:R2:W-:Y:S04]  /*1c820*/  STL.64 [R1+0x208], R26 ;  /* 0x0002081a01007387 */ /* 0x0005e80000100a00 */
[----:B0-----:R-:W2:Y:S02]  /*1c830*/  LDL.LU.64 R24, [R1+0x1e28] ;  /* 0x001e280001187983 */ /* 0x001ea40000300a00 */
[C---:B--2---:R-:W-:Y:S02]  /*1c840*/  HMMA.16816.F32 R24, R16.reuse, R24, R8 ;  /* 0x000000181018723c */ /* 0x044fe40000001808 */
[----:B------:R-:W2:Y:S04]  /*1c850*/  LDL.LU.64 R10, [R1+0x1e20] ;  /* 0x001e2000010a7983 */ /* 0x000ea80000300a00 */
[----:B------:R-:W2:Y:S11]  /*1c860*/  LDL.LU.64 R8, [R1+0x1e18] ;  /* 0x001e180001087983 */ /* 0x000eb60000300a00 */
[----:B------:R-:W-:Y:S06]  /*1c870*/  @!UPT UIADD3 URZ, URZ, URZ, URZ ;  /* 0x0000003f3f3ff290 */ /* 0x000fec000fffe03f */
        /* <DEDUP_REMOVED lines=21> */
[----:B------:R-:W-:Y:S04]  /*1c9d0*/  STL.64 [R1+0x220], R24 ;  /* 0x0002201801007387 */ /* 0x000fe80000100a00 */
[----:B------:R0:W-:Y:S04]  /*1c9e0*/  STL.64 [R1+0x228], R26 ;  /* 0x0002281a01007387 */ /* 0x0001e80000100a00 */
[----:B0-----:R-:W2:Y:S04]  /*1c9f0*/  LDL.LU.64 R26, [R1+0x1dc8] ;  /* 0x001dc800011a7983 */ /* 0x001ea80000300a00 */
[----:B------:R-:W2:Y:S02]  /*1ca00*/  LDL.LU.64 R24, [R1+0x1dc0] ;  /* 0x001dc00001187983 */ /* 0x000ea40000300a00 */
[C---:B--2---:R-:W-:Y:S11]  /*1ca10*/  HMMA.16816.F32 R8, R16.reuse, R24, R8 ;  /* 0x000000181008723c */ /* 0x044ff60000001808 */
[----:B------:R-:W-:Y:S11]  /*1ca20*/  @!UPT UIADD3 URZ, URZ, URZ, URZ ;  /* 0x0000003f3f3ff290 */ /* 0x000ff6000fffe03f */
[----:B------:R-:W-:Y:S01]  /*1ca30*/  @!UPT UIADD3 URZ, URZ, URZ, URZ ;  /* 0x0000003f3f3ff290 */ /* 0x000fe2000fffe03f */
[----:B------:R-:W-:Y:S04]  /*1ca40*/  STL.64 [R1+0x230], R8 ;  /* 0x0002300801007387 */ /* 0x000fe80000100a00 */
[----:B------:R0:W-:Y:S04]  /*1ca50*/  STL.64 [R1+0x238], R10 ;  /* 0x0002380a01007387 */ /* 0x0001e80000100a00 */
[----:B0-----:R-:W2:Y:S04]  /*1ca60*/  LDL.LU R10, [R1+0x1db8] ;  /* 0x001db800010a7983 */ /* 0x001ea80000300800 */
[----:B------:R-:W4:Y:S04]  /*1ca70*/  LDL.LU.64 R8, [R1+0x1db0] ;  /* 0x001db00001087983 */ /* 0x000f280000300a00 */
[----:B------:R0:W-:Y:S04]  /*1ca80*/  STL.64 [R1+0x1d70], R26 ;  /* 0x001d701a01007387 */ /* 0x0001e80000100a00 */
[----:B------:R-:W4:Y:S04]  /*1ca90*/  LDL.LU.64 R24, [R1+0x240] ;  /* 0x0002400001187983 */ /* 0x000f280000300a00 */
[----:B0-----:R-:W4:Y:S01]  /*1caa0*/  LDL.LU.64 R26, [R1+0x248] ;  /* 0x00024800011a7983 */ /* 0x001f220000300a00 */
[C---:B---3--:R-:W-:Y:S03]  /*1cab0*/  HMMA.16816.F32 R4, R16.reuse, R20, R4 ;  /* 0x000000141004723c */ /* 0x048fe60000001804 */
[----:B------:R0:W-:Y:S11]  /*1cac0*/  STL.64 [R1+0x1d48], R22 ;  /* 0x001d481601007387 */ /* 0x0001f60000100a00 */
[----:B------:R-:W-:Y:S09]  /*1cad0*/  @!UPT UIADD3 URZ, URZ, URZ, URZ ;  /* 0x0000003f3f3ff290 */ /* 0x000ff2000fffe03f */
[----:B------:R-:W-:Y:S04]  /*1cae0*/  STL.64 [R1+0x2a0], R4 ;  /* 0x0002a00401007387 */ /* 0x000fe80000100a00 */
[----:B------:R-:W-:Y:S04]  /*1caf0*/  STL.64 [R1+0x2a8], R6 ;  /* 0x0002a80601007387 */ /* 0x000fe80000100a00 */
[----:B--2---:R-:W-:Y:S01]  /*1cb00*/  LDSM.16.MT88.4 R4, [R10+0x11000] ;  /* 0x011000000a04783b */ /* 0x004fe20000004200 */
[----:B----4-:R-:W-:Y:S03]  /*1cb10*/  HMMA.16816.F32 R12, R16, R12, R24 ;  /* 0x0000000c100c723c */ /* 0x010fe60000001818 */
[----:B------:R-:W2:Y:S11]  /*1cb20*/  LDL.LU R16, [R1+0xf0] ;  /* 0x0000f00001107983 */ /* 0x000eb60000300800 */
[----:B------:R-:W-:Y:S09]  /*1cb30*/  @!UPT UIADD3 URZ, URZ, URZ, URZ ;  /* 0x0000003f3f3ff290 */ /* 0x000ff2000fffe03f */
[----:B------:R-:W-:Y:S04]  /*1cb40*/  STL.64 [R1+0x290], R12 ;  /* 0x0002900c01007387 */ /* 0x000fe80000100a00 */
[----:B------:R-:W-:Y:S04]  /*1cb50*/  STL.64 [R1+0x298], R14 ;  /* 0x0002980e01007387 */ /* 0x000fe80000100a00 */
[----:B------:R-:W2:Y:S04]  /*1cb60*/  LDL.LU R17, [R1+0xf4] ;  /* 0x0000f40001117983 */ /* 0x000ea80000300800 */
[----:B------:R-:W3:Y:S04]  /*1cb70*/  LDL.LU R18, [R1+0xf8] ;  /* 0x0000f80001127983 */ /* 0x000ee80000300800 */
[----:B------:R-:W3:Y:S04]  /*1cb80*/  LDL.LU R19, [R1+0xfc] ;  /* 0x0000fc0001137983 */ /* 0x000ee80000300800 */
[----:B------:R-:W4:Y:S04]  /*1cb90*/  LDL.LU R20, [R1+0x140] ;  /* 0x0001400001147983 */ /* 0x000f280000300800 */
[----:B------:R-:W4:Y:S04]  /*1cba0*/  LDL.LU R21, [R1+0x144] ;  /* 0x0001440001157983 */ /* 0x000f280000300800 */
[----:B0-----:R-:W2:Y:S04]  /*1cbb0*/  LDL.LU R22, [R1+0x148] ;  /* 0x0001480001167983 */ /* 0x001ea80000300800 */
[----:B------:R-:W2:Y:S04]  /*1cbc0*/  LDL.LU R23, [R1+0x14c] ;  /* 0x00014c0001177983 */ /* 0x000ea80000300800 */
[----:B------:R-:W3:Y:S04]  /*1cbd0*/  LDL R26, [R1+0xc8] ;  /* 0x0000c800011a7983 */ /* 0x000ee80000100800 */
[----:B------:R-:W3:Y:S04]  /*1cbe0*/  LDL R27, [R1+0xcc] ;  /* 0x0000cc00011b7983 */ /* 0x000ee80000100800 */
[----:B------:R-:W3:Y:S04]  /*1cbf0*/  LDL R11, [R1+0x368] ;  /* 0x00036800010b7983 */ /* 0x000ee80000100800 */
[----:B------:R-:W0:Y:S04]  /*1cc00*/  LDSM.16.MT88.4 R12, [R10+0x11080] ;  /* 0x011080000a0c783b */ /* 0x000e280000004200 */
[----:B--2---:R1:W-:Y:S04]  /*1cc10*/  STL.64 [R1+0x1d80], R22 ;  /* 0x001d801601007387 */ /* 0x0043e80000100a00 */
[----:B----4-:R-:W-:Y:S04]  /*1cc20*/  STL.64 [R1+0x1d78], R20 ;  /* 0x001d781401007387 */ /* 0x010fe80000100a00 */
[----:B-1----:R-:W2:Y:S04]  /*1cc30*/  LDL.64 R22, [R1+0xa8] ;  /* 0x0000a80001167983 */ /* 0x002ea80000100a00 */
[----:B--2---:R1:W-:Y:S04]  /*1cc40*/  STL.64 [R1+0x1d88], R22 ;  /* 0x001d881601007387 */ /* 0x0043e80000100a00 */
[----:B-1----:R-:W2:Y:S04]  /*1cc50*/  LDL.64 R22, [R1+0xb8] ;  /* 0x0000b80001167983 */ /* 0x002ea80000100a00 */
[----:B--2---:R1:W-:Y:S04]  /*1cc60*/  STL.64 [R1+0x1d98], R22 ;  /* 0x001d981601007387 */ /* 0x0043e80000100a00 */
[----:B------:R-:W2:Y:S04]  /*1cc70*/  LDL.LU R20, [R1+0x170] ;  /* 0x0001700001147983 */ /* 0x000ea80000300800 */
[----:B------:R-:W2:Y:S04]  /*1cc80*/  LDL.LU R21, [R1+0x174] ;  /* 0x0001740001157983 */ /* 0x000ea80000300800 */
[----:B-1----:R-:W2:Y:S04]  /*1cc90*/  LDL.LU R22, [R1+0x178] ;  /* 0x0001780001167983 */ /* 0x002ea80000300800 */
[----:B------:R-:W2:Y:S04]  /*1cca0*/  LDL.LU R23, [R1+0x17c] ;  /* 0x00017c0001177983 */ /* 0x000ea80000300800 */
[----:B---3--:R1:W-:Y:S04]  /*1ccb0*/  STL.64 [R1+0x1ca8], R18 ;  /* 0x001ca81201007387 */ /* 0x0083e80000100a00 */
[----:B------:R3:W-:Y:S01]  /*1ccc0*/  STL.64 [R1+0x1ca0], R16 ;  /* 0x001ca01001007387 */ /* 0x0007e20000100a00 */
[----:B-1----:R-:W-:-:S02]  /*1ccd0*/  IMAD.MOV.U32 R18, RZ, RZ, R9 ;  /* 0x000000ffff127224 */ /* 0x002fc400078e0009 */
[----:B------:R-:W-:Y:S02]  /*1cce0*/  IMAD.MOV.U32 R19, RZ, RZ, R8 ;  /* 0x000000ffff137224 */ /* 0x000fe400078e0008 */
[----:B---3--:R-:W-:Y:S01]  /*1ccf0*/  IMAD.MOV.U32 R16, RZ, RZ, R29 ;  /* 0x000000ffff107224 */ /* 0x008fe200078e001d */
[----:B------:R-:W1:Y:S01]  /*1cd00*/  LDSM.16.MT88.4 R8, [R11+0x11000] ;  /* 0x011000000b08783b */ /* 0x000e620000004200 */
[----:B------:R-:W-:-:S03]  /*1cd10*/  IMAD.MOV.U32 R17, RZ, RZ, R0 ;  /* 0x000000ffff117224 */ /* 0x000fc600078e0000 */
[----:B------:R-:W3:Y:S04]  /*1cd20*/  LDL.LU R29, [R1+0x1da8] ;  /* 0x001da800011d7983 */ /* 0x000ee80000300800 */
[----:B------:R-:W4:Y:S04]  /*1cd30*/  LDL.LU R0, [R1+0x1da4] ;  /* 0x001da40001007983 */ /* 0x000f280000300800 */
[----:B------:R0:W-:Y:S04]  /*1cd40*/  STL.64 [R1+0x1cb8], R18 ;  /* 0x001cb81201007387 */ /* 0x0001e80000100a00 */
[----:B------:R1:W-:Y:S04]  /*1cd50*/  STL.64 [R1+0x1cb0], R16 ;  /* 0x001cb01001007387 */ /* 0x0003e80000100a00 */
[----:B0-----:R-:W2:Y:S04]  /*1cd60*/  LDL R18, [R1+0x88] ;  /* 0x0000880001127983 */ /* 0x001ea80000100800 */
[----:B------:R-:W2:Y:S04]  /*1cd70*/  LDL R19, [R1+0x8c] ;  /* 0x00008c0001137983 */ /* 0x000ea80000100800 */
[----:B--2---:R0:W-:Y:S04]  /*1cd80*/  STL.64 [R1+0x1d90], R18 ;  /* 0x001d901201007387 */ /* 0x0041e80000100a00 */
[----:B-1----:R-:W2:Y:S04]  /*1cd90*/  LDL.LU R16, [R1+0x160] ;  /* 0x0001600001107983 */ /* 0x002ea80000300800 */
[----:B------:R-:W2:Y:S04]  /*1cda0*/  LDL.LU R17, [R1+0x164] ;  /* 0x0001640001117983 */ /* 0x000ea80000300800 */
[----:B0-----:R-:W2:Y:S04]  /*1cdb0*/  LDL.LU R18, [R1+0x168] ;  /* 0x0001680001127983 */ /* 0x001ea80000300800 */
[----:B------:R-:W2:Y:S04]  /*1cdc0*/  LDL.LU R19, [R1+0x16c] ;  /* 0x00016c0001137983 */ /* 0x000ea80000300800 */
[----:B------:R-:W-:Y:S04]  /*1cdd0*/  STL.64 [R1+0x1d28], R14 ;  /* 0x001d280e01007387 */ /* 0x000fe80000100a00 */
[----:B------:R0:W-:Y:S04]  /*1cde0*/  STL.64 [R1+0x1d20], R12 ;  /* 0x001d200c01007387 */ /* 0x0001e80000100a00 */
[----:B0-----:R-:W2:Y:S04]  /*1cdf0*/  LDL.LU R12, [R1+0x150] ;  /* 0x00015000010c7983 */ /* 0x001ea80000300800 */
[----:B------:R-:W2:Y:S04]  /*1ce00*/  LDL.LU R13, [R1+0x154] ;  /* 0x00015400010d7983 */ /* 0x000ea80000300800 */
[----:B------:R-:W2:Y:S04]  /*1ce10*/  LDL.LU R14, [R1+0x158] ;  /* 0x00015800010e7983 */ /* 0x000ea80000300800 */
[----:B------:R-:W2:Y:S04]  /*1ce20*/  LDL.LU R15, [R1+0x15c] ;  /* 0x00015c00010f7983 */ /* 0x000ea80000300800 */
[----:B------:R-:W-:Y:S04]  /*1ce30*/  STL.64 [R1+0x1cc8], R10 ;  /* 0x001cc80a01007387 */ /* 0x000fe80000100a00 */
[----:B------:R0:W-:Y:S04]  /*1ce40*/  STL.64 [R1+0x1cc0], R8 ;  /* 0x001cc00801007387 */ /* 0x0001e80000100a00 */
[----:B0-----:R-:W2:Y:S04]  /*1ce50*/  LDL.LU R8, [R1+0x40] ;  /* 0x0000400001087983 */ /* 0x001ea80000300800 */
[----:B------:R-:W2:Y:S04]  /*1ce60*/  LDL.LU R9, [R1+0x44] ;  /* 0x0000440001097983 */ /* 0x000ea80000300800 */
[----:B------:R-:W2:Y:S01]  /*1ce70*/  LDL.LU R10, [R1+0x48] ;  /* 0x00004800010a7983 */ /* 0x000ea20000300800 */
[----:B------:R-:W-:-:S03]  /*1ce80*/  IMAD.MOV.U32 R11, RZ, RZ, R2 ;  /* 0x000000ffff0b7224 */ /* 0x000fc600078e0002 */
[----:B------:R-:W3:Y:S01]  /*1ce90*/  LDL.LU R2, [R1+0x1da0] ;  /* 0x001da00001027983 */ /* 0x000ee20000300800 */
[C---:B------:R-:W-:Y:S03]  /*1cea0*/  HMMA.16816.F32 R24, R4.reuse, R26, R20 ;  /* 0x0000001a0418723c */ /* 0x040fe60000001814 */
[----:B--2---:R0:W-:Y:S04]  /*1ceb0*/  STL.64 [R1+0x1cd8], R10 ;  /* 0x001cd80a01007387 */ /* 0x0041e80000100a00 */
[----:B------:R-:W-:Y:S04]  /*1cec0*/  STL.64 [R1+0x1cd0], R8 ;  /* 0x001cd00801007387 */ /* 0x000fe80000100a00 */
[----:B0-----:R-:W2:Y:S04]  /*1ced0*/  LDL R10, [R1+0x98] ;  /* 0x00009800010a7983 */ /* 0x001ea80000100800 */
[----:B------:R-:W2:Y:S04]  /*1cee0*/  LDL R11, [R1+0x9c] ;  /* 0x00009c00010b7983 */ /* 0x000ea80000100800 */
[----:B------:R-:W2:Y:S04]  /*1cef0*/  LDL.LU.64 R22, [R1+0x1d98] ;  /* 0x001d980001167983 */ /* 0x000ea80000300a00 */
[----:B------:R0:W-:Y:S04]  /*1cf00*/  STL.64 [R1+0x280], R24 ;  /* 0x0002801801007387 */ /* 0x0001e80000100a00 */
[----:B------:R1:W-:Y:S04]  /*1cf10*/  STL.64 [R1+0x288], R26 ;  /* 0x0002881a01007387 */ /* 0x0003e80000100a00 */
[----:B0-----:R-:W3:Y:S04]  /*1cf20*/  LDL.LU R24, [R1+0x130] ;  /* 0x0001300001187983 */ /* 0x001ee80000300800 */
[----:B------:R-:W3:Y:S04]  /*1cf30*/  LDL.LU R25, [R1+0x134] ;  /* 0x0001340001197983 */ /* 0x000ee80000300800 */
[----:B-1----:R-:W3:Y:S04]  /*1cf40*/  LDL.LU R26, [R1+0x138] ;  /* 0x00013800011a7983 */ /* 0x002ee80000300800 */
[----:B------:R-:W3:Y:S01]  /*1cf50*/  LDL.LU R27, [R1+0x13c] ;  /* 0x00013c00011b7983 */ /* 0x000ee20000300800 */
[----:B--2---:R-:W-:Y:S01]  /*1cf60*/  HMMA.16816.F32 R16, R4, R22, R16 ;  /* 0x000000160410723c */ /* 0x004fe20000001810 */
[----:B------:R-:W-:-:S02]  /*1cf70*/  IMAD.MOV.U32 R9, RZ, RZ, R22 ;  /* 0x000000ffff097224 */ /* 0x000fc400078e0016 */
[----:B------:R-:W-:Y:S11]  /*1cf80*/  IMAD.MOV.U32 R8, RZ, RZ, R23 ;  /* 0x000000ffff087224 */ /* 0x000ff600078e0017 */
[----:B------:R-:W-:Y:S09]  /*1cf90*/  @!UPT UIADD3 URZ, URZ, URZ, URZ ;  /* 0x0000003f3f3ff290 */ /* 0x000ff2000fffe03f */
[----:B------:R-:W-:Y:S04]  /*1cfa0*/  STL.64 [R1+0x270], R16 ;  /* 0x0002701001007387 */ /* 0x000fe80000100a00 */
[----:B------:R0:W-:Y:S04]  /*1cfb0*/  STL.64 [R1+0x278], R18 ;  /* 0x0002781201007387 */ /* 0x0001e80000100a00 */
[----:B0-----:R-:W3:Y:S04]  /*1cfc0*/  LDL.LU.64 R18, [R1+0x1d90] ;  /* 0x001d900001127983 */ /* 0x001ee80000300a00 */
[----:B------:R-:W2:Y:S02]  /*1cfd0*/  LDL.LU.64 R22, [R1+0x1d88] ;  /* 0x001d880001167983 */ /* 0x000ea40000300a00 */
[C---:B--2---:R-:W-:Y:S11]  /*1cfe0*/  HMMA.16816.F32 R12, R4.reuse, R22, R12 ;  /* 0x00000016040c723c */ /* 0x044ff6000000180c */
[----:B------:R-:W-:Y:S11]  /*1cff0*/  @!UPT UIADD3 URZ, URZ, URZ, URZ ;  /* 0x0000003f3f3ff290 */ /* 0x000ff6000fffe03f */
[----:B------:R-:W-:Y:S01]  /*1d000*/  @!UPT UIADD3 URZ, URZ, URZ, URZ ;  /* 0x0000003f3f3ff290 */ /* 0x000fe2000fffe03f */
[----:B------:R0:W-:Y:S04]  /*1d010*/  STL.64 [R1+0x260], R12 ;  /* 0x0002600c01007387 */ /* 0x0001e80000100a00 */
[----:B------:R1:W-:Y:S01]  /*1d020*/  STL.64 [R1+0x268], R14 ;  /* 0x0002680e01007387 */ /* 0x0003e20000100a00 */
[----:B0-----:R-:W-:Y:S02]  /*1d030*/  IMAD.MOV.U32 R13, RZ, RZ, R22 ;  /* 0x000000ffff0d7224 */ /* 0x001fe400078e0016 */
[----:B------:R-:W-:Y:S02]  /*1d040*/  IMAD.MOV.U32 R12, RZ, RZ, R23 ;  /* 0x000000ffff0c7224 */ /* 0x000fe400078e0017 */
[----:B------:R-:W2:Y:S04]  /*1d050*/  LDL.LU.64 R22, [R1+0x1d80] ;  /* 0x001d800001167983 */ /* 0x000ea80000300a00 */
[----:B------:R-:W2:Y:S04]  /*1d060*/  LDL.LU.64 R20, [R1+0x1d78] ;  /* 0x001d780001147983 */ /* 0x000ea80000300a00 */
[----:B-1----:R-:W3:Y:S01]  /*1d070*/  LDL.64 R14, [R1+0x8] ;  /* 0x00000800010e7983 */ /* 0x002ee20000100a00 */
[----:B--2---:R-:W-:Y:S03]  /*1d080*/  HMMA.16816.F32 R20, R4, R10, R20 ;  /* 0x0000000a0414723c */ /* 0x004fe60000001814 */
[----:B---3--:R-:W-:Y:S11]  /*1d090*/  STL.64 [R1+0x1d40], R14 ;  /* 0x001d400e01007387 */ /* 0x008ff60000100a00 */
[----:B------:R-:W-:Y:S09]  /*1d0a0*/  @!UPT UIADD3 URZ, URZ, URZ, URZ ;  /* 0x0000003f3f3ff290 */ /* 0x000ff2000fffe03f */
[----:B------:R-:W-:Y:S04]  /*1d0b0*/  STL.64 [R1+0x250], R20 ;  /* 0x0002501401007387 */ /* 0x000fe80000100a00 */
[----:B------:R-:W-:Y:S04]  /*1d0c0*/  STL.64 [R1+0x258], R22 ;  /* 0x0002581601007387 */ /* 0x000fe80000100a00 */
[----:B------:R0:W-:Y:S02]  /*1d0d0*/  STL.64 [R1+0x1ce8], R10 ;  /* 0x001ce80a01007387 */ /* 0x0001e40000100a00 */
[----:B0-----:R-:W-:-:S02]  /*1d0e0*/  IMAD.MOV.U32 R10, RZ, RZ, R13 ;  /* 0x000000ffff0a7224 */ /* 0x001fc400078e000d */
[----:B------:R-:W-:-:S05]  /*1d0f0*/  IMAD.MOV.U32 R11, RZ, RZ, R12 ;  /* 0x000000ffff0b7224 */ /* 0x000fca00078e000c */
[----:B------:R0:W-:Y:S04]  /*1d100*/  STL.64 [R1+0x1d00], R10 ;  /* 0x001d000a01007387 */ /* 0x0001e80000100a00 */
[----:B------:R-:W2:Y:S04]  /*1d110*/  LDL.LU R20, [R1+0x120] ;  /* 0x0001200001147983 */ /* 0x000ea80000300800 */
[----:B------:R-:W2:Y:S04]  /*1d120*/  LDL.LU R21, [R1+0x124] ;  /* 0x0001240001157983 */ /* 0x000ea80000300800 */
[----:B------:R-:W2:Y:S01]  /*1d130*/  LDL.LU R22, [R1+0x128] ;  /* 0x0001280001167983 */ /* 0x000ea20000300800 */
[----:B0-----:R-:W-:-:S02]  /*1d140*/  IMAD.MOV.U32 R10, RZ, RZ, R9 ;  /* 0x000000ffff0a7224 */ /* 0x001fc400078e0009 */
[----:B------:R-:W-:Y:S01]  /*1d150*/  IMAD.MOV.U32 R11, RZ, RZ, R8 ;  /* 0x000000ffff0b7224 */ /* 0x000fe200078e0008 */
[----:B------:R-:W2:Y:S04]  /*1d160*/  LDL.LU R23, [R1+0x12c] ;  /* 0x00012c0001177983 */ /* 0x000ea80000300800 */
[----:B------:R-:W3:Y:S04]  /*1d170*/  LDL.LU R12, [R1+0x110] ;  /* 0x00011000010c7983 */ /* 0x000ee80000300800 */
[----:B------:R-:W3:Y:S04]  /*1d180*/  LDL.LU R13, [R1+0x114] ;  /* 0x00011400010d7983 */ /* 0x000ee80000300800 */
[----:B------:R-:W3:Y:S04]  /*1d190*/  LDL.LU R14, [R1+0x118] ;  /* 0x00011800010e7983 */ /* 0x000ee80000300800 */
[----:B------:R-:W3:Y:S04]  /*1d1a0*/  LDL.LU R15, [R1+0x11c] ;  /* 0x00011c00010f7983 */ /* 0x000ee80000300800 */
[----:B------:R0:W-:Y:S04]  /*1d1b0*/  STL.64 [R1+0x1d18], R10 ;  /* 0x001d180a01007387 */ /* 0x0001e80000100a00 */
[----:B------:R-:W2:Y:S04]  /*1d1c0*/  LDL.LU R8, [R1+0xd0] ;  /* 0x0000d00001087983 */ /* 0x000ea80000300800 */
[----:B------:R-:W2:Y:S04]  /*1d1d0*/  LDL.LU R9, [R1+0xd4] ;  /* 0x0000d40001097983 */ /* 0x000ea80000300800 */
[----:B0-----:R-:W2:Y:S04]  /*1d1e0*/  LDL.LU R10, [R1+0xd8] ;  /* 0x0000d800010a7983 */ /* 0x001ea80000300800 */
[----:B------:R-:W2:Y:S01]  /*1d1f0*/  LDL.LU R11, [R1+0xdc] ;  /* 0x0000dc00010b7983 */ /* 0x000ea20000300800 */
[----:B------:R-:W-:Y:S01]  /*1d200*/  HMMA.16816.F32 R24, R4, R18, R24 ;  /* 0x000000120418723c */ /* 0x000fe20000001818 */
[----:B----4-:R-:W-:-:S02]  /*1d210*/  IMAD.MOV.U32 R16, RZ, RZ, R0 ;  /* 0x000000ffff107224 */ /* 0x010fc400078e0000 */
[----:B------:R-:W-:Y:S01]  /*1d220*/  IMAD.MOV.U32 R17, RZ, RZ, R29 ;  /* 0x000000ffff117224 */ /* 0x000fe200078e001d */
[----:B--2---:R-:W-:Y:S04]  /*1d230*/  STL.64 [R1+0x1d38], R10 ;  /* 0x001d380a01007387 */ /* 0x004fe80000100a00 */
[----:B------:R0:W-:Y:S04]  /*1d240*/  STL.64 [R1+0x1d30], R8 ;  /* 0x001d300801007387 */ /* 0x0001e80000100a00 */
[----:B0-----:R-:W2:Y:S04]  /*1d250*/  LDL.LU R8, [R1+0x100] ;  /* 0x0001000001087983 */ /* 0x001ea80000300800 */
[----:B------:R-:W2:Y:S04]  /*1d260*/  LDL.LU R9, [R1+0x104] ;  /* 0x0001040001097983 */ /* 0x000ea80000300800 */
[----:B------:R-:W2:Y:S04]  /*1d270*/  LDL.LU R10, [R1+0x108] ;  /* 0x00010800010a7983 */ /* 0x000ea80000300800 */
[----:B------:R-:W2:Y:S04]  /*1d280*/  LDL.LU R11, [R1+0x10c] ;  /* 0x00010c00010b7983 */ /* 0x000ea80000300800 */
[----:B------:R-:W-:Y:S04]  /*1d290*/  STL.64 [R1+0x240], R24 ;  /* 0x0002401801007387 */ /* 0x000fe80000100a00 */
[----:B------:R0:W-:Y:S04]  /*1d2a0*/  STL.64 [R1+0x248], R26 ;  /* 0x0002481a01007387 */ /* 0x0001e80000100a00 */
[----:B0-----:R-:W4:Y:S04]  /*1d2b0*/  LDL.LU.64 R26, [R1+0x1d70] ;  /* 0x001d7000011a7983 */ /* 0x001f280000300a00 */
[----:B------:R0:W-:Y:S04]  /*1d2c0*/  STL.64 [R1+0x1ce0], R18 ;  /* 0x001ce01201007387 */ /* 0x0001e80000100a00 */
[----:B------:R-:W2:Y:S04]  /*1d2d0*/  LDL.LU R0, [R1+0x1d68] ;  /* 0x001d680001007983 */ /* 0x000ea80000300800 */
[----:B------:R-:W2:Y:S01]  /*1d2e0*/  LDL.LU R29, [R1+0x1d64] ;  /* 0x001d6400011d7983 */ /* 0x000ea20000300800 */
[----:B0-----:R-:W-:-:S02]  /*1d2f0*/  IMAD.MOV.U32 R18, RZ, RZ, R28 ;  /* 0x000000ffff127224 */ /* 0x001fc400078e001c */
[----:B------:R-:W-:Y:S01]  /*1d300*/  IMAD.MOV.U32 R19, RZ, RZ, R3 ;  /* 0x000000ffff137224 */ /* 0x000fe200078e0003 */
        /* <DEDUP_REMOVED lines=9> */
[----:B----4-:R-:W-:Y:S03]  /*1d3a0*/  HMMA.16816.F32 R20, R4, R26, R20 ;  /* 0x0000001a0414723c */ /* 0x010fe60000001814 */
[----:B--2---:R-:W-:Y:S04]  /*1d3b0*/  STL.64 [R1+0x1d10], R18 ;  /* 0x001d101201007387 */ /* 0x004fe80000100a00 */
[----:B------:R0:W-:Y:S02]  /*1d3c0*/  STL.64 [R1+0x1d08], R16 ;  /* 0x001d081001007387 */ /* 0x0001e40000100a00 */
[----:B0-----:R-:W-:-:S02]  /*1d3d0*/  IMAD.MOV.U32 R16, RZ, RZ, R3 ;  /* 0x000000ffff107224 */ /* 0x001fc400078e0003 */
[----:B------:R-:W2:Y:S01]  /*1d3e0*/  LDL.LU R3, [R1+0x1d54] ;  /* 0x001d540001037983 */ /* 0x000ea20000300800 */
[----:B------:R-:W-:-:S03]  /*1d3f0*/  IMAD.MOV.U32 R17, RZ, RZ, R28 ;  /* 0x000000ffff117224 */ /* 0x000fc600078e001c */
[----:B------:R-:W4:Y:S08]  /*1d400*/  LDL.LU R28, [R1+0x1d50] ;  /* 0x001d5000011c7983 */ /* 0x000f300000300800 */
[----:B------:R-:W-:Y:S04]  /*1d410*/  STL.64 [R1+0x170], R20 ;  /* 0x0001701401007387 */ /* 0x000fe80000100a00 */
[----:B------:R0:W-:Y:S04]  /*1d420*/  STL.64 [R1+0x178], R22 ;  /* 0x0001781601007387 */ /* 0x0001e80000100a00 */
[----:B0-----:R-:W3:Y:S02]  /*1d430*/  LDL.LU.64 R22, [R1+0x1d48] ;  /* 0x001d480001167983 */ /* 0x001ee40000300a00 */
[C---:B---3--:R-:W-:Y:S11]  /*1d440*/  HMMA.16816.F32 R12, R4.reuse, R22, R12 ;  /* 0x00000016040c723c */ /* 0x048ff6000000180c */
[----:B------:R-:W-:Y:S11]  /*1d450*/  @!UPT UIADD3 URZ, URZ, URZ, URZ ;  /* 0x0000003f3f3ff290 */ /* 0x000ff6000fffe03f */
[----:B------:R-:W-:Y:S01]  /*1d460*/  @!UPT UIADD3 URZ, URZ, URZ, URZ ;  /* 0x0000003f3f3ff290 */ /* 0x000fe2000fffe03f */
[----:B------:R-:W-:Y:S04]  /*1d470*/  STL.64 [R1+0x160], R12 ;  /* 0x0001600c01007387 */ /* 0x000fe80000100a00 */
[----:B------:R0:W-:Y:S04]  /*1d480*/  STL.64 [R1+0x168], R14 ;  /* 0x0001680e01007387 */ /* 0x0001e80000100a00 */
[----:B0-----:R-:W3:Y:S01]  /*1d490*/  LDL.LU.64 R14, [R1+0x1d40] ;  /* 0x001d4000010e7983 */ /* 0x001ee20000300a00 */
[----:B------:R-:W-:Y:S02]  /*1d4a0*/  IMAD.MOV.U32 R18, RZ, RZ, R29 ;  /* 0x000000ffff127224 */ /* 0x000fe400078e001d */
[----:B------:R-:W-:Y:S01]  /*1d4b0*/  IMAD.MOV.U32 R19, RZ, RZ, R0 ;  /* 0x000000ffff137224 */ /* 0x000fe200078e0000 */
[----:B---3--:R-:W-:Y:S01]  /*1d4c0*/  HMMA.16816.F32 R4, R4, R14, R8 ;  /* 0x0000000e0404723c */ /* 0x008fe20000001808 */
[----:B------:R-:W3:Y:S01]  /*1d4d0*/  LDL.LU.64 R10, [R1+0x1d38] ;  /* 0x001d3800010a7983 */ /* 0x000ee20000300a00 */
[----:B------:R-:W-:-:S03]  /*1d4e0*/  IMAD.MOV.U32 R29, RZ, RZ, R14 ;  /* 0x000000ffff1d7224 */ /* 0x000fc600078e000e */
[----:B------:R-:W3:Y:S01]  /*1d4f0*/  LDL.LU.64 R8, [R1+0x1d30] ;  /* 0x001d300001087983 */ /* 0x000ee20000300a00 */
[----:B------:R-:W-:Y:S11]  /*1d500*/  IMAD.MOV.U32 R0, RZ, RZ, R15 ;  /* 0x000000ffff007224 */ /* 0x000ff600078e000f */
[----:B------:R-:W-:Y:S06]  /*1d510*/  @!UPT UIADD3 URZ, URZ, URZ, URZ ;  /* 0x0000003f3f3ff290 */ /* 0x000fec000fffe03f */
[----:B------:R-:W-:Y:S04]  /*1d520*/  STL.64 [R1+0x150], R4 ;  /* 0x0001500401007387 */ /* 0x000fe80000100a00 */
[----:B------:R0:W-:Y:S04]  /*1d530*/  STL.64 [R1+0x158], R6 ;  /* 0x0001580601007387 */ /* 0x0001e80000100a00 */
[----:B------:R-:W3:Y:S04]  /*1d540*/  LDL.LU.64 R14, [R1+0x1d28] ;  /* 0x001d2800010e7983 */ /* 0x000ee80000300a00 */
[----:B------:R-:W3:Y:S04]  /*1d550*/  LDL.LU.64 R12, [R1+0x1d20] ;  /* 0x001d2000010c7983 */ /* 0x000ee80000300a00 */
[----:B0-----:R-:W3:Y:S02]  /*1d560*/  LDL.LU.64 R6, [R1+0xc8] ;  /* 0x0000c80001067983 */ /* 0x001ee40000300a00 */
[C---:B---3--:R-:W-:Y:S11]  /*1d570*/  HMMA.16816.F32 R8, R12.reuse, R6, R8 ;  /* 0x000000060c08723c */ /* 0x048ff60000001808 */
[----:B------:R-:W-:Y:S11]  /*1d580*/  @!UPT UIADD3 URZ, URZ, URZ, URZ ;  /* 0x0000003f3f3ff290 */ /* 0x000ff6000fffe03f */
[----:B------:R-:W-:Y:S01]  /*1d590*/  @!UPT UIADD3 URZ, URZ, URZ, URZ ;  /* 0x0000003f3f3ff290 */ /* 0x000fe2000fffe03f */
[----:B------:R-:W-:Y:S04]  /*1d5a0*/  STL.64 [R1+0x320], R8 ;  /* 0x0003200801007387 */ /* 0x000fe80000100a00 */
[----:B------:R0:W-:Y:S04]  /*1d5b0*/  STL.64 [R1+0x328], R10 ;  /* 0x0003280a01007387 */ /* 0x0001e80000100a00 */
[----:B0-----:R-:W3:Y:S02]  /*1d5c0*/  LDL.LU.64 R10, [R1+0x1d18] ;  /* 0x001d1800010a7983 */ /* 0x001ee40000300a00 */
[C---:B---3--:R-:W-:Y:S02]  /*1d5d0*/  HMMA.16816.F32 R8, R12.reuse, R10, R16 ;  /* 0x0000000a0c08723c */ /* 0x048fe40000001810 */
[----:B------:R-:W3:Y:S04]  /*1d5e0*/  LDL.LU.64 R18, [R1+0x1d10] ;  /* 0x001d100001127983 */ /* 0x000ee80000300a00 */
[----:B------:R-:W3:Y:S11]  /*1d5f0*/  LDL.LU.64 R16, [R1+0x1d08] ;  /* 0x001d080001107983 */ /* 0x000ef60000300a00 */
[----:B------:R-:W-:Y:S06]  /*1d600*/  @!UPT UIADD3 URZ, URZ, URZ, URZ ;  /* 0x0000003f3f3ff290 */ /* 0x000fec000fffe03f */
        /* <DEDUP_REMOVED lines=11> */
[----:B------:R-:W3:Y:S11]  /*1d6c0*/  LDL.LU.64 R18, [R1+0x1ce0] ;  /* 0x001ce00001127983 */ /* 0x000ef60000300a00 */
[----:B------:R-:W-:Y:S10]  /*1d6d0*/  @!UPT UIADD3 URZ, URZ, URZ, URZ ;  /* 0x0000003f3f3ff290 */ /* 0x000ff4000fffe03f */
[----:B------:R-:W-:Y:S04]  /*1d6e0*/  STL.64 [R1+0x2f0], R8 ;  /* 0x0002f00801007387 */ /* 0x000fe80000100a00 */
[----:B------:R0:W-:Y:S04]  /*1d6f0*/  STL.64 [R1+0x2f8], R10 ;  /* 0x0002f80a01007387 */ /* 0x0001e80000100a00 */
[----:B0-----:R-:W3:Y:S04]  /*1d700*/  LDL.LU.64 R10, [R1+0x1cd8] ;  /* 0x001cd800010a7983 */ /* 0x001ee80000300a00 */
[----:B------:R-:W3:Y:S02]  /*1d710*/  LDL.LU.64 R8, [R1+0x1cd0] ;  /* 0x001cd00001087983 */ /* 0x000ee40000300a00 */
[C---:B---3--:R-:W-:Y:S02]  /*1d720*/  HMMA.16816.F32 R16, R12.reuse, R18, R8 ;  /* 0x000000120c10723c */ /* 0x048fe40000001808 */
[----:B------:R-:W3:Y:S04]  /*1d730*/  LDL.LU.64 R10, [R1+0x1cc8] ;  /* 0x001cc800010a7983 */ /* 0x000ee80000300a00 */
[----:B------:R-:W3:Y:S11]  /*1d740*/  LDL.LU.64 R8, [R1+0x1cc0] ;  /* 0x001cc00001087983 */ /* 0x000ef60000300a00 */
[----:B------:R-:W-:Y:S06]  /*1d750*/  @!UPT UIADD3 URZ, URZ, URZ, URZ ;  /* 0x0000003f3f3ff290 */ /* 0x000fec000fffe03f */
[----:B------:R-:W-:Y:S04]  /*1d760*/  STL.64 [R1+0x2e0], R16 ;  /* 0x0002e01001007387 */ /* 0x000fe80000100a00 */
[----:B------:R0:W-:Y:S04]  /*1d770*/  STL.64 [R1+0x2e8], R18 ;  /* 0x0002e81201007387 */ /* 0x0001e80000100a00 */
[----:B0-----:R-:W2:Y:S04]  /*1d780*/  LDL.LU.64 R18, [R1+0x1cb8] ;  /* 0x001cb80001127983 */ /* 0x001ea80000300a00 */
[----:B------:R-:W2:Y:S02]  /*1d790*/  LDL.LU.64 R16, [R1+0x1cb0] ;  /* 0x001cb00001107983 */ /* 0x000ea40000300a00 */
[C---:B--2---:R-:W-:Y:S02]  /*1d7a0*/  HMMA.16816.F32 R24, R12.reuse, R26, R16 ;  /* 0x0000001a0c18723c */ /* 0x044fe40000001810 */
[----:B------:R-:W3:Y:S04]  /*1d7b0*/  LDL.LU.64 R18, [R1+0x1ca8] ;  /* 0x001ca80001127983 */ /* 0x000ee80000300a00 */
[----:B------:R-:W3:Y:S11]  /*1d7c0*/  LDL.LU.64 R16, [R1+0x1ca0] ;  /* 0x001ca00001107983 */ /* 0x000ef60000300a00 */
[----:B------:R-:W-:Y:S06]  /*1d7d0*/  @!UPT UIADD3 URZ, URZ, URZ, URZ ;  /* 0x0000003f3f3ff290 */ /* 0x000fec000fffe03f */
[----:B------:R-:W-:Y:S04]  /*1d7e0*/  STL.64 [R1+0x2d0], R24 ;  /* 0x0002d01801007387 */ /* 0x000fe80000100a00 */
[----:B------:R0:W-:Y:S04]  /*1d7f0*/  STL.64 [R1+0x2d8], R26 ;  /* 0x0002d81a01007387 */ /* 0x0001e80000100a00 */
[----:B0-----:R-:W2:Y:S04]  /*1d800*/  LDL.LU.64 R26, [R1+0x1c98] ;  /* 0x001c9800011a7983 */ /* 0x001ea80000300a00 */
[----:B------:R-:W2:Y:S02]  /*1d810*/  LDL.LU.64 R24, [R1+0x1c90] ;  /* 0x001c900001187983 */ /* 0x000ea40000300a00 */
[----:B--2---:R-:W-:Y:S02]  /*1d820*/  HMMA.16816.F32 R24, R12, R22, R24 ;  /* 0x000000160c18723c */ /* 0x004fe40000001818 */
[----:B------:R-:W2:Y:S04]  /*1d830*/  LDL.LU.64 R22, [R1+0x1c88] ;  /* 0x001c880001167983 */ /* 0x000ea80000300a00 */
[----:B------:R-:W2:Y:S11]  /*1d840*/  LDL.LU.64 R20, [R1+0x1c80] ;  /* 0x001c800001147983 */ /* 0x000eb60000300a00 */
[----:B------:R-:W-:Y:S06]  /*1d850*/  @!UPT UIADD3 URZ, URZ, URZ, URZ ;  /* 0x0000003f3f3ff290 */ /* 0x000fec000fffe03f */
[----:B------:R-:W-:Y:S04]  /*1d860*/  STL.64 [R1+0x2c0], R24 ;  /* 0x0002c01801007387 */ /* 0x000fe80000100a00 */
[----:B------:R0:W-:Y:S04]  /*1d870*/  STL.64 [R1+0x2c8], R26 ;  /* 0x0002c81a01007387 */ /* 0x0001e80000100a00 */
[----:B0-----:R-:W2:Y:S01]  /*1d880*/  LDL R27, [R1+0x368] ;  /* 0x00036800011b7983 */ /* 0x001ea20000100800 */
[----:B------:R-:W-:-:S03]  /*1d890*/  IMAD.MOV.U32 R26, RZ, RZ, R29 ;  /* 0x000000ffff1a7224 */ /* 0x000fc600078e001d */
[----:B--2---:R0:W-:Y:S04]  /*1d8a0*/  STL [R1+0x1c50], R27 ;  /* 0x001c501b01007387 */ /* 0x0041e80000100800 */
[----:B------:R-:W2:Y:S01]  /*1d8b0*/  LDL.LU R29, [R1+0x1c78] ;  /* 0x001c7800011d7983 */ /* 0x000ea20000300800 */
[----:B0-----:R-:W-:-:S07]  /*1d8c0*/  IMAD.MOV.U32 R27, RZ, RZ, R0 ;  /* 0x000000ffff1b7224 */ /* 0x001fce00078e0000 */
[----:B------:R-:W-:Y:S08]  /*1d8d0*/  HMMA.16816.F32 R20, R12, R26, R20 ;  /* 0x0000001a0c14723c */ /* 0x000ff00000001814 */
[----:B---3--:R-:W-:Y:S11]  /*1d8e0*/  HMMA.16816.F32 R12, R8, R6, R16 ;  /* 0x00000006080c723c */ /* 0x008ff60000001810 */
[----:B------:R-:W-:Y:S05]  /*1d8f0*/  @!UPT UIADD3 URZ, URZ, URZ, URZ ;  /* 0x0000003f3f3ff290 */ /* 0x000fea000fffe03f */
[----:B------:R-:W-:Y:S01]  /*1d900*/  IMAD.MOV.U32 R0, RZ, RZ, R23 ;  /* 0x000000ffff007224 */ /* 0x000fe200078e0017 */
[----:B------:R-:W-:Y:S04]  /*1d910*/  STL.64 [R1+0x2b0], R20 ;  /* 0x0002b01401007387 */ /* 0x000fe80000100a00 */
[----:B------:R-:W-:Y:S04]  /*1d920*/  STL [R1+0x2b8], R22 ;  /* 0x0002b81601007387 */ /* 0x000fe80000100800 */
[----:B------:R-:W-:Y:S04]  /*1d930*/  STL [R1+0x1998], R0 ;  /* 0x0019980001007387 */ /* 0x000fe80000100800 */
[----:B------:R0:W-:Y:S04]  /*1d940*/  STL.64 [R1+0x140], R12 ;  /* 0x0001400c01007387 */ /* 0x0001e80000100a00 */
[----:B------:R1:W-:Y:S04]  /*1d950*/  STL.64 [R1+0x148], R14 ;  /* 0x0001480e01007387 */ /* 0x0003e80000100a00 */
[----:B0-----:R-:W3:Y:S04]  /*1d960*/  LDL.LU R12, [R1+0x1b0] ;  /* 0x0001b000010c7983 */ /* 0x001ee80000300800 */
[----:B------:R-:W3:Y:S04]  /*1d970*/  LDL.LU R13, [R1+0x1b4] ;  /* 0x0001b400010d7983 */ /* 0x000ee80000300800 */
[----:B-1----:R-:W2:Y:S04]  /*1d980*/  LDL.LU R14, [R1+0x1b8] ;  /* 0x0001b800010e7983 */ /* 0x002ea80000300800 */
[----:B------:R-:W2:Y:S04]  /*1d990*/  LDL.LU R15, [R1+0x1bc] ;  /* 0x0001bc00010f7983 */ /* 0x000ea80000300800 */
        /* <DEDUP_REMOVED lines=8> */
[----:B--2---:R0:W-:Y:S04]  /*1da20*/  STL.64 [R1+0x1c70], R22 ;  /* 0x001c701601007387 */ /* 0x0041e80000100a00 */
[----:B------:R-:W-:Y:S04]  /*1da30*/  STL.64 [R1+0x1c68], R20 ;  /* 0x001c681401007387 */ /* 0x000fe80000100a00 */
[----:B0-----:R-:W2:Y:S04]  /*1da40*/  LDL.LU.64 R22, [R1+0xb8] ;  /* 0x0000b80001167983 */ /* 0x001ea80000300a00 */
[----:B------:R0:W-:Y:S04]  /*1da50*/  STL.64 [R1+0x1c60], R26 ;  /* 0x001c601a01007387 */ /* 0x0001e80000100a00 */
[----:B------:R-:W-:Y:S04]  /*1da60*/  STL.64 [R1+0x1c58], R24 ;  /* 0x001c581801007387 */ /* 0x000fe80000100a00 */
[----:B0-----:R-:W2:Y:S04]  /*1da70*/  LDL.LU.64 R26, [R1+0xa8] ;  /* 0x0000a800011a7983 */ /* 0x001ea80000300a00 */
[----:B------:R-:W-:Y:S04]  /*1da80*/  STL.64 [R1+0x1c38], R14 ;  /* 0x001c380e01007387 */ /* 0x000fe80000100a00 */
[----:B---3--:R0:W-:Y:S04]  /*1da90*/  STL.64 [R1+0x1c30], R12 ;  /* 0x001c300c01007387 */ /* 0x0081e80000100a00 */
[----:B0-----:R-:W3:Y:S04]  /*1daa0*/  LDL.LU R12, [R1+0x1a0] ;  /* 0x0001a000010c7983 */ /* 0x001ee80000300800 */
[----:B------:R-:W3:Y:S04]  /*1dab0*/  LDL.LU R13, [R1+0x1a4] ;  /* 0x0001a400010d7983 */ /* 0x000ee80000300800 */
[----:B------:R-:W2:Y:S04]  /*1dac0*/  LDL.LU R14, [R1+0x1a8] ;  /* 0x0001a800010e7983 */ /* 0x000ea80000300800 */
[----:B------:R-:W2:Y:S01]  /*1dad0*/  LDL.LU R15, [R1+0x1ac] ;  /* 0x0001ac00010f7983 */ /* 0x000ea20000300800 */
[----:B------:R-:W-:-:S02]  /*1dae0*/  IMAD.MOV.U32 R17, RZ, RZ, R6 ;  /* 0x000000ffff117224 */ /* 0x000fc400078e0006 */
[----:B------:R-:W-:Y:S01]  /*1daf0*/  IMAD.MOV.U32 R16, RZ, RZ, R7 ;  /* 0x000000ffff107224 */ /* 0x000fe200078e0007 */
[----:B--2---:R0:W-:Y:S04]  /*1db00*/  STL.64 [R1+0x1c48], R14 ;  /* 0x001c480e01007387 */ /* 0x0041e80000100a00 */
[----:B---3--:R-:W-:Y:S04]  /*1db10*/  STL.64 [R1+0x1c40], R12 ;  /* 0x001c400c01007387 */ /* 0x008fe80000100a00 */
[----:B0-----:R-:W2:Y:S04]  /*1db20*/  LDL.LU.64 R14, [R1+0x98] ;  /* 0x00009800010e7983 */ /* 0x001ea80000300a00 */
[----:B------:R-:W3:Y:S04]  /*1db30*/  LDL.LU R4, [R1+0x1c0] ;  /* 0x0001c00001047983 */ /* 0x000ee80000300800 */
[----:B------:R-:W3:Y:S04]  /*1db40*/  LDL.LU R5, [R1+0x1c4] ;  /* 0x0001c40001057983 */ /* 0x000ee80000300800 */
[----:B------:R-:W2:Y:S04]  /*1db50*/  LDL.LU R6, [R1+0x1c8] ;  /* 0x0001c80001067983 */ /* 0x000ea80000300800 */
[----:B------:R-:W2:Y:S04]  /*1db60*/  LDL.LU R7, [R1+0x1cc] ;  /* 0x0001cc0001077983 */ /* 0x000ea80000300800 */
[----:B--2---:R0:W-:Y:S04]  /*1db70*/  STL.64 [R1+0x1c20], R6 ;  /* 0x001c200601007387 */ /* 0x0041e80000100a00 */
[----:B---3--:R-:W-:Y:S04]  /*1db80*/  STL.64 [R1+0x1c18], R4 ;  /* 0x001c180401007387 */ /* 0x008fe80000100a00 */
[----:B0-----:R-:W2:Y:S04]  /*1db90*/  LDL.LU.64 R6, [R1+0x88] ;  /* 0x0000880001067983 */ /* 0x001ea80000300a00 */
[----:B------:R0:W-:Y:S04]  /*1dba0*/  STL [R1+0x1bec], R16 ;  /* 0x001bec1001007387 */ /* 0x0001e80000100800 */
[----:B------:R1:W-:Y:S04]  /*1dbb0*/  STL [R1+0x1be8], R17 ;  /* 0x001be81101007387 */ /* 0x0003e80000100800 */
[----:B0-----:R-:W3:Y:S04]  /*1dbc0*/  LDL.LU R16, [R1+0xe0] ;  /* 0x0000e00001107983 */ /* 0x001ee80000300800 */
[----:B-1----:R-:W3:Y:S04]  /*1dbd0*/  LDL.LU R17, [R1+0xe4] ;  /* 0x0000e40001117983 */ /* 0x002ee80000300800 */
[----:B------:R-:W3:Y:S04]  /*1dbe0*/  LDL.LU R18, [R1+0xe8] ;  /* 0x0000e80001127983 */ /* 0x000ee80000300800 */
[----:B------:R-:W3:Y:S02]  /*1dbf0*/  LDL.LU R19, [R1+0xec] ;  /* 0x0000ec0001137983 */ /* 0x000ee40000300800 */
[----:B---3--:R-:W-:Y:S11]  /*1dc00*/  HMMA.16816.F32 R16, R8, R22, R16 ;  /* 0x000000160810723c */ /* 0x008ff60000001810 */
[----:B------:R-:W-:Y:S11]  /*1dc10*/  @!UPT UIADD3 URZ, URZ, URZ, URZ ;  /* 0x0000003f3f3ff290 */ /* 0x000ff6000fffe03f */
[----:B------:R-:W-:Y:S01]  /*1dc20*/  @!UPT UIADD3 URZ, URZ, URZ, URZ ;  /* 0x0000003f3f3ff290 */ /* 0x000fe2000fffe03f */
[----:B------:R-:W-:Y:S04]  /*1dc30*/  STL.64 [R1+0x130], R16 ;  /* 0x0001301001007387 */ /* 0x000fe80000100a00 */
[----:B------:R0:W-:Y:S02]  /*1dc40*/  STL.64 [R1+0x138], R18 ;  /* 0x0001381201007387 */ /* 0x0001e40000100a00 */
[----:B0-----:R-:W-:Y:S02]  /*1dc50*/  IMAD.MOV.U32 R19, RZ, RZ, R22 ;  /* 0x000000ffff137224 */ /* 0x001fe400078e0016 */
[----:B------:R-:W-:Y:S02]  /*1dc60*/  IMAD.MOV.U32 R18, RZ, RZ, R23 ;  /* 0x000000ffff127224 */ /* 0x000fe400078e0017 */
[----:B------:R-:W3:Y:S04]  /*1dc70*/  LDL.LU.64 R22, [R1+0x1c70] ;  /* 0x001c700001167983 */ /* 0x000ee80000300a00 */
[----:B------:R-:W3:Y:S01]  /*1dc80*/  LDL.LU.64 R20, [R1+0x1c68] ;  /* 0x001c680001147983 */ /* 0x000ee20000300a00 */
[----:B------:R-:W-:-:S03]  /*1dc90*/  IMAD.MOV.U32 R16, RZ, RZ, R29 ;  /* 0x000000ffff107224 */ /* 0x000fc600078e001d */
[----:B------:R0:W-:Y:S01]  /*1dca0*/  STL.64 [R1+0x1c00], R18 ;  /* 0x001c001201007387 */ /* 0x0001e20000100a00 */
[----:B----4-:R-:W-:Y:S02]  /*1dcb0*/  IMAD.MOV.U32 R17, RZ, RZ, R28 ;  /* 0x000000ffff117224 */ /* 0x010fe400078e001c */
[----:B0-----:R-:W-:Y:S02]  /*1dcc0*/  IMAD.MOV.U32 R18, RZ, RZ, R3 ;  /* 0x000000ffff127224 */ /* 0x001fe400078e0003 */
[----:B------:R-:W-:-:S05]  /*1dcd0*/  IMAD.MOV.U32 R19, RZ, RZ, R2 ;  /* 0x000000ffff137224 */ /* 0x000fca00078e0002 */
[----:B------:R0:W-:Y:S04]  /*1dce0*/  STL.64 [R1+0x1c10], R18 ;  /* 0x001c101201007387 */ /* 0x0001e80000100a00 */
[----:B------:R-:W-:Y:S04]  /*1dcf0*/  STL.64 [R1+0x1c08], R16 ;  /* 0x001c081001007387 */ /* 0x000fe80000100a00 */
[----:B0-----:R-:W4:Y:S01]  /*1dd00*/  LDL.LU.64 R18, [R1+0x18] ;  /* 0x0000180001127983 */ /* 0x001f220000300a00 */
[C---:B---3--:R-:W-:Y:S03]  /*1dd10*/  HMMA.16816.F32 R20, R8.reuse, R26, R20 ;  /* 0x0000001a0814723c */ /* 0x048fe60000001814 */
[----:B----4-:R0:W-:Y:S04]  /*1dd20*/  STL.64 [R1+0x1c28], R18 ;  /* 0x001c281201007387 */ /* 0x0101e80000100a00 */
[----:B0-----:R-:W3:Y:S11]  /*1dd30*/  LDL.LU.64 R18, [R1+0x28] ;  /* 0x0000280001127983 */ /* 0x001ef60000300a00 */
[----:B------:R-:W-:Y:S05]  /*1dd40*/  @!UPT UIADD3 URZ, URZ, URZ, URZ ;  /* 0x0000003f3f3ff290 */ /* 0x000fea000fffe03f */
[----:B------:R0:W-:Y:S04]  /*1dd50*/  STL.64 [R1+0x120], R20 ;  /* 0x0001201401007387 */ /* 0x0001e80000100a00 */
[----:B------:R1:W-:Y:S01]  /*1dd60*/  STL.64 [R1+0x128], R22 ;  /* 0x0001281601007387 */ /* 0x0003e20000100a00 */
[----:B0-----:R-:W-:Y:S02]  /*1dd70*/  IMAD.MOV.U32 R21, RZ, RZ, R27 ;  /* 0x000000ffff157224 */ /* 0x001fe400078e001b */
[----:B-1----:R-:W-:Y:S02]  /*1dd80*/  IMAD.MOV.U32 R22, RZ, RZ, R26 ;  /* 0x000000ffff167224 */ /* 0x002fe400078e001a */
[----:B------:R-:W4:Y:S04]  /*1dd90*/  LDL.LU.64 R26, [R1+0x1c60] ;  /* 0x001c6000011a7983 */ /* 0x000f280000300a00 */
[----:B------:R-:W4:Y:S01]  /*1dda0*/  LDL.LU.64 R24, [R1+0x1c58] ;  /* 0x001c580001187983 */ /* 0x000f220000300a00 */
[----:B------:R-:W-:Y:S01]  /*1ddb0*/  IMAD.MOV.U32 R23, RZ, RZ, R15 ;  /* 0x000000ffff177224 */ /* 0x000fe200078e000f */
[----:B----4-:R-:W-:Y:S11]  /*1ddc0*/  HMMA.16816.F32 R24, R8, R14, R24 ;  /* 0x0000000e0818723c */ /* 0x010ff60000001818 */
[----:B------:R-:W-:Y:S11]  /*1ddd0*/  @!UPT UIADD3 URZ, URZ, URZ, URZ ;  /* 0x0000003f3f3ff290 */ /* 0x000ff6000fffe03f */
[----:B------:R-:W-:Y:S01]  /*1dde0*/  @!UPT UIADD3 URZ, URZ, URZ, URZ ;  /* 0x0000003f3f3ff290 */ /* 0x000fe2000fffe03f */
[----:B------:R0:W-:Y:S04]  /*1ddf0*/  STL.64 [R1+0x110], R24 ;  /* 0x0001101801007387 */ /* 0x0001e80000100a00 */
[----:B------:R1:W-:Y:S01]  /*1de00*/  STL.64 [R1+0x118], R26 ;  /* 0x0001181a01007387 */ /* 0x0003e20000100a00 */
[----:B0-----:R-:W-:-:S03]  /*1de10*/  IMAD.MOV.U32 R24, RZ, RZ, R14 ;  /* 0x000000ffff187224 */ /* 0x001fc600078e000e */
[----:B-1----:R-:W4:Y:S04]  /*1de20*/  LDL.LU R27, [R1+0x1c50] ;  /* 0x001c5000011b7983 */ /* 0x002f280000300800 */
[----:B------:R-:W2:Y:S04]  /*1de30*/  LDL.LU.64 R14, [R1+0x1c48] ;  /* 0x001c4800010e7983 */ /* 0x000ea80000300a00 */
[----:B------:R-:W2:Y:S02]  /*1de40*/  LDL.LU.64 R12, [R1+0x1c40] ;  /* 0x001c4000010c7983 */ /* 0x000ea40000300a00 */
[----:B--2---:R-:W-:Y:S11]  /*1de50*/  HMMA.16816.F32 R12, R8, R6, R12 ;  /* 0x00000006080c723c */ /* 0x004ff6000000180c */
[----:B------:R-:W-:Y:S11]  /*1de60*/  @!UPT UIADD3 URZ, URZ, URZ, URZ ;  /* 0x0000003f3f3ff290 */ /* 0x000ff6000fffe03f */
[----:B------:R-:W-:Y:S01]  /*1de70*/  @!UPT UIADD3 URZ, URZ, URZ, URZ ;  /* 0x0000003f3f3ff290 */ /* 0x000fe2000fffe03f */
[----:B------:R-:W-:Y:S04]  /*1de80*/  STL.64 [R1+0x100], R12 ;  /* 0x0001000c01007387 */ /* 0x000fe80000100a00 */
[----:B------:R0:W-:Y:S04]  /*1de90*/  STL.64 [R1+0x108], R14 ;  /* 0x0001080e01007387 */ /* 0x0001e80000100a00 */
[----:B0-----:R-:W3:Y:S04]  /*1dea0*/  LDL.LU.64 R14, [R1+0x1c38] ;  /* 0x001c3800010e7983 */ /* 0x001ee80000300a00 */
[----:B------:R-:W3:Y:S01]  /*1deb0*/  LDL.LU.64 R12, [R1+0x1c30] ;  /* 0x001c3000010c7983 */ /* 0x000ee20000300a00 */
[----:B------:R-:W-:-:S02]  /*1dec0*/  IMAD.MOV.U32 R26, RZ, RZ, R6 ;  /* 0x000000ffff1a7224 */ /* 0x000fc400078e0006 */
[----:B------:R-:W-:Y:S02]  /*1ded0*/  IMAD.MOV.U32 R25, RZ, RZ, R7 ;  /* 0x000000ffff197224 */ /* 0x000fe400078e0007 */
[----:B---3--:R-:W-:Y:S07]  /*1dee0*/  HMMA.16816.F32 R4, R8, R18, R12 ;  /* 0x000000120804723c */ /* 0x008fee000000180c */
[----:B------:R-:W-:Y:S02]  /*1def0*/  IMAD.MOV.U32 R13, RZ, RZ, R18 ;  /* 0x000000ffff0d7224 */ /* 0x000fe400078e0012 */
[----:B------:R-:W-:-:S02]  /*1df00*/  IMAD.MOV.U32 R12, RZ, RZ, R19 ;  /* 0x000000ffff0c7224 */ /* 0x000fc400078e0013 */
[----:B------:R-:W2:Y:S11]  /*1df10*/  LDL.LU.64 R18, [R1+0x1c28] ;  /* 0x001c280001127983 */ /* 0x000eb60000300a00 */
[----:B------:R-:W-:Y:S02]  /*1df20*/  @!UPT UIADD3 URZ, URZ, URZ, URZ ;  /* 0x0000003f3f3ff290 */ /* 0x000fe4000fffe03f */
[----:B------:R-:W-:Y:S02]  /*1df30*/  IMAD.MOV.U32 R3, RZ, RZ, R6 ;  /* 0x000000ffff037224 */ /* 0x000fe400078e0006 */
[----:B------:R-:W-:Y:S02]  /*1df40*/  IMAD.MOV.U32 R2, RZ, RZ, R7 ;  /* 0x000000ffff027224 */ /* 0x000fe400078e0007 */
[----:B------:R-:W-:Y:S01]  /*1df50*/  IMAD.MOV.U32 R29, RZ, RZ, R4 ;  /* 0x000000ffff1d7224 */ /* 0x000fe200078e0004 */
[----:B------:R-:W3:Y:S01]  /*1df60*/  LDL.LU.64 R6, [R1+0x1c20] ;  /* 0x001c200001067983 */ /* 0x000ee20000300a00 */
[----:B------:R-:W-:-:S03]  /*1df70*/  IMAD.MOV.U32 R28, RZ, RZ, R5 ;  /* 0x000000ffff1c7224 */ /* 0x000fc600078e0005 */
[----:B------:R-:W3:Y:S04]  /*1df80*/  LDL.LU.64 R4, [R1+0x1c18] ;  /* 0x001c180001047983 */ /* 0x000ee80000300a00 */
[----:B------:R-:W-:Y:S01]  /*1df90*/  STL [R1+0x1ad0], R29 ;  /* 0x001ad01d01007387 */ /* 0x000fe20000100800 */
[----:B--2---:R-:W-:Y:S02]  /*1dfa0*/  IMAD.MOV.U32 R15, RZ, RZ, R18 ;  /* 0x000000ffff0f7224 */ /* 0x004fe400078e0012 */
[----:B------:R-:W-:Y:S01]  /*1dfb0*/  IMAD.MOV.U32 R14, RZ, RZ, R19 ;  /* 0x000000ffff0e7224 */ /* 0x000fe200078e0013 */
[C---:B---3--:R-:W-:Y:S01]  /*1dfc0*/  HMMA.16816.F32 R4, R8.reuse, R18, R4 ;  /* 0x000000120804723c */ /* 0x048fe20000001804 */
[----:B------:R-:W2:Y:S04]  /*1dfd0*/  LDL.LU.64 R18, [R1+0x1c10] ;  /* 0x001c100001127983 */ /* 0x000ea80000300a00 */
[----:B------:R-:W2:Y:S11]  /*1dfe0*/  LDL.LU.64 R16, [R1+0x1c08] ;  /* 0x001c080001107983 */ /* 0x000eb60000300a00 */
[----:B------:R-:W-:Y:S07]  /*1dff0*/  @!UPT UIADD3 URZ, URZ, URZ, URZ ;  /* 0x0000003f3f3ff290 */ /* 0x000fee000fffe03f */
[----:B------:R-:W-:Y:S04]  /*1e000*/  STL.64 [R1+0xe0], R4 ;  /* 0x0000e00401007387 */ /* 0x000fe80000100a00 */
[----:B------:R-:W-:Y:S04]  /*1e010*/  STL [R1+0xe8], R6 ;  /* 0x0000e80601007387 */ /* 0x000fe80000100800 */
[----:B------:R0:W-:Y:S04]  /*1e020*/  STL.64 [R1+0x1bf8], R14 ;  /* 0x001bf80e01007387 */ /* 0x0001e80000100a00 */
[----:B------:R1:W-:Y:S04]  /*1e030*/  STL.64 [R1+0x1bf0], R12 ;  /* 0x001bf00c01007387 */ /* 0x0003e80000100a00 */
[----:B0-----:R-:W2:Y:S04]  /*1e040*/  LDL.LU.64 R14, [R1+0x8] ;  /* 0x00000800010e7983 */ /* 0x001ea80000300a00 */
[----:B------:R-:W0:Y:S04]  /*1e050*/  S2R R0, SR_TID.X ;  /* 0x0000000000007919 */ /* 0x000e280000002100 */
[----:B------:R-:W3:Y:S01]  /*1e060*/  S2R R20, SR_TID.X ;  /* 0x0000000000147919 */ /* 0x000ee20000002100 */
[----:B--2---:R-:W-:Y:S03]  /*1e070*/  HMMA.16816.F32 R8, R8, R14, R16 ;  /* 0x0000000e0808723c */ /* 0x004fe60000001810 */
[----:B------:R-:W2:Y:S04]  /*1e080*/  LDL.LU.64 R18, [R1+0x1c00] ;  /* 0x001c000001127983 */ /* 0x000ea80000300a00 */
[----:B------:R-:W-:-:S02]  /*1e090*/  IMAD.MOV.U32 R16, RZ, RZ, R14 ;  /* 0x000000ffff107224 */ /* 0x000fc400078e000e */
[----:B------:R-:W-:Y:S11]  /*1e0a0*/  IMAD.MOV.U32 R17, RZ, RZ, R15 ;  /* 0x000000ffff117224 */ /* 0x000ff600078e000f */
[----:B------:R-:W-:Y:S03]  /*1e0b0*/  @!UPT UIADD3 URZ, URZ, URZ, URZ ;  /* 0x0000003f3f3ff290 */ /* 0x000fe6000fffe03f */
[----:B------:R-:W-:Y:S04]  /*1e0c0*/  STL.64 [R1+0xd0], R8 ;  /* 0x0000d00801007387 */ /* 0x000fe80000100a00 */
[----:B------:R0:W-:Y:S04]  /*1e0d0*/  STL.64 [R1+0xd8], R10 ;  /* 0x0000d80a01007387 */ /* 0x0001e80000100a00 */
[----:B------:R-:W2:Y:S04]  /*1e0e0*/  LDL.LU.64 R14, [R1+0x1bf8] ;  /* 0x001bf800010e7983 */ /* 0x000ea80000300a00 */
[----:B-1----:R-:W2:Y:S04]  /*1e0f0*/  LDL.LU.64 R12, [R1+0x1bf0] ;  /* 0x001bf000010c7983 */ /* 0x002ea80000300a00 */
[----:B0-----:R-:W2:Y:S01]  /*1e100*/  LDL R11, [R1+0x364] ;  /* 0x00036400010b7983 */ /* 0x001ea20000100800 */
[----:B------:R-:W-:Y:S01]  /*1e110*/  LOP3.LUT R10, R0, 0x7, RZ, 0xc0, !PT ;  /* 0x00000007000a7812 */ /* 0x000fe200078ec0ff */
[----:B---3--:R-:W-:-:S04]  /*1e120*/  IMAD.SHL.U32 R9, R20, 0x2, RZ ;  /* 0x0000000214097824 */ /* 0x008fc800078e00ff */
[----:B------:R-:W-:Y:S02]  /*1e130*/  IMAD.SHL.U32 R0, R10, 0x10, RZ ;  /* 0x000000100a007824 */ /* 0x000fe400078e00ff */
[----:B------:R-:W-:-:S03]  /*1e140*/  IMAD.SHL.U32 R20, R20, 0x40, RZ ;  /* 0x0000004014147824 */ /* 0x000fc600078e00ff */
[----:B------:R-:W-:Y:S01]  /*1e150*/  LOP3.LUT R0, R0, 0x30, R9, 0x78, !PT ;  /* 0x0000003000007812 */ /* 0x000fe200078e7809 */
[----:B------:R-:W-:-:S03]  /*1e160*/  IMAD.SHL.U32 R10, R10, 0x100, RZ ;  /* 0x000001000a0a7824 */ /* 0x000fc600078e00ff */
[----:B------:R-:W-:-:S04]  /*1e170*/  LOP3.LUT R0, R0, 0x1800, R20, 0xf8, !PT ;  /* 0x0000180000007812 */ /* 0x000fc800078ef814 */
[----:B------:R-:W-:-:S04]  /*1e180*/  LOP3.LUT R0, R0, R10, RZ, 0xfc, !PT ;  /* 0x0000000a00007212 */ /* 0x000fc800078efcff */
[----:B------:R-:W-:Y:S01]  /*1e190*/  LOP3.LUT R0, R0, 0x40, RZ, 0x3c, !PT ;  /* 0x0000004000007812 */ /* 0x000fe200078e3cff */
[----:B--2---:R-:W0:Y:S04]  /*1e1a0*/  LDSM.16.MT88.4 R8, [R11+0x12000] ;  /* 0x012000000b08783b */ /* 0x004e280000004200 */
[----:B0-----:R-:W-:Y:S04]  /*1e1b0*/  STL.64 [R1+0x1b30], R10 ;  /* 0x001b300a01007387 */ /* 0x001fe80000100a00 */
[----:B------:R-:W-:Y:S04]  /*1e1c0*/  STL.64 [R1+0x1b28], R8 ;  /* 0x001b280801007387 */ /* 0x000fe80000100a00 */
[----:B------:R-:W0:Y:S04]  /*1e1d0*/  LDSM.16.M88.4 R8, [R0] ;  /* 0x000000000008783b */ /* 0x000e280000000200 */
[----:B0-----:R-:W-:Y:S04]  /*1e1e0*/  STL.64 [R1+0x70], R8 ;  /* 0x0000700801007387 */ /* 0x001fe80000100a00 */
[----:B------:R-:W-:Y:S04]  /*1e1f0*/  STL.64 [R1+0x78], R10 ;  /* 0x0000780a01007387 */ /* 0x000fe80000100a00 */
[----:B------:R-:W0:Y:S04]  /*1e200*/  LDSM.16.M88.4 R8, [R0+0x2000] ;  /* 0x002000000008783b */ /* 0x000e280000000200 */
[----:B0-----:R-:W-:Y:S04]  /*1e210*/  STL.64 [R1+0x60], R8 ;  /* 0x0000600801007387 */ /* 0x001fe80000100a00 */
[----:B------:R0:W-:Y:S02]  /*1e220*/  STL.64 [R1+0x68], R10 ;  /* 0x0000680a01007387 */ /* 0x0001e40000100a00 */
[----:B0-----:R-:W-:-:S02]  /*1e230*/  IMAD.MOV.U32 R10, RZ, RZ, R16 ;  /* 0x000000ffff0a7224 */ /* 0x001fc400078e0010 */
[----:B------:R-:W-:Y:S01]  /*1e240*/  IMAD.MOV.U32 R11, RZ, RZ, R17 ;  /* 0x000000ffff0b7224 */ /* 0x000fe200078e0011 */
[----:B------:R-:W2:Y:S04]  /*1e250*/  LDL.LU R16, [R1+0x1bec] ;  /* 0x001bec0001107983 */ /* 0x000ea80000300800 */
[----:B------:R-:W3:Y:S04]  /*1e260*/  LDL.LU R17, [R1+0x1be8] ;  /* 0x001be80001117983 */ /* 0x000ee80000300800 */
[----:B------:R-:W-:Y:S04]  /*1e270*/  STL.64 [R1+0x1b40], R10 ;  /* 0x001b400a01007387 */ /* 0x000fe80000100a00 */
[----:B------:R-:W0:Y:S04]  /*1e280*/  LDSM.16.M88.4 R8, [R0+0x4000] ;  /* 0x004000000008783b */ /* 0x000e280000000200 */
[----:B0-----:R-:W-:Y:S04]  /*1e290*/  STL.64 [R1+0x50], R8 ;  /* 0x0000500801007387 */ /* 0x001fe80000100a00 */
[----:B------:R-:W-:Y:S04]  /*1e2a0*/  STL.64 [R1+0x58], R10 ;  /* 0x0000580a01007387 */ /* 0x000fe80000100a00 */
[----:B------:R-:W0:Y:S04]  /*1e2b0*/  LDSM.16.M88.4 R8, [R0+0x6000] ;  /* 0x006000000008783b */ /* 0x000e280000000200 */
[----:B0-----:R-:W-:Y:S04]  /*1e2c0*/  STL.64 [R1+0x40], R8 ;  /* 0x0000400801007387 */ /* 0x001fe80000100a00 */
[----:B------:R-:W-:Y:S04]  /*1e2d0*/  STL.64 [R1+0x48], R10 ;  /* 0x0000480a01007387 */ /* 0x000fe80000100a00 */
[----:B------:R-:W0:Y:S04]  /*1e2e0*/  LDSM.16.M88.4 R8, [R0+0x8000] ;  /* 0x008000000008783b */ /* 0x000e280000000200 */
[----:B0-----:R-:W-:Y:S04]  /*1e2f0*/  STL.64 [R1+0x30], R8 ;  /* 0x0000300801007387 */ /* 0x001fe80000100a00 */
[----:B------:R0:W-:Y:S02]  /*1e300*/  STL.64 [R1+0x38], R10 ;  /* 0x0000380a01007387 */ /* 0x0001e40000100a00 */
[----:B0-----:R-:W-:-:S02]  /*1e310*/  IMAD.MOV.U32 R10, RZ, RZ, R15 ;  /* 0x000000ffff0a7224 */ /* 0x001fc400078e000f */
[----:B------:R-:W-:-:S05]  /*1e320*/  IMAD.MOV.U32 R11, RZ, RZ, R14 ;  /* 0x000000ffff0b7224 */ /* 0x000fca00078e000e */
[----:B------:R0:W-:Y:S02]  /*1e330*/  STL.64 [R1+0x1b58], R10 ;  /* 0x001b580a01007387 */ /* 0x0001e40000100a00 */
[----:B0-----:R-:W-:Y:S02]  /*1e340*/  IMAD.MOV.U32 R10, RZ, RZ, R13 ;  /* 0x000000ffff0a7224 */ /* 0x001fe400078e000d */
[----:B------:R-:W-:Y:S02]  /*1e350*/  IMAD.MOV.U32 R11, RZ, RZ, R12 ;  /* 0x000000ffff0b7224 */ /* 0x000fe400078e000c */
[----:B------:R-:W0:Y:S04]  /*1e360*/  LDSM.16.M88.4 R12, [R0+0xa000] ;  /* 0x00a00000000c783b */ /* 0x000e280000000200 */
[----:B------:R-:W-:Y:S04]  /*1e370*/  STL.64 [R1+0x1b70], R10 ;  /* 0x001b700a01007387 */ /* 0x000fe80000100a00 */
[----:B0-----:R-:W-:Y:S04]  /*1e380*/  STL [R1+0x192c], R14 ;  /* 0x00192c0e01007387 */ /* 0x001fe80000100800 */
[----:B------:R-:W-:Y:S04]  /*1e390*/  STL [R1+0x1928], R15 ;  /* 0x0019280f01007387 */ /* 0x000fe80000100800 */
[----:B------:R0:W-:Y:S04]  /*1e3a0*/  STL.64 [R1+0x1b38], R12 ;  /* 0x001b380c01007387 */ /* 0x0001e80000100a00 */
[----:B0-----:R-:W2:Y:S04]  /*1e3b0*/  LDL.LU R12, [R1+0x290] ;  /* 0x00029000010c7983 */ /* 0x001ea80000300800 */
[----:B------:R-:W2:Y:S04]  /*1e3c0*/  LDL.LU R13, [R1+0x294] ;  /* 0x00029400010d7983 */ /* 0x000ea80000300800 */
[----:B------:R-:W2:Y:S04]  /*1e3d0*/  LDL.LU R14, [R1+0x298] ;  /* 0x00029800010e7983 */ /* 0x000ea80000300800 */
[----:B------:R-:W2:Y:S01]  /*1e3e0*/  LDL.LU R15, [R1+0x29c] ;  /* 0x00029c00010f7983 */ /* 0x000ea20000300800 */
[----:B------:R-:W-:-:S02]  /*1e3f0*/  IMAD.MOV.U32 R10, RZ, RZ, R26 ;  /* 0x000000ffff0a7224 */ /* 0x000fc400078e001a */
[----:B------:R-:W-:-:S05]  /*1e400*/  IMAD.MOV.U32 R11, RZ, RZ, R25 ;  /* 0x000000ffff0b7224 */ /* 0x000fca00078e0019 */
[----:B------:R-:W-:Y:S04]  /*1e410*/  STL.64 [R1+0x1b88], R10 ;  /* 0x001b880a01007387 */ /* 0x000fe80000100a00 */
[----:B--2---:R-:W-:Y:S04]  /*1e420*/  STL.64 [R1+0x1b50], R14 ;  /* 0x001b500e01007387 */ /* 0x004fe80000100a00 */
        /* <DEDUP_REMOVED lines=8> */
[----:B--2---:R-:W-:Y:S01]  /*1e4b0*/  STL.64 [R1+0x1b68], R14 ;  /* 0x001b680e01007387 */ /* 0x004fe20000100a00 */
[----:B------:R0:W-:Y:S03]  /*1e4c0*/  STL.64 [R1+0x1b60], R12 ;  /* 0x001b600c01007387 */ /* 0x0001e60000100a00 */
[----:B0-----:R-:W2:Y:S01]  /*1e4d0*/  LDL.LU R12, [R1+0x230] ;  /* 0x00023000010c7983 */ /* 0x001ea20000300800 */
[----:B------:R-:W2:Y:S02]  /*1e4e0*/  LDL.LU R13, [R1+0x234] ;  /* 0x00023400010d7983 */ /* 0x000ea40000300800 */
[----:B------:R-:W2:Y:S02]  /*1e4f0*/  LDL.LU R14, [R1+0x238] ;  /* 0x00023800010e7983 */ /* 0x000ea40000300800 */
[----:B------:R-:W2:Y:S02]  /*1e500*/  LDL.LU R15, [R1+0x23c] ;  /* 0x00023c00010f7983 */ /* 0x000ea40000300800 */
[----:B------:R-:W-:-:S02]  /*1e510*/  IMAD.MOV.U32 R10, RZ, RZ, R22 ;  /* 0x000000ffff0a7224 */ /* 0x000fc400078e0016 */
[----:B------:R-:W-:Y:S02]  /*1e520*/  IMAD.MOV.U32 R11, RZ, RZ, R21 ;  /* 0x000000ffff0b7224 */ /* 0x000fe400078e0015 */
[----:B------:R-:W-:Y:S01]  /*1e530*/  IMAD.MOV.U32 R29, RZ, RZ, R7 ;  /* 0x000000ffff1d7224 */ /* 0x000fe200078e0007 */
[----:B------:R-:W-:Y:S04]  /*1e540*/  LDSM.16.M88.4 R20, [R0+0xe000] ;  /* 0x00e000000014783b */ /* 0x000fe80000000200 */
[----:B------:R-:W-:Y:S04]  /*1e550*/  STL.64 [R1+0x1bb8], R10 ;  /* 0x001bb80a01007387 */ /* 0x000fe80000100a00 */
[----:B----4-:R-:W-:Y:S02]  /*1e560*/  LDSM.16.MT88.4 R4, [R27+0x11080] ;  /* 0x011080001b04783b */ /* 0x010fe40000004200 */
[----:B------:R-:W-:Y:S02]  /*1e570*/  LDSM.16.MT88.4 R24, [R27+0x12000] ;  /* 0x012000001b18783b */ /* 0x000fe40000004200 */
[----:B--2---:R-:W-:Y:S02]  /*1e580*/  STL.64 [R1+0x1b80], R14 ;  /* 0x001b800e01007387 */ /* 0x004fe40000100a00 */
[----:B------:R0:W-:Y:S02]  /*1e590*/  STL.64 [R1+0x1b78], R12 ;  /* 0x001b780c01007387 */ /* 0x0001e40000100a00 */
[----:B0-----:R-:W2:Y:S01]  /*1e5a0*/  LDL.LU R12, [R1+0x220] ;  /* 0x00022000010c7983 */ /* 0x001ea20000300800 */
[----:B------:R-:W2:Y:S02]  /*1e5b0*/  LDL.LU R13, [R1+0x224] ;  /* 0x00022400010d7983 */ /* 0x000ea40000300800 */
[----:B------:R-:W4:Y:S02]  /*1e5c0*/  LDL.LU R14, [R1+0x228] ;  /* 0x00022800010e7983 */ /* 0x000f240000300800 */
[----:B------:R-:W4:Y:S02]  /*1e5d0*/  LDL.LU R15, [R1+0x22c] ;  /* 0x00022c00010f7983 */ /* 0x000f240000300800 */
[----:B------:R-:W-:-:S02]  /*1e5e0*/  IMAD.MOV.U32 R10, RZ, RZ, R19 ;  /* 0x000000ffff0a7224 */ /* 0x000fc400078e0013 */
[----:B------:R-:W-:-:S05]  /*1e5f0*/  IMAD.MOV.U32 R11, RZ, RZ, R18 ;  /* 0x000000ffff0b7224 */ /* 0x000fca00078e0012 */
[----:B------:R-:W-:Y:S04]  /*1e600*/  STL.64 [R1+0x1bd0], R10 ;  /* 0x001bd00a01007387 */ /* 0x000fe80000100a00 */
[----:B----4-:R-:W-:Y:S01]  /*1e610*/  STL.64 [R1+0x1b98], R14 ;  /* 0x001b980e01007387 */ /* 0x010fe20000100a00 */
[----:B--2---:R0:W-:Y:S03]  /*1e620*/  STL.64 [R1+0x1b90], R12 ;  /* 0x001b900c01007387 */ /* 0x0041e60000100a00 */
[----:B0-----:R-:W2:Y:S01]  /*1e630*/  LDL.LU R12, [R1+0x210] ;  /* 0x00021000010c7983 */ /* 0x001ea20000300800 */
[----:B------:R-:W2:Y:S02]  /*1e640*/  LDL.LU R13, [R1+0x214] ;  /* 0x00021400010d7983 */ /* 0x000ea40000300800 */
[----:B------:R-:W4:Y:S02]  /*1e650*/  LDL.LU R14, [R1+0x218] ;  /* 0x00021800010e7983 */ /* 0x000f240000300800 */
[----:B------:R-:W4:Y:S02]  /*1e660*/  LDL.LU R15, [R1+0x21c] ;  /* 0x00021c00010f7983 */ /* 0x000f240000300800 */
        /* <DEDUP_REMOVED lines=12> */
[----:B---3--:R-:W-:-:S02]  /*1e730*/  IMAD.MOV.U32 R10, RZ, RZ, R17 ;  /* 0x000000ffff0a7224 */ /* 0x008fc400078e0011 */
[----:B------:R-:W-:Y:S02]  /*1e740*/  IMAD.MOV.U32 R11, RZ, RZ, R16 ;  /* 0x000000ffff0b7224 */ /* 0x000fe400078e0010 */
[----:B------:R-:W0:Y:S04]  /*1e750*/  LDSM.16.M88.4 R16, [R0+0xc000] ;  /* 0x00c000000010783b */ /* 0x000e280000000200 */
[----:B----4-:R-:W-:Y:S01]  /*1e760*/  STL.64 [R1+0x1be0], R14 ;  /* 0x001be00e01007387 */ /* 0x010fe20000100a00 */
[----:B--2---:R1:W-:Y:S03]  /*1e770*/  STL.64 [R1+0x1bd8], R12 ;  /* 0x001bd80c01007387 */ /* 0x0043e60000100a00 */
[----:B-1----:R-:W2:Y:S01]  /*1e780*/  LDL.LU R12, [R1+0x200] ;  /* 0x00020000010c7983 */ /* 0x002ea20000300800 */
[----:B------:R-:W2:Y:S02]  /*1e790*/  LDL.LU R13, [R1+0x204] ;  /* 0x00020400010d7983 */ /* 0x000ea40000300800 */
[----:B------:R-:W2:Y:S02]  /*1e7a0*/  LDL.LU R14, [R1+0x208] ;  /* 0x00020800010e7983 */ /* 0x000ea40000300800 */
[----:B------:R-:W2:Y:S01]  /*1e7b0*/  LDL.LU R15, [R1+0x20c] ;  /* 0x00020c00010f7983 */ /* 0x000ea20000300800 */
[----:B0-----:R-:W-:Y:S01]  /*1e7c0*/  STL [R1+0x18e4], R18 ;  /* 0x0018e41201007387 */ /* 0x001fe20000100800 */
[----:B------:R-:W-:Y:S02]  /*1e7d0*/  STL [R1+0x18e0], R19 ;  /* 0x0018e01301007387 */ /* 0x000fe40000100800 */
[----:B------:R0:W-:Y:S02]  /*1e7e0*/  STL.64 [R1+0x1b20], R16 ;  /* 0x001b201001007387 */ /* 0x0001e40000100a00 */
[----:B------:R-:W-:Y:S01]  /*1e7f0*/  STL [R1+0x18ec], R22 ;  /* 0x0018ec1601007387 */ /* 0x000fe20000100800 */
[----:B------:R-:W-:Y:S04]  /*1e800*/  STL [R1+0x18e8], R23 ;  /* 0x0018e81701007387 */ /* 0x000fe80000100800 */
[----:B0-----:R-:W3:Y:S01]  /*1e810*/  LDL.64 R16, [R1+0x60] ;  /* 0x0000600001107983 */ /* 0x001ee20000100a00 */
[----:B------:R-:W-:Y:S02]  /*1e820*/  STL.64 [R1+0x1ac0], R26 ;  /* 0x001ac01a01007387 */ /* 0x000fe40000100a00 */
[----:B------:R0:W-:Y:S02]  /*1e830*/  STL.64 [R1+0x1ab8], R24 ;  /* 0x001ab81801007387 */ /* 0x0001e40000100a00 */
[----:B0-----:R-:W4:Y:S01]  /*1e840*/  LDL.LU R24, [R1+0x280] ;  /* 0x0002800001187983 */ /* 0x001f220000300800 */
[----:B------:R-:W4:Y:S02]  /*1e850*/  LDL.LU R25, [R1+0x284] ;  /* 0x0002840001197983 */ /* 0x000f240000300800 */
[----:B------:R-:W4:Y:S02]  /*1e860*/  LDL.LU R26, [R1+0x288] ;  /* 0x00028800011a7983 */ /* 0x000f240000300800 */
[----:B------:R-:W4:Y:S01]  /*1e870*/  LDL.LU R27, [R1+0x28c] ;  /* 0x00028c00011b7983 */ /* 0x000f220000300800 */
[C---:B--2---:R-:W-:Y:S01]  /*1e880*/  HMMA.16816.F32 R8, R4.reuse, R10, R12 ;  /* 0x0000000a0408723c */ /* 0x044fe2000000180c */
[----:B------:R-:W2:Y:S01]  /*1e890*/  LDL.LU.64 R14, [R1+0x1be0] ;  /* 0x001be000010e7983 */ /* 0x000ea20000300a00 */
[----:B------:R-:W2:Y:S11]  /*1e8a0*/  LDL.LU.64 R12, [R1+0x1bd8] ;  /* 0x001bd800010c7983 */ /* 0x000eb60000300a00 */
[----:B------:R-:W-:Y:S10]  /*1e8b0*/  @!UPT UIADD3 URZ, URZ, URZ, URZ ;  /* 0x0000003f3f3ff290 */ /* 0x000ff4000fffe03f */
[----:B------:R-:W-:Y:S01]  /*1e8c0*/  STL.64 [R1+0xc0], R8 ;  /* 0x0000c00801007387 */ /* 0x000fe20000100a00 */
[----:B------:R0:W-:Y:S02]  /*1e8d0*/  STL [R1+0xcc], R11 ;  /* 0x0000cc0b01007387 */ /* 0x0001e40000100800 */
[----:B------:R-:W-:Y:S02]  /*1e8e0*/  IMAD.MOV.U32 R0, RZ, RZ, R10 ;  /* 0x000000ffff007224 */ /* 0x000fe400078e000a */
[----:B0-----:R-:W2:Y:S03]  /*1e8f0*/  LDL.LU.64 R10, [R1+0x1bd0] ;  /* 0x001bd000010a7983 */ /* 0x001ea60000300a00 */
[----:B------:R-:W-:Y:S01]  /*1e900*/  STL [R1+0x199c], R0 ;  /* 0x00199c0001007387 */ /* 0x000fe20000100800 */
[C---:B--2---:R-:W-:Y:S01]  /*1e910*/  HMMA.16816.F32 R8, R4.reuse, R10, R12 ;  /* 0x0000000a0408723c */ /* 0x044fe2000000180c */
[----:B------:R-:W2:Y:S01]  /*1e920*/  LDL.LU.64 R14, [R1+0x1bc8] ;  /* 0x001bc800010e7983 */ /* 0x000ea20000300a00 */
[----:B------:R-:W2:Y:S11]  /*1e930*/  LDL.LU.64 R12, [R1+0x1bc0] ;  /* 0x001bc000010c7983 */ /* 0x000eb60000300a00 */
[----:B------:R-:W-:Y:S10]  /*1e940*/  @!UPT UIADD3 URZ, URZ, URZ, URZ ;  /* 0x0000003f3f3ff290 */ /* 0x000ff4000fffe03f */
[----:B------:R-:W-:Y:S01]  /*1e950*/  STL.64 [R1+0xb0], R8 ;  /* 0x0000b00801007387 */ /* 0x000fe20000100a00 */
[----:B------:R0:W-:Y:S03]  /*1e960*/  STL.64 [R1+0xb8], R10 ;  /* 0x0000b80a01007387 */ /* 0x0001e60000100a00 */
[----:B0-----:R-:W2:Y:S02]  /*1e970*/  LDL.LU.64 R10, [R1+0x1bb8] ;  /* 0x001bb800010a7983 */ /* 0x001ea40000300a00 */
[C---:B--2---:R-:W-:Y:S02]  /*1e980*/  HMMA.16816.F32 R8, R4.reuse, R10, R12 ;  /* 0x0000000a0408723c */ /* 0x044fe4000000180c */
[----:B------:R-:W2:Y:S01]  /*1e990*/  LDL.LU.64 R14, [R1+0x1bb0] ;  /* 0x001bb000010e7983 */ /* 0x000ea20000300a00 */
[----:B------:R-:W2:Y:S11]  /*1e9a0*/  LDL.LU.64 R12, [R1+0x1ba8] ;  /* 0x001ba800010c7983 */ /* 0x000eb60000300a00 */
[----:B------:R-:W-:Y:S09]  /*1e9b0*/  @!UPT UIADD3 URZ, URZ, URZ, URZ ;  /* 0x0000003f3f3ff290 */ /* 0x000ff2000fffe03f */
        /* <DEDUP_REMOVED lines=31> */
[----:B--2---:R-:W-:Y:S02]  /*1ebb0*/  HMMA.16816.F32 R4, R4, R10, R12 ;  /* 0x0000000a0404723c */ /* 0x004fe4000000180c */
[----:B------:R-:W2:Y:S01]  /*1ebc0*/  LDL.LU.64 R12, [R1+0x1b38] ;  /* 0x001b3800010c7983 */ /* 0x000ea20000300a00 */
[----:B------:R-:W4:Y:S02]  /*1ebd0*/  LDL.LU.64 R10, [R1+0x1b30] ;  /* 0x001b3000010a7983 */ /* 0x000f240000300a00 */
[----:B------:R-:W4:Y:S11]  /*1ebe0*/  LDL.LU.64 R8, [R1+0x1b28] ;  /* 0x001b280001087983 */ /* 0x000f360000300a00 */
[----:B------:R-:W-:Y:S07]  /*1ebf0*/  @!UPT UIADD3 URZ, URZ, URZ, URZ ;  /* 0x0000003f3f3ff290 */ /* 0x000fee000fffe03f */
[----:B------:R0:W-:Y:S01]  /*1ec00*/  STL.64 [R1+0x8], R6 ;  /* 0x0000080601007387 */ /* 0x0001e20000100a00 */
[----:B------:R-:W-:Y:S02]  /*1ec10*/  IMAD.MOV.U32 R14, RZ, RZ, R4 ;  /* 0x000000ffff0e7224 */ /* 0x000fe400078e0004 */
[----:B------:R-:W-:Y:S02]  /*1ec20*/  IMAD.MOV.U32 R15, RZ, RZ, R5 ;  /* 0x000000ffff0f7224 */ /* 0x000fe400078e0005 */
[----:B------:R-:W3:Y:S01]  /*1ec30*/  LDL.LU R4, [R1+0x270] ;  /* 0x0002700001047983 */ /* 0x000ee20000300800 */
[----:B------:R-:W3:Y:S04]  /*1ec40*/  LDL.LU R5, [R1+0x274] ;  /* 0x0002740001057983 */ /* 0x000ee80000300800 */
[----:B0-----:R-:W3:Y:S01]  /*1ec50*/  LDL.LU R6, [R1+0x278] ;  /* 0x0002780001067983 */ /* 0x001ee20000300800 */
[----:B------:R-:W3:Y:S02]  /*1ec60*/  LDL.LU R7, [R1+0x27c] ;  /* 0x00027c0001077983 */ /* 0x000ee40000300800 */
[----:B------:R-:W-:Y:S01]  /*1ec70*/  STL.64 [R1+0x1ae0], R14 ;  /* 0x001ae00e01007387 */ /* 0x000fe20000100a00 */
[----:B--2---:R0:W-:Y:S04]  /*1ec80*/  STL.64 [R1+0x1ad8], R12 ;  /* 0x001ad80c01007387 */ /* 0x0041e80000100a00 */
[----:B0-----:R-:W4:Y:S02]  /*1ec90*/  LDL.64 R12, [R1+0x70] ;  /* 0x00007000010c7983 */ /* 0x001f240000100a00 */
[----:B----4-:R-:W-:Y:S01]  /*1eca0*/  HMMA.16816.F32 R24, R8, R12, R24 ;  /* 0x0000000c0818723c */ /* 0x010fe20000001818 */
[----:B------:R-:W-:Y:S11]  /*1ecb0*/  IMAD.MOV.U32 R0, RZ, RZ, R13 ;  /* 0x000000ffff007224 */ /* 0x000ff600078e000d */
[----:B------:R-:W-:Y:S11]  /*1ecc0*/  @!UPT UIADD3 URZ, URZ, URZ, URZ ;  /* 0x0000003f3f3ff290 */ /* 0x000ff6000fffe03f */
[----:B------:R0:W-:Y:S01]  /*1ecd0*/  STL.64 [R1+0x210], R24 ;  /* 0x0002101801007387 */ /* 0x0001e20000100a00 */
[----:B------:R-:W-:Y:S02]  /*1ece0*/  STL.64 [R1+0x218], R26 ;  /* 0x0002181a01007387 */ /* 0x000fe40000100a00 */
[----:B0-----:R-:W-:Y:S02]  /*1ecf0*/  IMAD.MOV.U32 R24, RZ, RZ, R12 ;  /* 0x000000ffff187224 */ /* 0x001fe400078e000c */
[----:B------:R-:W2:Y:S01]  /*1ed00*/  LDL.LU R12, [R1+0x240] ;  /* 0x00024000010c7983 */ /* 0x000ea20000300800 */
        /* <DEDUP_REMOVED lines=10> */
[----:B------:R-:W-:Y:S01]  /*1edb0*/  IMAD.MOV.U32 R25, RZ, RZ, R17 ;  /* 0x000000ffff197224 */ /* 0x000fe200078e0011 */
[----:B------:R-:W-:Y:S01]  /*1edc0*/  HMMA.16816.F32 R4, R8, R16, R4 ;  /* 0x000000100804723c */ /* 0x000fe20000001804 */
[----:B----4-:R-:W-:Y:S01]  /*1edd0*/  STL.64 [R1+0x1b10], R14 ;  /* 0x001b100e01007387 */ /* 0x010fe20000100a00 */
[----:B--2---:R0:W-:Y:S03]  /*1ede0*/  STL.64 [R1+0x1b08], R12 ;  /* 0x001b080c01007387 */ /* 0x0041e60000100a00 */
[----:B0-----:R-:W2:Y:S01]  /*1edf0*/  LDL.64 R12, [R1+0x50] ;  /* 0x00005000010c7983 */ /* 0x001ea20000100a00 */
[----:B------:R-:W3:Y:S02]  /*1ee00*/  LDL.LU.64 R16, [R1+0x1b20] ;  /* 0x001b200001107983 */ /* 0x000ee40000300a00 */
[----:B------:R-:W-:Y:S02]  /*1ee10*/  STL [R1+0x1b00], R26 ;  /* 0x001b001a01007387 */ /* 0x000fe40000100800 */
[----:B------:R0:W-:Y:S02]  /*1ee20*/  STL.64 [R1+0x1af8], R24 ;  /* 0x001af81801007387 */ /* 0x0001e40000100a00 */
[----:B0-----:R-:W4:Y:S11]  /*1ee30*/  LDL.64 R24, [R1+0x40] ;  /* 0x0000400001187983 */ /* 0x001f360000100a00 */
[----:B------:R-:W-:Y:S01]  /*1ee40*/  @!UPT UIADD3 URZ, URZ, URZ, URZ ;  /* 0x0000003f3f3ff290 */ /* 0x000fe2000fffe03f */
[----:B------:R-:W-:Y:S02]  /*1ee50*/  IMAD.MOV.U32 R22, RZ, RZ, R4 ;  /* 0x000000ffff167224 */ /* 0x000fe400078e0004 */
[----:B------:R-:W-:Y:S02]  /*1ee60*/  IMAD.MOV.U32 R23, RZ, RZ, R5 ;  /* 0x000000ffff177224 */ /* 0x000fe400078e0005 */
[----:B------:R-:W-:Y:S01]  /*1ee70*/  IMAD.MOV.U32 R18, RZ, RZ, R6 ;  /* 0x000000ffff127224 */ /* 0x000fe200078e0006 */
[----:B----4-:R0:W-:Y:S04]  /*1ee80*/  STL.64 [R1+0x1b18], R24 ;  /* 0x001b181801007387 */ /* 0x0101e80000100a00 */
[----:B0-----:R-:W2:Y:S01]  /*1ee90*/  LDL.LU R24, [R1+0x260] ;  /* 0x0002600001187983 */ /* 0x001ea20000300800 */
[----:B------:R-:W2:Y:S02]  /*1eea0*/  LDL.LU R25, [R1+0x264] ;  /* 0x0002640001197983 */ /* 0x000ea40000300800 */
[----:B------:R-:W2:Y:S02]  /*1eeb0*/  LDL.LU R26, [R1+0x268] ;  /* 0x00026800011a7983 */ /* 0x000ea40000300800 */
[----:B------:R-:W2:Y:S01]  /*1eec0*/  LDL.LU R27, [R1+0x26c] ;  /* 0x00026c00011b7983 */ /* 0x000ea20000300800 */
[----:B------:R-:W4:Y:S01]  /*1eed0*/  LDL.LU R4, [R1+0xe0] ;  /* 0x0000e00001047983 */ /* 0x000f220000300800 */
[----:B------:R-:W4:Y:S02]  /*1eee0*/  LDL.LU R5, [R1+0xe4] ;  /* 0x0000e40001057983 */ /* 0x000f240000300800 */
[----:B------:R-:W3:Y:S02]  /*1eef0*/  LDL.LU R6, [R1+0xe8] ;  /* 0x0000e80001067983 */ /* 0x000ee40000300800 */
[----:B------:R-:W-:-:S02]  /*1ef00*/  IMAD.MOV.U32 R19, RZ, RZ, R7 ;  /* 0x000000ffff137224 */ /* 0x000fc400078e0007 */
[----:B------:R-:W-:Y:S01]  /*1ef10*/  IMAD.MOV.U32 R7, RZ, RZ, R29 ;  /* 0x000000ffff077224 */ /* 0x000fe200078e001d */
[----:B--2---:R-:W-:Y:S04]  /*1ef20*/  HMMA.16816.F32 R24, R8, R12, R24 ;  /* 0x0000000c0818723c */ /* 0x004fe80000001818 */
[----:B---3--:R-:W-:Y:S01]  /*1ef30*/  STL.64 [R1+0x1a40], R6 ;  /* 0x001a400601007387 */ /* 0x008fe20000100a00 */
[----:B----4-:R0:W-:Y:S03]  /*1ef40*/  STL.64 [R1+0x1a38], R4 ;  /* 0x001a380401007387 */ /* 0x0101e60000100a00 */
[----:B0-----:R-:W2:Y:S01]  /*1ef50*/  LDL.64 R4, [R1+0x30] ;  /* 0x0000300001047983 */ /* 0x001ea20000100a00 */
[----:B------:R-:W-:Y:S02]  /*1ef60*/  STL [R1+0x19a4], R23 ;  /* 0x0019a41701007387 */ /* 0x000fe40000100800 */
[----:B------:R-:W-:Y:S02]  /*1ef70*/  STL [R1+0x19a0], R22 ;  /* 0x0019a01601007387 */ /* 0x000fe40000100800 */
[----:B------:R0:W-:Y:S02]  /*1ef80*/  STL.64 [R1+0x1ac8], R20 ;  /* 0x001ac81401007387 */ /* 0x0001e40000100a00 */
[----:B------:R-:W-:-:S02]  /*1ef90*/  IMAD.MOV.U32 R7, RZ, RZ, R12 ;  /* 0x000000ffff077224 */ /* 0x000fc400078e000c */
[----:B------:R-:W-:Y:S01]  /*1efa0*/  IMAD.MOV.U32 R6, RZ, RZ, R13 ;  /* 0x000000ffff067224 */ /* 0x000fe200078e000d */
[----:B0-----:R-:W3:Y:S01]  /*1efb0*/  LDL.LU R20, [R1+0x170] ;  /* 0x0001700001147983 */ /* 0x001ee20000300800 */
[----:B------:R-:W3:Y:S02]  /*1efc0*/  LDL.LU R21, [R1+0x174] ;  /* 0x0001740001157983 */ /* 0x000ee40000300800 */
[----:B------:R-:W3:Y:S02]  /*1efd0*/  LDL.LU R22, [R1+0x178] ;  /* 0x0001780001167983 */ /* 0x000ee40000300800 */
[----:B------:R-:W3:Y:S01]  /*1efe0*/  LDL.LU R23, [R1+0x17c] ;  /* 0x00017c0001177983 */ /* 0x000ee20000300800 */
[----:B------:R-:W-:Y:S01]  /*1eff0*/  STL [R1+0x1914], R19 ;  /* 0x0019141301007387 */ /* 0x000fe20000100800 */
[----:B------:R-:W-:Y:S02]  /*1f000*/  STL [R1+0x1910], R18 ;  /* 0x0019101201007387 */ /* 0x000fe40000100800 */
[----:B------:R0:W-:Y:S02]  /*1f010*/  STL.64 [R1+0x1f0], R24 ;  /* 0x0001f01801007387 */ /* 0x0001e40000100a00 */
[----:B------:R1:W-:Y:S01]  /*1f020*/  STL.64 [R1+0x1f8], R26 ;  /* 0x0001f81a01007387 */ /* 0x0003e20000100a00 */
[----:B0-----:R-:W4:Y:S01]  /*1f030*/  LDL.LU.64 R24, [R1+0x1b18] ;  /* 0x001b180001187983 */ /* 0x001f220000300a00 */
[----:B------:R-:W4:Y:S02]  /*1f040*/  LDL.LU.64 R14, [R1+0x1b10] ;  /* 0x001b1000010e7983 */ /* 0x000f240000300a00 */
[----:B------:R-:W4:Y:S02]  /*1f050*/  LDL.LU.64 R12, [R1+0x1b08] ;  /* 0x001b0800010c7983 */ /* 0x000f240000300a00 */
[----:B-1----:R-:W2:Y:S01]  /*1f060*/  LDL.LU R26, [R1+0x1b00] ;  /* 0x001b0000011a7983 */ /* 0x002ea20000300800 */
[----:B----4-:R-:W-:Y:S01]  /*1f070*/  HMMA.16816.F32 R12, R8, R24, R12 ;  /* 0x00000018080c723c */ /* 0x010fe2000000180c */
[----:B------:R-:W-:-:S02]  /*1f080*/  IMAD.MOV.U32 R29, RZ, RZ, R24 ;  /* 0x000000ffff1d7224 */ /* 0x000fc400078e0018 */
[----:B------:R-:W-:Y:S02]  /*1f090*/  IMAD.MOV.U32 R27, RZ, RZ, R25 ;  /* 0x000000ffff1b7224 */ /* 0x000fe400078e0019 */
[----:B------:R-:W4:Y:S11]  /*1f0a0*/  LDL.LU.64 R24, [R1+0x1af8] ;  /* 0x001af80001187983 */ /* 0x000f360000300a00 */
[----:B------:R-:W-:Y:S07]  /*1f0b0*/  @!UPT UIADD3 URZ, URZ, URZ, URZ ;  /* 0x0000003f3f3ff290 */ /* 0x000fee000fffe03f */
[----:B------:R0:W-:Y:S01]  /*1f0c0*/  STL.64 [R1+0x1e0], R12 ;  /* 0x0001e00c01007387 */ /* 0x0001e20000100a00 */
[----:B------:R-:W-:Y:S02]  /*1f0d0*/  IMAD.MOV.U32 R19, RZ, RZ, R14 ;  /* 0x000000ffff137224 */ /* 0x000fe400078e000e */
[----:B------:R-:W-:Y:S02]  /*1f0e0*/  IMAD.MOV.U32 R18, RZ, RZ, R15 ;  /* 0x000000ffff127224 */ /* 0x000fe400078e000f */
[----:B------:R-:W2:Y:S04]  /*1f0f0*/  LDL.LU.64 R14, [R1+0x1af0] ;  /* 0x001af000010e7983 */ /* 0x000ea80000300a00 */
[----:B0-----:R-:W2:Y:S02]  /*1f100*/  LDL.LU.64 R12, [R1+0x1ae8] ;  /* 0x001ae800010c7983 */ /* 0x001ea40000300a00 */
[----:B--2---:R-:W-:Y:S11]  /*1f110*/  HMMA.16816.F32 R12, R8, R4, R12 ;  /* 0x00000004080c723c */ /* 0x004ff6000000180c */
[----:B------:R-:W-:Y:S11]  /*1f120*/  @!UPT UIADD3 URZ, URZ, URZ, URZ ;  /* 0x0000003f3f3ff290 */ /* 0x000ff6000fffe03f */
[----:B------:R-:W-:Y:S01]  /*1f130*/  @!UPT UIADD3 URZ, URZ, URZ, URZ ;  /* 0x0000003f3f3ff290 */ /* 0x000fe2000fffe03f */
[----:B------:R-:W-:Y:S01]  /*1f140*/  STL.64 [R1+0x1d0], R12 ;  /* 0x0001d00c01007387 */ /* 0x000fe20000100a00 */
[----:B------:R0:W-:Y:S03]  /*1f150*/  STL.64 [R1+0x1d8], R14 ;  /* 0x0001d80e01007387 */ /* 0x0001e60000100a00 */
[----:B0-----:R-:W2:Y:S01]  /*1f160*/  LDL.LU.64 R14, [R1+0x1ae0] ;  /* 0x001ae000010e7983 */ /* 0x001ea20000300a00 */
[----:B------:R-:W3:Y:S02]  /*1f170*/  LDL.LU.64 R12, [R1+0x1ad8] ;  /* 0x001ad800010c7983 */ /* 0x000ee40000300a00 */
[----:B------:R0:W-:Y:S02]  /*1f180*/  STL.64 [R1+0x1a58], R4 ;  /* 0x001a580401007387 */ /* 0x0001e40000100a00 */
[----:B0-----:R-:W-:Y:S02]  /*1f190*/  IMAD.MOV.U32 R4, RZ, RZ, R29 ;  /* 0x000000ffff047224 */ /* 0x001fe400078e001d */
[----:B------:R-:W-:Y:S01]  /*1f1a0*/  IMAD.MOV.U32 R5, RZ, RZ, R27 ;  /* 0x000000ffff057224 */ /* 0x000fe200078e001b */
[----:B------:R-:W2:Y:S04]  /*1f1b0*/  LDL.LU R29, [R1+0x1ad0] ;  /* 0x001ad000011d7983 */ /* 0x000ea80000300800 */
[----:B------:R0:W-:Y:S02]  /*1f1c0*/  STL.64 [R1+0x1a70], R4 ;  /* 0x001a700401007387 */ /* 0x0001e40000100a00 */
[----:B0-----:R-:W-:-:S02]  /*1f1d0*/  IMAD.MOV.U32 R4, RZ, RZ, R7 ;  /* 0x000000ffff047224 */ /* 0x001fc400078e0007 */
[----:B------:R-:W-:-:S05]  /*1f1e0*/  IMAD.MOV.U32 R5, RZ, RZ, R6 ;  /* 0x000000ffff057224 */ /* 0x000fca00078e0006 */
[----:B------:R0:W-:Y:S02]  /*1f1f0*/  STL.64 [R1+0x1a88], R4 ;  /* 0x001a880401007387 */ /* 0x0001e40000100a00 */
[----:B0-----:R-:W-:Y:S02]  /*1f200*/  IMAD.MOV.U32 R4, RZ, RZ, R26 ;  /* 0x000000ffff047224 */ /* 0x001fe400078e001a */
[----:B----4-:R-:W-:Y:S01]  /*1f210*/  IMAD.MOV.U32 R5, RZ, RZ, R25 ;  /* 0x000000ffff057224 */ /* 0x010fe200078e0019 */
[C---:B---3--:R-:W-:Y:S11]  /*1f220*/  HMMA.16816.F32 R20, R8.reuse, R12, R20 ;  /* 0x0000000c0814723c */ /* 0x048ff60000001814 */
[----:B------:R-:W-:Y:S11]  /*1f230*/  @!UPT UIADD3 URZ, URZ, URZ, URZ ;  /* 0x0000003f3f3ff290 */ /* 0x000ff6000fffe03f */
[----:B------:R-:W-:Y:S01]  /*1f240*/  @!UPT UIADD3 URZ, URZ, URZ, URZ ;  /* 0x0000003f3f3ff290 */ /* 0x000fe2000fffe03f */
[----:B------:R-:W-:Y:S01]  /*1f250*/  STL.64 [R1+0x1c0], R20 ;  /* 0x0001c01401007387 */ /* 0x000fe20000100a00 */
[----:B------:R-:W-:Y:S02]  /*1f260*/  STL.64 [R1+0x1c8], R22 ;  /* 0x0001c81601007387 */ /* 0x000fe40000100a00 */
[----:B------:R0:W-:Y:S02]  /*1f270*/  STL.64 [R1+0x1aa0], R4 ;  /* 0x001aa00401007387 */ /* 0x0001e40000100a00 */
[----:B0-----:R-:W-:Y:S02]  /*1f280*/  IMAD.MOV.U32 R4, RZ, RZ, R24 ;  /* 0x000000ffff047224 */ /* 0x001fe400078e0018 */
[----:B------:R-:W3:Y:S01]  /*1f290*/  LDL.LU R24, [R1+0x150] ;  /* 0x0001500001187983 */ /* 0x000ee20000300800 */
[----:B------:R-:W3:Y:S02]  /*1f2a0*/  LDL.LU R25, [R1+0x154] ;  /* 0x0001540001197983 */ /* 0x000ee40000300800 */
[----:B------:R-:W3:Y:S02]  /*1f2b0*/  LDL.LU R26, [R1+0x158] ;  /* 0x00015800011a7983 */ /* 0x000ee40000300800 */
[----:B------:R-:W3:Y:S01]  /*1f2c0*/  LDL.LU R27, [R1+0x15c] ;  /* 0x00015c00011b7983 */ /* 0x000ee20000300800 */
[----:B------:R-:W4:Y:S01]  /*1f2d0*/  LDL.LU R20, [R1+0x160] ;  /* 0x0001600001147983 */ /* 0x000f220000300800 */
[----:B------:R-:W4:Y:S02]  /*1f2e0*/  LDL.LU R21, [R1+0x164] ;  /* 0x0001640001157983 */ /* 0x000f240000300800 */
[----:B------:R-:W4:Y:S02]  /*1f2f0*/  LDL.LU R22, [R1+0x168] ;  /* 0x0001680001167983 */ /* 0x000f240000300800 */
[----:B------:R-:W4:Y:S01]  /*1f300*/  LDL.LU R23, [R1+0x16c] ;  /* 0x00016c0001177983 */ /* 0x000f220000300800 */
[----:B--2---:R-:W-:Y:S01]  /*1f310*/  STL.64 [R1+0x1a50], R14 ;  /* 0x001a500e01007387 */ /* 0x004fe20000100a00 */
[----:B------:R0:W-:Y:S03]  /*1f320*/  STL.64 [R1+0x1a48], R12 ;  /* 0x001a480c01007387 */ /* 0x0001e60000100a00 */
[----:B0-----:R-:W2:Y:S01]  /*1f330*/  LDL.LU R12, [R1+0x100] ;  /* 0x00010000010c7983 */ /* 0x001ea20000300800 */
[----:B------:R-:W2:Y:S02]  /*1f340*/  LDL.LU R13, [R1+0x104] ;  /* 0x00010400010d7983 */ /* 0x000ea40000300800 */
[----:B------:R-:W2:Y:S02]  /*1f350*/  LDL.LU R14, [R1+0x108] ;  /* 0x00010800010e7983 */ /* 0x000ea40000300800 */
[----:B------:R-:W2:Y:S02]  /*1f360*/  LDL.LU R15, [R1+0x10c] ;  /* 0x00010c00010f7983 */ /* 0x000ea40000300800 */
        /* <DEDUP_REMOVED lines=11> */
[----:B------:R-:W2:Y:S01]  /*1f420*/  LDL.LU R15, [R1+0x12c] ;  /* 0x00012c00010f7983 */ /* 0x000ea20000300800 */
[C---:B----4-:R-:W-:Y:S01]  /*1f430*/  HMMA.16816.F32 R20, R8.reuse, R16, R20 ;  /* 0x000000100814723c */ /* 0x050fe20000001814 */
[----:B--2---:R-:W-:Y:S01]  /*1f440*/  STL.64 [R1+0x1a98], R14 ;  /* 0x001a980e01007387 */ /* 0x004fe20000100a00 */
[----:B------:R0:W-:Y:S03]  /*1f450*/  STL.64 [R1+0x1a90], R12 ;  /* 0x001a900c01007387 */ /* 0x0001e60000100a00 */
        /* <DEDUP_REMOVED lines=8> */
[----:B------:R-:W2:Y:S02]  /*1f4e0*/  LDL.LU R14, [R1+0x148] ;  /* 0x00014800010e7983 */ /* 0x000ea40000300800 */
[----:B------:R-:W2:Y:S02]  /*1f4f0*/  LDL.LU R15, [R1+0x14c] ;  /* 0x00014c00010f7983 */ /* 0x000ea40000300800 */
[----:B------:R0:W-:Y:S01]  /*1f500*/  STL.64 [R1+0x1b0], R20 ;  /* 0x0001b01401007387 */ /* 0x0001e20000100a00 */
[----:B------:R-:W-:Y:S03]  /*1f510*/  STL.64 [R1+0x1b8], R22 ;  /* 0x0001b81601007387 */ /* 0x000fe60000100a00 */
[----:B0-----:R-:W3:Y:S01]  /*1f520*/  LDL.LU.64 R20, [R1+0x1ac8] ;  /* 0x001ac80001147983 */ /* 0x001ee20000300a00 */
[----:B------:R-:W-:Y:S01]  /*1f530*/  IMAD.MOV.U32 R5, RZ, RZ, R0 ;  /* 0x000000ffff057224 */ /* 0x000fe200078e0000 */
[----:B---3--:R-:W-:Y:S02]  /*1f540*/  HMMA.16816.F32 R8, R8, R20, R24 ;  /* 0x000000140808723c */ /* 0x008fe40000001818 */
[----:B------:R-:W2:Y:S01]  /*1f550*/  LDL.LU.64 R26, [R1+0x1ac0] ;  /* 0x001ac000011a7983 */ /* 0x000ea20000300a00 */
[----:B------:R-:W2:Y:S11]  /*1f560*/  LDL.LU.64 R24, [R1+0x1ab8] ;  /* 0x001ab80001187983 */ /* 0x000eb60000300a00 */
[----:B------:R-:W-:Y:S09]  /*1f570*/  @!UPT UIADD3 URZ, URZ, URZ, URZ ;  /* 0x0000003f3f3ff290 */ /* 0x000ff2000fffe03f */
[----:B------:R0:W-:Y:S01]  /*1f580*/  STL.64 [R1+0x1a0], R8 ;  /* 0x0001a00801007387 */ /* 0x0001e20000100a00 */
[----:B------:R1:W-:Y:S02]  /*1f590*/  STL.64 [R1+0x1a8], R10 ;  /* 0x0001a80a01007387 */ /* 0x0003e40000100a00 */
[----:B0-----:R-:W-:Y:S02]  /*1f5a0*/  IMAD.MOV.U32 R8, RZ, RZ, R29 ;  /* 0x000000ffff087224 */ /* 0x001fe400078e001d */
[----:B------:R-:W-:Y:S01]  /*1f5b0*/  IMAD.MOV.U32 R9, RZ, RZ, R28 ;  /* 0x000000ffff097224 */ /* 0x000fe200078e001c */
[----:B--2---:R-:W-:Y:S01]  /*1f5c0*/  HMMA.16816.F32 R4, R24, R4, R12 ;  /* 0x000000041804723c */ /* 0x004fe2000000180c */
[----:B------:R-:W2:Y:S01]  /*1f5d0*/  LDL.LU.64 R14, [R1+0x1ab0] ;  /* 0x001ab000010e7983 */ /* 0x000ea20000300a00 */
[----:B------:R-:W2:Y:S11]  /*1f5e0*/  LDL.LU.64 R12, [R1+0x1aa8] ;  /* 0x001aa800010c7983 */ /* 0x000eb60000300a00 */
[----:B------:R-:W-:Y:S11]  /*1f5f0*/  @!UPT UIADD3 URZ, URZ, URZ, URZ ;  /* 0x0000003f3f3ff290 */ /* 0x000ff6000fffe03f */
[----:B------:R-:W-:Y:S02]  /*1f600*/  IMAD.MOV.U32 R29, RZ, RZ, R4 ;  /* 0x000000ffff1d7224 */ /* 0x000fe400078e0004 */
[----:B------:R-:W-:Y:S02]  /*1f610*/  IMAD.MOV.U32 R28, RZ, RZ, R5 ;  /* 0x000000ffff1c7224 */ /* 0x000fe400078e0005 */
[----:B------:R-:W2:Y:S01]  /*1f620*/  LDL.LU.64 R4, [R1+0x1aa0] ;  /* 0x001aa00001047983 */ /* 0x000ea20000300a00 */
[----:B-1----:R-:W-:Y:S02]  /*1f630*/  IMAD.MOV.U32 R10, RZ, RZ, R3 ;  /* 0x000000ffff0a7224 */ /* 0x002fe400078e0003 */
[----:B------:R-:W-:Y:S02]  /*1f640*/  IMAD.MOV.U32 R11, RZ, RZ, R2 ;  /* 0x000000ffff0b7224 */ /* 0x000fe400078e0002 */
[----:B------:R-:W-:Y:S02]  /*1f650*/  IMAD.MOV.U32 R3, RZ, RZ, R6 ;  /* 0x000000ffff037224 */ /* 0x000fe400078e0006 */
[----:B------:R-:W-:-:S05]  /*1f660*/  IMAD.MOV.U32 R2, RZ, RZ, R7 ;  /* 0x000000ffff027224 */ /* 0x000fca00078e0007 */
[----:B------:R-:W-:Y:S01]  /*1f670*/  STL [R1+0x1854], R2 ;  /* 0x0018540201007387 */ /* 0x000fe20000100800 */
[----:B------:R-:W-:Y:S02]  /*1f680*/  STL [R1+0x1850], R3 ;  /* 0x0018500301007387 */ /* 0x000fe40000100800 */
[----:B------:R-:W-:Y:S02]  /*1f690*/  STL [R1+0x184c], R28 ;  /* 0x00184c1c01007387 */ /* 0x000fe40000100800 */
[----:B------:R-:W-:Y:S01]  /*1f6a0*/  STL [R1+0x1848], R29 ;  /* 0x0018481d01007387 */ /* 0x000fe20000100800 */
[C---:B--2---:R-:W-:Y:S01]  /*1f6b0*/  HMMA.16816.F32 R4, R24.reuse, R4, R12 ;  /* 0x000000041804723c */ /* 0x044fe2000000180c */
[----:B------:R-:W2:Y:S01]  /*1f6c0*/  LDL.LU.64 R14, [R1+0x1a98] ;  /* 0x001a9800010e7983 */ /* 0x000ea20000300a00 */
[----:B------:R-:W2:Y:S11]  /*1f6d0*/  LDL.LU.64 R12, [R1+0x1a90] ;  /* 0x001a9000010c7983 */ /* 0x000eb60000300a00 */
[----:B------:R-:W-:Y:S10]  /*1f6e0*/  @!UPT UIADD3 URZ, URZ, URZ, URZ ;  /* 0x0000003f3f3ff290 */ /* 0x000ff4000fffe03f */
[----:B------:R0:W-:Y:S01]  /*1f6f0*/  STL.64 [R1+0x230], R4 ;  /* 0x0002300401007387 */ /* 0x0001e20000100a00 */
[----:B------:R2:W-:Y:S03]  /*1f700*/  STL.64 [R1+0x238], R6 ;  /* 0x0002380601007387 */ /* 0x0005e60000100a00 */
[----:B0-----:R-:W2:Y:S02]  /*1f710*/  LDL.LU.64 R4, [R1+0x1a88] ;  /* 0x001a880001047983 */ /* 0x001ea40000300a00 */
[C---:B--2---:R-:W-:Y:S02]  /*1f720*/  HMMA.16816.F32 R4, R24.reuse, R4, R12 ;  /* 0x000000041804723c */ /* 0x044fe4000000180c */
[----:B------:R-:W2:Y:S01]  /*1f730*/  LDL.LU.64 R14, [R1+0x1a80] ;  /* 0x001a8000010e7983 */ /* 0x000ea20000300a00 */
[----:B------:R-:W2:Y:S11]  /*1f740*/  LDL.LU.64 R12, [R1+0x1a78] ;  /* 0x001a7800010c7983 */ /* 0x000eb60000300a00 */
[----:B------:R-:W-:Y:S09]  /*1f750*/  @!UPT UIADD3 URZ, URZ, URZ, URZ ;  /* 0x0000003f3f3ff290 */ /* 0x000ff2000fffe03f */
        /* <DEDUP_REMOVED lines=8> */
[----:B------:R-:W-:Y:S03]  /*1f7e0*/  STL.64 [R1+0x198], R6 ;  /* 0x0001980601007387 */ /* 0x000fe60000100a00 */
[----:B0-----:R-:W2:Y:S02]  /*1f7f0*/  LDL.LU.64 R4, [R1+0x1a58] ;  /* 0x001a580001047983 */ /* 0x001ea40000300a00 */
[C---:B--2---:R-:W-:Y:S01]  /*1f800*/  HMMA.16816.F32 R12, R24.reuse, R4, R12 ;  /* 0x00000004180c723c */ /* 0x044fe2000000180c */
[----:B------:R-:W-:Y:S02]  /*1f810*/  IMAD.MOV.U32 R2, RZ, RZ, R4 ;  /* 0x000000ffff027224 */ /* 0x000fe400078e0004 */
[----:B------:R-:W-:Y:S11]  /*1f820*/  IMAD.MOV.U32 R0, RZ, RZ, R5 ;  /* 0x000000ffff007224 */ /* 0x000ff600078e0005 */
[----:B------:R-:W-:Y:S09]  /*1f830*/  @!UPT UIADD3 URZ, URZ, URZ, URZ ;  /* 0x0000003f3f3ff290 */ /* 0x000ff2000fffe03f */
[----:B------:R-:W-:Y:S01]  /*1f840*/  STL.64 [R1+0x180], R12 ;  /* 0x0001800c01007387 */ /* 0x000fe20000100a00 */
[----:B------:R0:W-:Y:S03]  /*1f850*/  STL.64 [R1+0x188], R14 ;  /* 0x0001880e01007387 */ /* 0x0001e60000100a00 */
[----:B0-----:R-:W2:Y:S01]  /*1f860*/  LDL.LU.64 R14, [R1+0x1a50] ;  /* 0x001a5000010e7983 */ /* 0x001ea20000300a00 */
[----:B------:R-:W3:Y:S02]  /*1f870*/  LDL.LU.64 R12, [R1+0x1a48] ;  /* 0x001a4800010c7983 */ /* 0x000ee40000300a00 */
[----:B------:R-:W4:Y:S02]  /*1f880*/  LDL.LU.64 R6, [R1+0x1a40] ;  /* 0x001a400001067983 */ /* 0x000f240000300a00 */
[----:B------:R-:W4:Y:S01]  /*1f890*/  LDL.LU.64 R4, [R1+0x1a38] ;  /* 0x001a380001047983 */ /* 0x000f220000300a00 */
[C---:B---3--:R-:W-:Y:S08]  /*1f8a0*/  HMMA.16816.F32 R8, R24.reuse, R12, R8 ;  /* 0x0000000c1808723c */ /* 0x048ff00000001808 */
[----:B----4-:R-:W-:Y:S01]  /*1f8b0*/  HMMA.16816.F32 R4, R24, R16, R4 ;  /* 0x000000101804723c */ /* 0x010fe20000001804 */
[----:B--2---:R-:W-:Y:S01]  /*1f8c0*/  STL.64 [R1+0x19c0], R14 ;  /* 0x0019c00e01007387 */ /* 0x004fe20000100a00 */
[----:B------:R0:W-:Y:S02]  /*1f8d0*/  STL.64 [R1+0x19b8], R12 ;  /* 0x0019b80c01007387 */ /* 0x0001e40000100a00 */
[----:B0-----:R-:W-:-:S02]  /*1f8e0*/  IMAD.MOV.U32 R12, RZ, RZ, R2 ;  /* 0x000000ffff0c7224 */ /* 0x001fc400078e0002 */
[----:B------:R-:W-:-:S09]  /*1f8f0*/  IMAD.MOV.U32 R13, RZ, RZ, R0 ;  /* 0x000000ffff0d7224 */ /* 0x000fd200078e0000 */
[----:B------:R-:W-:Y:S01]  /*1f900*/  STL.64 [R1+0x170], R8 ;  /* 0x0001700801007387 */ /* 0x000fe20000100a00 */
[----:B------:R-:W-:Y:S07]  /*1f910*/  STL.64 [R1+0x178], R10 ;  /* 0x0001780a01007387 */ /* 0x000fee0000100a00 */
[----:B------:R-:W-:Y:S02]  /*1f920*/  STL.64 [R1+0x160], R4 ;  /* 0x0001600401007387 */ /* 0x000fe40000100a00 */
[----:B------:R-:W-:Y:S01]  /*1f930*/  STL.64 [R1+0x168], R6 ;  /* 0x0001680601007387 */ /* 0x000fe20000100a00 */
[----:B------:R-:W-:Y:S01]  /*1f940*/  STL.64 [R1+0x19d8], R12 ;  /* 0x0019d80c01007387 */ /* 0x000fe20000100a00 */
[----:B------:R-:W-:Y:S02]  /*1f950*/  STL.64 [R1+0x19b0], R18 ;  /* 0x0019b01201007387 */ /* 0x000fe40000100a00 */
[----:B------:R0:W-:Y:S02]  /*1f960*/  STL.64 [R1+0x19a8], R16 ;  /* 0x0019a81001007387 */ /* 0x0001e40000100a00 */
[----:B0-----:R-:W2:Y:S01]  /*1f970*/  LDL.LU R16, [R1+0x2d0] ;  /* 0x0002d00001107983 */ /* 0x001ea20000300800 */
[----:B------:R-:W2:Y:S02]  /*1f980*/  LDL.LU R17, [R1+0x2d4] ;  /* 0x0002d40001117983 */ /* 0x000ea40000300800 */
[----:B------:R-:W3:Y:S02]  /*1f990*/  LDL.LU R18, [R1+0x2d8] ;  /* 0x0002d80001127983 */ /* 0x000ee40000300800 */
[----:B------:R-:W3:Y:S01]  /*1f9a0*/  LDL.LU R19, [R1+0x2dc] ;  /* 0x0002dc0001137983 */ /* 0x000ee20000300800 */
[----:B------:R-:W4:Y:S01]  /*1f9b0*/  LDL.LU R12, [R1+0x2f0] ;  /* 0x0002f000010c7983 */ /* 0x000f220000300800 */
[----:B------:R-:W4:Y:S02]  /*1f9c0*/  LDL.LU R13, [R1+0x2f4] ;  /* 0x0002f400010d7983 */ /* 0x000f240000300800 */
[----:B------:R-:W2:Y:S02]  /*1f9d0*/  LDL.LU R14, [R1+0x2f8] ;  /* 0x0002f800010e7983 */ /* 0x000ea40000300800 */
[----:B------:R-:W2:Y:S01]  /*1f9e0*/  LDL.LU R15, [R1+0x2fc] ;  /* 0x0002fc00010f7983 */ /* 0x000ea20000300800 */
[----:B------:R-:W3:Y:S01]  /*1f9f0*/  LDL.LU R4, [R1+0xd0] ;  /* 0x0000d00001047983 */ /* 0x000ee20000300800 */
[----:B------:R-:W3:Y:S02]  /*1fa00*/  LDL.LU R5, [R1+0xd4] ;  /* 0x0000d40001057983 */ /* 0x000ee40000300800 */
[----:B------:R-:W3:Y:S02]  /*1fa10*/  LDL.LU R6, [R1+0xd8] ;  /* 0x0000d80001067983 */ /* 0x000ee40000300800 */
[----:B------:R-:W3:Y:S01]  /*1fa20*/  LDL.LU R7, [R1+0xdc] ;  /* 0x0000dc0001077983 */ /* 0x000ee20000300800 */
[----:B------:R-:W3:Y:S04]  /*1fa30*/  LDL R23, [R1+0x368] ;  /* 0x0003680001177983 */ /* 0x000ee80000100800 */
[----:B------:R-:W3:Y:S04]  /*1fa40*/  LDL R0, [R1+0x364] ;  /* 0x0003640001007983 */ /* 0x000ee80000100800 */
[----:B--2---:R-:W-:Y:S01]  /*1fa50*/  STL.64 [R1+0x19f8], R14 ;  /* 0x0019f80e01007387 */ /* 0x004fe20000100a00 */
[----:B----4-:R0:W-:Y:S03]  /*1fa60*/  STL.64 [R1+0x19f0], R12 ;  /* 0x0019f00c01007387 */ /* 0x0101e60000100a00 */
[----:B0-----:R-:W2:Y:S04]  /*1fa70*/  LDL.LU.64 R12, [R1+0x50] ;  /* 0x00005000010c7983 */ /* 0x001ea80000300a00 */
[----:B--2---:R0:W-:Y:S04]  /*1fa80*/  STL.64 [R1+0x1a08], R12 ;  /* 0x001a080c01007387 */ /* 0x0041e80000100a00 */
[----:B0-----:R-:W2:Y:S01]  /*1fa90*/  LDL.LU R12, [R1+0x310] ;  /* 0x00031000010c7983 */ /* 0x001ea20000300800 */
[----:B------:R-:W2:Y:S02]  /*1faa0*/  LDL.LU R13, [R1+0x314] ;  /* 0x00031400010d7983 */ /* 0x000ea40000300800 */
[----:B------:R-:W4:Y:S02]  /*1fab0*/  LDL.LU R14, [R1+0x318] ;  /* 0x00031800010e7983 */ /* 0x000f240000300800 */
[----:B------:R-:W4:Y:S02]  /*1fac0*/  LDL.LU R15, [R1+0x31c] ;  /* 0x00031c00010f7983 */ /* 0x000f240000300800 */
[----:B----4-:R-:W-:Y:S01]  /*1fad0*/  STL.64 [R1+0x1a28], R14 ;  /* 0x001a280e01007387 */ /* 0x010fe20000100a00 */
[----:B--2---:R0:W-:Y:S03]  /*1fae0*/  STL.64 [R1+0x1a20], R12 ;  /* 0x001a200c01007387 */ /* 0x0041e60000100a00 */
[----:B0-----:R-:W2:Y:S01]  /*1faf0*/  LDL.LU.64 R12, [R1+0x70] ;  /* 0x00007000010c7983 */ /* 0x001ea20000300a00 */
[----:B---3--:R-:W-:Y:S02]  /*1fb00*/  STL.64 [R1+0x19d0], R18 ;  /* 0x0019d01201007387 */ /* 0x008fe40000100a00 */
[----:B------:R0:W-:Y:S02]  /*1fb10*/  STL.64 [R1+0x19c8], R16 ;  /* 0x0019c81001007387 */ /* 0x0001e40000100a00 */
[----:B0-----:R-:W3:Y:S01]  /*1fb20*/  LDL.LU R16, [R1+0x2e0] ;  /* 0x0002e00001107983 */ /* 0x001ee20000300800 */
[----:B------:R-:W3:Y:S02]  /*1fb30*/  LDL.LU R17, [R1+0x2e4] ;  /* 0x0002e40001117983 */ /* 0x000ee40000300800 */
[----:B------:R-:W4:Y:S02]  /*1fb40*/  LDL.LU R18, [R1+0x2e8] ;  /* 0x0002e80001127983 */ /* 0x000f240000300800 */
[----:B------:R-:W4:Y:S02]  /*1fb50*/  LDL.LU R19, [R1+0x2ec] ;  /* 0x0002ec0001137983 */ /* 0x000f240000300800 */
[----:B----4-:R-:W-:Y:S01]  /*1fb60*/  STL.64 [R1+0x19e8], R18 ;  /* 0x0019e81201007387 */ /* 0x010fe20000100a00 */
[----:B---3--:R0:W-:Y:S03]  /*1fb70*/  STL.64 [R1+0x19e0], R16 ;  /* 0x0019e01001007387 */ /* 0x0081e60000100a00 */
[----:B0-----:R-:W3:Y:S04]  /*1fb80*/  LDL.LU.64 R16, [R1+0x40] ;  /* 0x0000400001107983 */ /* 0x001ee80000300a00 */
[----:B---3--:R0:W-:Y:S04]  /*1fb90*/  STL.64 [R1+0x1a00], R16 ;  /* 0x001a001001007387 */ /* 0x0081e80000100a00 */
[----:B0-----:R-:W3:Y:S01]  /*1fba0*/  LDL.LU R16, [R1+0x300] ;  /* 0x0003000001107983 */ /* 0x001ee20000300800 */
[----:B------:R-:W3:Y:S02]  /*1fbb0*/  LDL.LU R17, [R1+0x304] ;  /* 0x0003040001117983 */ /* 0x000ee40000300800 */
[----:B------:R-:W4:Y:S02]  /*1fbc0*/  LDL.LU R18, [R1+0x308] ;  /* 0x0003080001127983 */ /* 0x000f240000300800 */
[----:B------:R-:W4:Y:S02]  /*1fbd0*/  LDL.LU R19, [R1+0x30c] ;  /* 0x00030c0001137983 */ /* 0x000f240000300800 */
[----:B----4-:R-:W-:Y:S01]  /*1fbe0*/  STL.64 [R1+0x1a18], R18 ;  /* 0x001a181201007387 */ /* 0x010fe20000100a00 */
[----:B---3--:R0:W-:Y:S03]  /*1fbf0*/  STL.64 [R1+0x1a10], R16 ;  /* 0x001a101001007387 */ /* 0x0081e60000100a00 */
[----:B0-----:R-:W3:Y:S01]  /*1fc00*/  LDL.LU.64 R16, [R1+0x60] ;  /* 0x0000600001107983 */ /* 0x001ee20000300a00 */
[----:B------:R-:W-:Y:S01]  /*1fc10*/  HMMA.16816.F32 R8, R24, R20, R4 ;  /* 0x000000141808723c */ /* 0x000fe20000001804 */
[----:B------:R-:W-:Y:S04]  /*1fc20*/  LDSM.16.MT88.4 R4, [R0+0x12080] ;  /* 0x012080000004783b */ /* 0x000fe80000004200 */
[----:B------:R-:W0:Y:S01]  /*1fc30*/  LDSM.16.MT88.4 R24, [R23+0x12080] ;  /* 0x012080001718783b */ /* 0x000e220000004200 */
[----:B---3--:R1:W-:Y:S04]  /*1fc40*/  STL.64 [R1+0x1a30], R16 ;  /* 0x001a301001007387 */ /* 0x0083e80000100a00 */
[----:B-1----:R-:W3:Y:S01]  /*1fc50*/  LDL.LU R16, [R1+0x320] ;  /* 0x0003200001107983 */ /* 0x002ee20000300800 */
[----:B------:R-:W3:Y:S02]  /*1fc60*/  LDL.LU R17, [R1+0x324] ;  /* 0x0003240001117983 */ /* 0x000ee40000300800 */
[----:B------:R-:W3:Y:S02]  /*1fc70*/  LDL.LU R18, [R1+0x328] ;  /* 0x0003280001127983 */ /* 0x000ee40000300800 */
[----:B------:R-:W3:Y:S08]  /*1fc80*/  LDL.LU R19, [R1+0x32c] ;  /* 0x00032c0001137983 */ /* 0x000ef00000300800 */
[----:B------:R-:W-:Y:S01]  /*1fc90*/  STL.64 [R1+0x150], R8 ;  /* 0x0001500801007387 */ /* 0x000fe20000100a00 */
[----:B------:R-:W-:Y:S02]  /*1fca0*/  STL.64 [R1+0x158], R10 ;  /* 0x0001580a01007387 */ /* 0x000fe40000100a00 */
[----:B------:R-:W1:Y:S04]  /*1fcb0*/  LDSM.16.MT88.4 R8, [R0+0x13000] ;  /* 0x013000000008783b */ /* 0x000e680000004200 */
[----:B0-----:R-:W-:Y:S01]  /*1fcc0*/  STL [R1+0x1994], R26 ;  /* 0x0019941a01007387 */ /* 0x001fe20000100800 */
[----:B------:R-:W-:Y:S01]  /*1fcd0*/  STL [R1+0x1990], R27 ;  /* 0x0019901b01007387 */ /* 0x000fe20000100800 */
[----:B--2---:R-:W-:-:S02]  /*1fce0*/  IMAD.MOV.U32 R28, RZ, RZ, R12 ;  /* 0x000000ffff1c7224 */ /* 0x004fc400078e000c */
[----:B------:R-:W-:Y:S01]  /*1fcf0*/  IMAD.MOV.U32 R3, RZ, RZ, R13 ;  /* 0x000000ffff037224 */ /* 0x000fe200078e000d */
[----:B-1----:R-:W-:Y:S01]  /*1fd00*/  STL.64 [R1+0x18f8], R10 ;  /* 0x0018f80a01007387 */ /* 0x002fe20000100a00 */
[----:B------:R0:W-:Y:S03]  /*1fd10*/  STL.64 [R1+0x18f0], R8 ;  /* 0x0018f00801007387 */ /* 0x0001e60000100a00 */
[----:B0-----:R-:W2:Y:S01]  /*1fd20*/  LDL.LU R8, [R1+0x2c0] ;  /* 0x0002c00001087983 */ /* 0x001ea20000300800 */
[----:B------:R-:W2:Y:S02]  /*1fd30*/  LDL.LU R9, [R1+0x2c4] ;  /* 0x0002c40001097983 */ /* 0x000ea40000300800 */
[----:B------:R-:W2:Y:S02]  /*1fd40*/  LDL.LU R10, [R1+0x2c8] ;  /* 0x0002c800010a7983 */ /* 0x000ea40000300800 */
[----:B------:R-:W2:Y:S01]  /*1fd50*/  LDL.LU R11, [R1+0x2cc] ;  /* 0x0002cc00010b7983 */ /* 0x000ea20000300800 */
[C---:B---3--:R-:W-:Y:S11]  /*1fd60*/  HMMA.16816.F32 R16, R4.reuse, R12, R16 ;  /* 0x0000000c0410723c */ /* 0x048ff60000001810 */
[----:B------:R-:W-:Y:S11]  /*1fd70*/  @!UPT UIADD3 URZ, URZ, URZ, URZ ;  /* 0x0000003f3f3ff290 */ /* 0x000ff6000fffe03f */
[----:B------:R-:W-:Y:S01]  /*1fd80*/  @!UPT UIADD3 URZ, URZ, URZ, URZ ;  /* 0x0000003f3f3ff290 */ /* 0x000fe2000fffe03f */
[----:B------:R0:W-:Y:S01]  /*1fd90*/  STL.64 [R1+0x140], R16 ;  /* 0x0001401001007387 */ /* 0x0001e20000100a00 */
[----:B------:R1:W-:Y:S03]  /*1fda0*/  STL.64 [R1+0x148], R18 ;  /* 0x0001481201007387 */ /* 0x0003e60000100a00 */
[----:B0-----:R-:W3:Y:S01]  /*1fdb0*/  LDL.LU.64 R16, [R1+0x1a30] ;  /* 0x001a300001107983 */ /* 0x001ee20000300a00 */
[----:B------:R-:W3:Y:S02]  /*1fdc0*/  LDL.LU.64 R14, [R1+0x1a28] ;  /* 0x001a2800010e7983 */ /* 0x000ee40000300a00 */
[----:B------:R-:W3:Y:S02]  /*1fdd0*/  LDL.LU.64 R12, [R1+0x1a20] ;  /* 0x001a2000010c7983 */ /* 0x000ee40000300a00 */
[----:B-1----:R-:W4:Y:S01]  /*1fde0*/  LDL.LU.64 R18, [R1+0x1a18] ;  /* 0x001a180001127983 */ /* 0x002f220000300a00 */
[----:B---3--:R-:W-:Y:S01]  /*1fdf0*/  HMMA.16816.F32 R12, R4, R16, R12 ;  /* 0x00000010040c723c */ /* 0x008fe2000000180c */
[----:B------:R-:W-:-:S02]  /*1fe00*/  IMAD.MOV.U32 R0, RZ, RZ, R16 ;  /* 0x000000ffff007224 */ /* 0x000fc400078e0010 */
[----:B------:R-:W-:Y:S02]  /*1fe10*/  IMAD.MOV.U32 R29, RZ, RZ, R17 ;  /* 0x000000ffff1d7224 */ /* 0x000fe400078e0011 */
[----:B------:R-:W4:Y:S11]  /*1fe20*/  LDL.LU.64 R16, [R1+0x1a10] ;  /* 0x001a100001107983 */ /* 0x000f360000300a00 */
[----:B------:R-:W-:Y:S07]  /*1fe30*/  @!UPT UIADD3 URZ, URZ, URZ, URZ ;  /* 0x0000003f3f3ff290 */ /* 0x000fee000fffe03f */
[----:B------:R0:W-:Y:S01]  /*1fe40*/  STL.64 [R1+0x130], R12 ;  /* 0x0001300c01007387 */ /* 0x0001e20000100a00 */
[----:B------:R-:W-:Y:S03]  /*1fe50*/  STL [R1+0x138], R14 ;  /* 0x0001380e01007387 */ /* 0x000fe60000100800 */
[----:B0-----:R-:W4:Y:S01]  /*1fe60*/  LDL.LU.64 R12, [R1+0x1a08] ;  /* 0x001a0800010c7983 */ /* 0x001f220000300a00 */
[----:B------:R-:W-:-:S05]  /*1fe70*/  IMAD.MOV.U32 R2, RZ, RZ, R15 ;  /* 0x000000ffff027224 */ /* 0x000fca00078e000f */
[----:B------:R-:W-:Y:S01]  /*1fe80*/  STL [R1+0x1858], R2 ;  /* 0x0018580201007387 */ /* 0x000fe20000100800 */
[C---:B----4-:R-:W-:Y:S01]  /*1fe90*/  HMMA.16816.F32 R16, R4.reuse, R12, R16 ;  /* 0x0000000c0410723c */ /* 0x050fe20000001810 */
[----:B------:R-:W-:Y:S02]  /*1fea0*/  IMAD.MOV.U32 R23, RZ, RZ, R12 ;  /* 0x000000ffff177224 */ /* 0x000fe400078e000c */
[----:B------:R-:W-:Y:S11]  /*1feb0*/  IMAD.MOV.U32 R22, RZ, RZ, R13 ;  /* 0x000000ffff167224 */ /* 0x000ff600078e000d */
[----:B------:R-:W-:Y:S09]  /*1fec0*/  @!UPT UIADD3 URZ, URZ, URZ, URZ ;  /* 0x0000003f3f3ff290 */ /* 0x000ff2000fffe03f */
        /* <DEDUP_REMOVED lines=12> */
[----:B------:R4:W-:Y:S03]  /*1ff90*/  STL [R1+0x118], R14 ;  /* 0x0001180e01007387 */ /* 0x0009e60000100800 */
[----:B0-----:R-:W4:Y:S01]  /*1ffa0*/  LDL.LU.64 R12, [R1+0x19d8] ;  /* 0x0019d800010c7983 */ /* 0x001f220000300a00 */
[----:B------:R-:W-:-:S05]  /*1ffb0*/  IMAD.MOV.U32 R2, RZ, RZ, R15 ;  /* 0x000000ffff027224 */ /* 0x000fca00078e000f */
[----:B------:R-:W-:Y:S01]  /*1ffc0*/  STL [R1+0x185c], R2 ;  /* 0x00185c0201007387 */ /* 0x000fe20000100800 */
[C---:B----4-:R-:W-:Y:S03]  /*1ffd0*/  HMMA.16816.F32 R12, R4.reuse, R12, R16 ;  /* 0x0000000c040c723c */ /* 0x050fe60000001810 */
[----:B------:R-:W3:Y:S01]  /*1ffe0*/  LDL.LU.64 R18, [R1+0x19d0] ;  /* 0x0019d00001127983 */ /* 0x000ee20000300a00 */
[----:B------:R-:W3:Y:S11]  /*1fff0*/  LDL.LU.64 R16, [R1+0x19c8] ;  /* 0x0019c80001107983 */ /* 0x000ef60000300a00 */
[----:B------:R-:W-:Y:S08]  /*20000*/  @!UPT UIADD3 URZ, URZ, URZ, URZ ;  /* 0x0000003f3f3ff290 */ /* 0x000ff0000fffe03f */
[----:B------:R-:W-:Y:S01]  /*20010*/  STL.64 [R1+0x100], R12 ;  /* 0x0001000c01007387 */ /* 0x000fe20000100a00 */
[----:B------:R0:W-:Y:S03]  /*20020*/  STL.64 [R1+0x108], R14 ;  /* 0x0001080e01007387 */ /* 0x0001e60000100a00 */
[----:B0-----:R-:W4:Y:S01]  /*20030*/  LDL.LU.64 R14, [R1+0x19c0] ;  /* 0x0019c000010e7983 */ /* 0x001f220000300a00 */
[----:B------:R-:W3:Y:S02]  /*20040*/  LDL.LU.64 R12, [R1+0x19b8] ;  /* 0x0019b800010c7983 */ /* 0x000ee40000300a00 */
[C---:B---3--:R-:W-:Y:S11]  /*20050*/  HMMA.16816.F32 R16, R4.reuse, R12, R16 ;  /* 0x0000000c0410723c */ /* 0x048ff60000001810 */
[----:B------:R-:W-:Y:S11]  /*20060*/  @!UPT UIADD3 URZ, URZ, URZ, URZ ;  /* 0x0000003f3f3ff290 */ /* 0x000ff6000fffe03f */
[----:B------:R-:W-:Y:S01]  /*20070*/  @!UPT UIADD3 URZ, URZ, URZ, URZ ;  /* 0x0000003f3f3ff290 */ /* 0x000fe2000fffe03f */
[----:B------:R-:W-:Y:S01]  /*20080*/  STL.64 [R1+0xf0], R16 ;  /* 0x0000f01001007387 */ /* 0x000fe20000100a00 */
[----:B------:R0:W-:Y:S02]  /*20090*/  STL [R1+0xf8], R18 ;  /* 0x0000f81201007387 */ /* 0x0001e40000100800 */
[----:B------:R-:W-:Y:S02]  /*200a0*/  IMAD.MOV.U32 R2, RZ, RZ, R19 ;  /* 0x000000ffff027224 */ /* 0x000fe400078e0013 */
[----:B0-----:R-:W3:Y:S01]  /*200b0*/  LDL.LU.64 R18, [R1+0x19b0] ;  /* 0x0019b00001127983 */ /* 0x001ee20000300a00 */
[----:B------:R-:W2:Y:S02]  /*200c0*/  LDL.LU.64 R16, [R1+0x19a8] ;  /* 0x0019a80001107983 */ /* 0x000ea40000300a00 */
[----:B----4-:R-:W-:Y:S02]  /*200d0*/  STL.64 [R1+0x1938], R14 ;  /* 0x0019380e01007387 */ /* 0x010fe40000100a00 */
[----:B------:R2:W-:Y:S02]  /*200e0*/  STL.64 [R1+0x1930], R12 ;  /* 0x0019300c01007387 */ /* 0x0005e40000100a00 */
[----:B--2---:R-:W-:Y:S01]  /*200f0*/  HMMA.16816.F32 R12, R4, R16, R8 ;  /* 0x00000010040c723c */ /* 0x004fe20000001808 */
[----:B------:R-:W2:Y:S11]  /*20100*/  LDL.LU R8, [R1+0x80] ;  /* 0x0000800001087983 */ /* 0x000eb60000300800 */
[----:B------:R-:W-:Y:S11]  /*20110*/  @!UPT UIADD3 URZ, URZ, URZ, URZ ;  /* 0x0000003f3f3ff290 */ /* 0x000ff6000fffe03f */
[----:B------:R0:W-:Y:S01]  /*20120*/  STL.64 [R1+0xe0], R12 ;  /* 0x0000e00c01007387 */ /* 0x0001e20000100a00 */
[----:B------:R1:W-:Y:S02]  /*20130*/  STL.64 [R1+0xe8], R14 ;  /* 0x0000e80e01007387 */ /* 0x0003e40000100a00 */
[----:B------:R-:W2:Y:S02]  /*20140*/  LDL.LU R9, [R1+0x84] ;  /* 0x0000840001097983 */ /* 0x000ea40000300800 */
[----:B------:R-:W4:Y:S01]  /*20150*/  LDL.LU R10, [R1+0x88] ;  /* 0x00008800010a7983 */ /* 0x000f220000300800 */
[----:B------:R-:W4:Y:S04]  /*20160*/  LDL.LU R11, [R1+0x8c] ;  /* 0x00008c00010b7983 */ /* 0x000f280000300800 */
[----:B----4-:R-:W-:Y:S01]  /*20170*/  STL.64 [R1+0x1948], R10 ;  /* 0x0019480a01007387 */ /* 0x010fe20000100a00 */
[----:B--2---:R2:W-:Y:S02]  /*20180*/  STL.64 [R1+0x1940], R8 ;  /* 0x0019400801007387 */ /* 0x0045e40000100a00 */
[----:B0-----:R-:W4:Y:S02]  /*20190*/  LDL.LU R12, [R1+0x90] ;  /* 0x00009000010c7983 */ /* 0x001f240000300800 */
[----:B------:R-:W4:Y:S01]  /*201a0*/  LDL.LU R13, [R1+0x94] ;  /* 0x00009400010d7983 */ /* 0x000f220000300800 */
[----:B-1----:R-:W3:Y:S01]  /*201b0*/  LDL.LU R14, [R1+0x98] ;  /* 0x00009800010e7983 */ /* 0x002ee20000300800 */
[----:B------:R-:W3:Y:S02]  /*201c0*/  LDL.LU R15, [R1+0x9c] ;  /* 0x00009c00010f7983 */ /* 0x000ee40000300800 */
[----:B--2---:R-:W-:-:S02]  /*201d0*/  IMAD.MOV.U32 R8, RZ, RZ, R23 ;  /* 0x000000ffff087224 */ /* 0x004fc400078e0017 */
[----:B------:R-:W-:Y:S01]  /*201e0*/  IMAD.MOV.U32 R9, RZ, RZ, R22 ;  /* 0x000000ffff097224 */ /* 0x000fe200078e0016 */
[----:B---3--:R-:W-:Y:S01]  /*201f0*/  STL.64 [R1+0x1958], R14 ;  /* 0x0019580e01007387 */ /* 0x008fe20000100a00 */
[----:B----4-:R0:W-:Y:S02]  /*20200*/  STL.64 [R1+0x1950], R12 ;  /* 0x0019500c01007387 */ /* 0x0101e40000100a00 */
[----:B------:R-:W2:Y:S02]  /*20210*/  LDL.LU R23, [R1+0x19a4] ;  /* 0x0019a40001177983 */ /* 0x000ea40000300800 */
[----:B------:R-:W2:Y:S01]  /*20220*/  LDL.LU R22, [R1+0x19a0] ;  /* 0x0019a00001167983 */ /* 0x000ea20000300800 */
[----:B------:R1:W-:Y:S04]  /*20230*/  STL.64 [R1+0x1960], R8 ;  /* 0x0019600801007387 */ /* 0x0003e80000100a00 */
[----:B0-----:R-:W3:Y:S01]  /*20240*/  LDL.LU R12, [R1+0xa0] ;  /* 0x0000a000010c7983 */ /* 0x001ee20000300800 */
[----:B------:R-:W3:Y:S02]  /*20250*/  LDL.LU R13, [R1+0xa4] ;  /* 0x0000a400010d7983 */ /* 0x000ee40000300800 */
[----:B------:R-:W4:Y:S02]  /*20260*/  LDL.LU R14, [R1+0xa8] ;  /* 0x0000a800010e7983 */ /* 0x000f240000300800 */
[----:B------:R-:W4:Y:S02]  /*20270*/  LDL.LU R15, [R1+0xac] ;  /* 0x0000ac00010f7983 */ /* 0x000f240000300800 */
[----:B-1----:R-:W-:-:S02]  /*20280*/  IMAD.MOV.U32 R8, RZ, RZ, R0 ;  /* 0x000000ffff087224 */ /* 0x002fc400078e0000 */
[----:B------:R-:W-:Y:S01]  /*20290*/  IMAD.MOV.U32 R9, RZ, RZ, R29 ;  /* 0x000000ffff097224 */ /* 0x000fe200078e001d */
[----:B----4-:R-:W-:Y:S01]  /*202a0*/  STL.64 [R1+0x1970], R14 ;  /* 0x0019700e01007387 */ /* 0x010fe20000100a00 */
[----:B---3--:R0:W-:Y:S02]  /*202b0*/  STL.64 [R1+0x1968], R12 ;  /* 0x0019680c01007387 */ /* 0x0081e40000100a00 */
[----:B------:R-:W3:Y:S02]  /*202c0*/  LDL.LU R0, [R1+0x199c] ;  /* 0x00199c0001007983 */ /* 0x000ee40000300800 */
[----:B------:R-:W-:Y:S01]  /*202d0*/  STL.64 [R1+0x1978], R8 ;  /* 0x0019780801007387 */ /* 0x000fe20000100a00 */
[----:B0-----:R-:W4:Y:S01]  /*202e0*/  LDL.LU R12, [R1+0xb0] ;  /* 0x0000b000010c7983 */ /* 0x001f220000300800 */
[----:B------:R-:W4:Y:S02]  /*202f0*/  LDL.LU R13, [R1+0xb4] ;  /* 0x0000b400010d7983 */ /* 0x000f240000300800 */
[----:B------:R-:W2:Y:S02]  /*20300*/  LDL.LU R14, [R1+0xb8] ;  /* 0x0000b800010e7983 */ /* 0x000ea40000300800 */
[----:B------:R-:W2:Y:S02]  /*20310*/  LDL.LU R15, [R1+0xbc] ;  /* 0x0000bc00010f7983 */ /* 0x000ea40000300800 */
[----:B--2---:R3:W-:Y:S01]  /*20320*/  STL.64 [R1+0x1988], R14 ;  /* 0x0019880e01007387 */ /* 0x0047e20000100a00 */
[----:B----4-:R0:W-:Y:S02]  /*20330*/  STL.64 [R1+0x1980], R12 ;  /* 0x0019800c01007387 */ /* 0x0101e40000100a00 */
[----:B---3--:R-:W-:Y:S01]  /*20340*/  IMAD.MOV.U32 R14, RZ, RZ, R0 ;  /* 0x000000ffff0e7224 */ /* 0x008fe200078e0000 */
[----:B0-----:R-:W2:Y:S01]  /*20350*/  LDL.LU R12, [R1+0xc0] ;  /* 0x0000c000010c7983 */ /* 0x001ea20000300800 */
[----:B------:R-:W2:Y:S02]  /*20360*/  LDL.LU R13, [R1+0xc4] ;  /* 0x0000c400010d7983 */ /* 0x000ea40000300800 */
[----:B------:R-:W3:Y:S02]  /*20370*/  LDL.LU R0, [R1+0x1998] ;  /* 0x0019980001007983 */ /* 0x000ee40000300800 */
[----:B------:R-:W2:Y:S01]  /*20380*/  LDL.LU R15, [R1+0xcc] ;  /* 0x0000cc00010f7983 */ /* 0x000ea20000300800 */
[----:B------:R-:W-:Y:S01]  /*20390*/  STL.64 [R1+0x1920], R18 ;  /* 0x0019201201007387 */ /* 0x000fe20000100a00 */
[----:B------:R0:W-:Y:S03]  /*203a0*/  STL.64 [R1+0x1918], R16 ;  /* 0x0019181001007387 */ /* 0x0001e60000100a00 */
[----:B0-----:R-:W4:Y:S01]  /*203b0*/  LDL.LU R16, [R1+0x2b0] ;  /* 0x0002b00001107983 */ /* 0x001f220000300800 */
[----:B------:R-:W4:Y:S02]  /*203c0*/  LDL.LU R17, [R1+0x2b4] ;  /* 0x0002b40001117983 */ /* 0x000f240000300800 */
[----:B------:R-:W4:Y:S02]  /*203d0*/  LDL.LU R18, [R1+0x2b8] ;  /* 0x0002b80001127983 */ /* 0x000f240000300800 */
[----:B------:R-:W-:Y:S01]  /*203e0*/  STL.64 [R1+0x1908], R22 ;  /* 0x0019081601007387 */ /* 0x000fe20000100a00 */
[----:B------:R0:W-:Y:S01]  /*203f0*/  STL.64 [R1+0x1900], R20 ;  /* 0x0019001401007387 */ /* 0x0001e20000100a00 */
[----:B------:R-:W-:-:S02]  /*20400*/  IMAD.MOV.U32 R9, RZ, RZ, R3 ;  /* 0x000000ffff097224 */ /* 0x000fc400078e0003 */
[----:B------:R-:W-:Y:S02]  /*20410*/  IMAD.MOV.U32 R8, RZ, RZ, R28 ;  /* 0x000000ffff087224 */ /* 0x000fe400078e001c */
[----:B---3--:R-:W-:-:S07]  /*20420*/  IMAD.MOV.U32 R19, RZ, RZ, R0 ;  /* 0x000000ffff137224 */ /* 0x008fce00078e0000 */
[----:B----4-:R-:W-:Y:S07]  /*20430*/  HMMA.16816.F32 R4, R4, R20, R16 ;  /* 0x000000140404723c */ /* 0x010fee0000001810 */
[----:B0-----:R-:W-:Y:S02]  /*20440*/  IMAD.MOV.U32 R20, RZ, RZ, R26 ;  /* 0x000000ffff147224 */ /* 0x001fe400078e001a */
[----:B------:R-:W-:Y:S01]  /*20450*/  IMAD.MOV.U32 R21, RZ, RZ, R27 ;  /* 0x000000ffff157224 */ /* 0x000fe200078e001b */
[----:B------:R-:W2:Y:S01]  /*20460*/  LDL.LU R26, [R1+0x1994] ;  /* 0x00199400011a7983 */ /* 0x000ea20000300800 */
[----:B------:R-:W2:Y:S11]  /*20470*/  LDL.LU R27, [R1+0x1990] ;  /* 0x00199000011b7983 */ /* 0x000eb60000300800 */
[----:B------:R-:W-:Y:S02]  /*20480*/  @!UPT UIADD3 URZ, URZ, URZ, URZ ;  /* 0x0000003f3f3ff290 */ /* 0x000fe4000fffe03f */
[----:B------:R-:W-:Y:S02]  /*20490*/  IMAD.MOV.U32 R3, RZ, RZ, R4 ;  /* 0x000000ffff037224 */ /* 0x000fe400078e0004 */
[----:B------:R-:W-:Y:S01]  /*204a0*/  IMAD.MOV.U32 R28, RZ, RZ, R5 ;  /* 0x000000ffff1c7224 */ /* 0x000fe200078e0005 */
[----:B------:R-:W3:Y:S01]  /*204b0*/  LDL.LU R4, [R1+0x1b0] ;  /* 0x0001b00001047983 */ /* 0x000ee20000300800 */
[----:B------:R-:W-:Y:S02]  /*204c0*/  IMAD.MOV.U32 R29, RZ, RZ, R6 ;  /* 0x000000ffff1d7224 */ /* 0x000fe400078e0006 */
[----:B------:R-:W3:Y:S02]  /*204d0*/  LDL.LU R5, [R1+0x1b4] ;  /* 0x0001b40001057983 */ /* 0x000ee40000300800 */
[----:B------:R-:W-:Y:S01]  /*204e0*/  IMAD.MOV.U32 R0, RZ, RZ, R7 ;  /* 0x000000ffff007224 */ /* 0x000fe200078e0007 */
[----:B------:R-:W4:Y:S01]  /*204f0*/  LDL.LU R6, [R1+0x1b8] ;  /* 0x0001b80001067983 */ /* 0x000f220000300800 */
[----:B------:R-:W4:Y:S02]  /*20500*/  LDL.LU R7, [R1+0x1bc] ;  /* 0x0001bc0001077983 */ /* 0x000f240000300800 */
[----:B------:R-:W2:Y:S02]  /*20510*/  LDL.LU R16, [R1+0x20] ;  /* 0x0000200001107983 */ /* 0x000ea40000300800 */
[----:B------:R-:W2:Y:S01]  /*20520*/  LDL.LU R17, [R1+0x24] ;  /* 0x0000240001117983 */ /* 0x000ea20000300800 */
[----:B------:R-:W2:Y:S01]  /*20530*/  LDL.LU R18, [R1+0x28] ;  /* 0x0000280001127983 */ /* 0x000ea20000300800 */
[----:B------:R-:W2:Y:S03]  /*20540*/  LDL.LU R19, [R1+0x2c] ;  /* 0x00002c0001137983 */ /* 0x000ea60000300800 */
[----:B----4-:R-:W-:Y:S01]  /*20550*/  STL.64 [R1+0x1868], R6 ;  /* 0x0018680601007387 */ /* 0x010fe20000100a00 */
[----:B---3--:R0:W-:Y:S03]  /*20560*/  STL.64 [R1+0x1860], R4 ;  /* 0x0018600401007387 */ /* 0x0081e60000100a00 */
[----:B0-----:R-:W3:Y:S01]  /*20570*/  LDL.LU R4, [R1+0x1c0] ;  /* 0x0001c00001047983 */ /* 0x001ee20000300800 */
[----:B------:R-:W3:Y:S02]  /*20580*/  LDL.LU R5, [R1+0x1c4] ;  /* 0x0001c40001057983 */ /* 0x000ee40000300800 */
[----:B------:R-:W4:Y:S02]  /*20590*/  LDL.LU R6, [R1+0x1c8] ;  /* 0x0001c80001067983 */ /* 0x000f240000300800 */
[----:B------:R-:W4:Y:S01]  /*205a0*/  LDL.LU R7, [R1+0x1cc] ;  /* 0x0001cc0001077983 */ /* 0x000f220000300800 */
[C---:B--2---:R-:W-:Y:S01]  /*205b0*/  HMMA.16816.F32 R8, R24.reuse, R8, R12 ;  /* 0x000000081808723c */ /* 0x044fe2000000180c */
[----:B----4-:R-:W-:Y:S01]  /*205c0*/  STL.64 [R1+0x1878], R6 ;  /* 0x0018780601007387 */ /* 0x010fe20000100a00 */
[----:B---3--:R0:W-:Y:S03]  /*205d0*/  STL.64 [R1+0x1870], R4 ;  /* 0x0018700401007387 */ /* 0x0081e60000100a00 */
[----:B0-----:R-:W2:Y:S01]  /*205e0*/  LDL.LU R4, [R1+0x30] ;  /* 0x0000300001047983 */ /* 0x001ea20000300800 */
[----:B------:R-:W2:Y:S02]  /*205f0*/  LDL.LU R5, [R1+0x34] ;  /* 0x0000340001057983 */ /* 0x000ea40000300800 */
[----:B------:R-:W3:Y:S02]  /*20600*/  LDL R6, [R1+0x38] ;  /* 0x0000380001067983 */ /* 0x000ee40000100800 */
[----:B------:R-:W3:Y:S01]  /*20610*/  LDL R7, [R1+0x3c] ;  /* 0x00003c0001077983 */ /* 0x000ee20000100800 */
[----:B------:R-:W4:Y:S01]  /*20620*/  LDL.LU.64 R14, [R1+0x1988] ;  /* 0x00198800010e7983 */ /* 0x000f220000300a00 */
[----:B------:R-:W4:Y:S11]  /*20630*/  LDL.LU.64 R12, [R1+0x1980] ;  /* 0x00198000010c7983 */ /* 0x000f360000300a00 */
[----:B------:R0:W-:Y:S02]  /*20640*/  STL.64 [R1+0xc0], R8 ;  /* 0x0000c00801007387 */ /* 0x0001e40000100a00 */
[----:B------:R4:W-:Y:S01]  /*20650*/  STL.64 [R1+0xc8], R10 ;  /* 0x0000c80a01007387 */ /* 0x0009e20000100a00 */
[----:B0-----:R-:W4:Y:S02]  /*20660*/  LDL.LU.64 R8, [R1+0x1978] ;  /* 0x0019780001087983 */ /* 0x001f240000300a00 */
[C---:B----4-:R-:W-:Y:S02]  /*20670*/  HMMA.16816.F32 R8, R24.reuse, R8, R12 ;  /* 0x000000081808723c */ /* 0x050fe4000000180c */
[----:B------:R-:W4:Y:S01]  /*20680*/  LDL.LU.64 R14, [R1+0x1970] ;  /* 0x00197000010e7983 */ /* 0x000f220000300a00 */
[----:B------:R-:W4:Y:S11]  /*20690*/  LDL.LU.64 R12, [R1+0x1968] ;  /* 0x00196800010c7983 */ /* 0x000f360000300a00 */
[----:B------:R-:W-:Y:S09]  /*206a0*/  @!UPT UIADD3 URZ, URZ, URZ, URZ ;  /* 0x0000003f3f3ff290 */ /* 0x000ff2000fffe03f */
[----:B------:R0:W-:Y:S01]  /*206b0*/  STL.64 [R1+0xb0], R8 ;  /* 0x0000b00801007387 */ /* 0x0001e20000100a00 */
[----:B------:R4:W-:Y:S03]  /*206c0*/  STL.64 [R1+0xb8], R10 ;  /* 0x0000b80a01007387 */ /* 0x0009e60000100a00 */
[----:B0-----:R-:W4:Y:S02]  /*206d0*/  LDL.LU.64 R8, [R1+0x1960] ;  /* 0x0019600001087983 */ /* 0x001f240000300a00 */
[C---:B----4-:R-:W-:Y:S02]  /*206e0*/  HMMA.16816.F32 R8, R24.reuse, R8, R12 ;  /* 0x000000081808723c */ /* 0x050fe4000000180c */
[----:B------:R-:W4:Y:S01]  /*206f0*/  LDL.LU.64 R14, [R1+0x1958] ;  /* 0x00195800010e7983 */ /* 0x000f220000300a00 */
[----:B------:R-:W4:Y:S11]  /*20700*/  LDL.LU.64 R12, [R1+0x1950] ;  /* 0x00195000010c7983 */ /* 0x000f360000300a00 */
[----:B------:R-:W-:Y:S09]  /*20710*/  @!UPT UIADD3 URZ, URZ, URZ, URZ ;  /* 0x0000003f3f3ff290 */ /* 0x000ff2000fffe03f */
[----:B------:R-:W-:Y:S01]  /*20720*/  STL.64 [R1+0xa0], R8 ;  /* 0x0000a00801007387 */ /* 0x000fe20000100a00 */
[----:B------:R0:W-:Y:S03]  /*20730*/  STL.64 [R1+0xa8], R10 ;  /* 0x0000a80a01007387 */ /* 0x0001e60000100a00 */
[----:B0-----:R-:W2:Y:S01]  /*20740*/  LDL.LU.64 R10, [R1+0x1948] ;  /* 0x00194800010a7983 */ /* 0x001ea20000300a00 */
[----:B------:R-:W2:Y:S01]  /*20750*/  LDL.LU.64 R8, [R1+0x1940] ;  /* 0x0019400001087983 */ /* 0x000ea20000300a00 */
[C---:B----4-:R-:W-:Y:S02]  /*20760*/  HMMA.16816.F32 R20, R24.reuse, R20, R12 ;  /* 0x000000141814723c */ /* 0x050fe4000000180c */
[----:B------:R-:W4:Y:S01]  /*20770*/  LDL.LU.64 R14, [R1+0x1938] ;  /* 0x00193800010e7983 */ /* 0x000f220000300a00 */
[----:B------:R-:W4:Y:S02]  /*20780*/  LDL.LU.64 R12, [R1+0x1930] ;  /* 0x00193000010c7983 */ /* 0x000f240000300a00 */
[----:B---3--:R0:W-:Y:S11]  /*20790*/  STL.64 [R1+0x1890], R6 ;  /* 0x0018900601007387 */ /* 0x0081f60000100a00 */
[----:B------:R-:W-:Y:S07]  /*207a0*/  @!UPT UIADD3 URZ, URZ, URZ, URZ ;  /* 0x0000003f3f3ff290 */ /* 0x000fee000fffe03f */
[----:B------:R-:W-:Y:S01]  /*207b0*/  STL.64 [R1+0x90], R20 ;  /* 0x0000901401007387 */ /* 0x000fe20000100a00 */
[----:B------:R-:W-:Y:S02]  /*207c0*/  STL.64 [R1+0x98], R22 ;  /* 0x0000981601007387 */ /* 0x000fe40000100a00 */
[----:B0-----:R-:W3:Y:S01]  /*207d0*/  LDL.64 R6, [R1+0x48] ;  /* 0x0000480001067983 */ /* 0x001ee20000100a00 */
[C---:B--2---:R-:W-:Y:S11]  /*207e0*/  HMMA.16816.F32 R8, R24.reuse, R4, R8 ;  /* 0x000000041808723c */ /* 0x044ff60000001808 */
[----:B------:R-:W-:Y:S11]  /*207f0*/  @!UPT UIADD3 URZ, URZ, URZ, URZ ;  /* 0x0000003f3f3ff290 */ /* 0x000ff6000fffe03f */
[----:B------:R-:W-:Y:S01]  /*20800*/  @!UPT UIADD3 URZ, URZ, URZ, URZ ;  /* 0x0000003f3f3ff290 */ /* 0x000fe2000fffe03f */
[----:B------:R-:W-:Y:S01]  /*20810*/  STL.64 [R1+0x80], R8 ;  /* 0x0000800801007387 */ /* 0x000fe20000100a00 */
[----:B------:R-:W-:Y:S03]  /*20820*/  STL.64 [R1+0x88], R10 ;  /* 0x0000880a01007387 */ /* 0x000fe60000100a00 */
[----:B---3--:R0:W-:Y:S04]  /*20830*/  STL.64 [R1+0x18a8], R6 ;  /* 0x0018a80601007387 */ /* 0x0081e80000100a00 */
[----:B0-----:R-:W2:Y:S01]  /*20840*/  LDL.64 R6, [R1+0x58] ;  /* 0x0000580001067983 */ /* 0x001ea20000100a00 */
[----:B----4-:R-:W-:Y:S03]  /*20850*/  HMMA.16816.F32 R16, R24, R12, R16 ;  /* 0x0000000c1810723c */ /* 0x010fe60000001810 */
[----:B--2---:R0:W-:Y:S04]  /*20860*/  STL.64 [R1+0x18c0], R6 ;  /* 0x0018c00601007387 */ /* 0x0041e80000100a00 */
[----:B0-----:R-:W2:Y:S01]  /*20870*/  LDL.64 R6, [R1+0x68] ;  /* 0x0000680001067983 */ /* 0x001ea20000100a00 */
[----:B------:R-:W-:-:S02]  /*20880*/  IMAD.MOV.U32 R8, RZ, RZ, R14 ;  /* 0x000000ffff087224 */ /* 0x000fc400078e000e */
[----:B------:R-:W-:Y:S01]  /*20890*/  IMAD.MOV.U32 R9, RZ, RZ, R15 ;  /* 0x000000ffff097224 */ /* 0x000fe200078e000f */
[----:B--2---:R0:W-:Y:S04]  /*208a0*/  STL.64 [R1+0x18c8], R6 ;  /* 0x0018c80601007387 */ /* 0x0041e80000100a00 */
[----:B0-----:R-:W2:Y:S04]  /*208b0*/  LDL R6, [R1+0x78] ;  /* 0x0000780001067983 */ /* 0x001ea80000100800 */
[----:B------:R-:W2:Y:S01]  /*208c0*/  LDL R7, [R1+0x7c] ;  /* 0x00007c0001077983 */ /* 0x000ea20000100800 */
[----:B------:R-:W3:Y:S02]  /*208d0*/  LDL.LU R20, [R1+0x10] ;  /* 0x0000100001147983 */ /* 0x000ee40000300800 */
[----:B------:R-:W3:Y:S02]  /*208e0*/  LDL.LU R21, [R1+0x14] ;  /* 0x0000140001157983 */ /* 0x000ee40000300800 */
[----:B------:R-:W3:Y:S01]  /*208f0*/  LDL.LU R22, [R1+0x18] ;  /* 0x0000180001167983 */ /* 0x000ee20000300800 */
[----:B------:R-:W3:Y:S01]  /*20900*/  LDL.LU R23, [R1+0x1c] ;  /* 0x00001c0001177983 */ /* 0x000ee20000300800 */
[----:B------:R-:W4:Y:S02]  /*20910*/  LDL.LU R14, [R1+0x192c] ;  /* 0x00192c00010e7983 */ /* 0x000f240000300800 */
[----:B------:R-:W4:Y:S02]  /*20920*/  LDL.LU R15, [R1+0x1928] ;  /* 0x00192800010f7983 */ /* 0x000f240000300800 */
[----:B------:R-:W2:Y:S01]  /*20930*/  LDL.LU R10, [R1+0x8] ;  /* 0x00000800010a7983 */ /* 0x000ea20000300800 */
[----:B------:R-:W2:Y:S01]  /*20940*/  LDL.LU R11, [R1+0xc] ;  /* 0x00000c00010b7983 */ /* 0x000ea20000300800 */
[----:B------:R-:W-:Y:S02]  /*20950*/  STL.64 [R1+0x20], R16 ;  /* 0x0000201001007387 */ /* 0x000fe40000100a00 */
[----:B------:R0:W-:Y:S02]  /*20960*/  STL.64 [R1+0x28], R18 ;  /* 0x0000281201007387 */ /* 0x0001e40000100a00 */
[----:B0-----:R-:W2:Y:S01]  /*20970*/  LDL.LU.64 R18, [R1+0x1920] ;  /* 0x0019200001127983 */ /* 0x001ea20000300a00 */
[----:B------:R-:W3:Y:S02]  /*20980*/  LDL.LU.64 R16, [R1+0x1918] ;  /* 0x0019180001107983 */ /* 0x000ee40000300a00 */
[----:B------:R-:W2:Y:S01]  /*20990*/  LDL R13, [R1+0x364] ;  /* 0x00036400010d7983 */ /* 0x000ea20000100800 */
[----:B----4-:R-:W-:Y:S04]  /*209a0*/  STL.64 [R1+0x1888], R14 ;  /* 0x0018880e01007387 */ /* 0x010fe80000100a00 */
[----:B--2---:R0:W-:Y:S01]  /*209b0*/  STL [R1+0x1880], R13 ;  /* 0x0018800d01007387 */ /* 0x0041e20000100800 */
[----:B------:R-:W2:Y:S03]  /*209c0*/  LDL.LU R12, [R1+0x1d0] ;  /* 0x0001d000010c7983 */ /* 0x000ea60000300800 */
[----:B0-----:R-:W2:Y:S01]  /*209d0*/  LDL.LU R13, [R1+0x1d4] ;  /* 0x0001d400010d7983 */ /* 0x001ea20000300800 */
[----:B------:R-:W4:Y:S02]  /*209e0*/  LDL.LU R14, [R1+0x1d8] ;  /* 0x0001d800010e7983 */ /* 0x000f240000300800 */
[----:B------:R-:W4:Y:S02]  /*209f0*/  LDL.LU R15, [R1+0x1dc] ;  /* 0x0001dc00010f7983 */ /* 0x000f240000300800 */
[----:B----4-:R-:W-:Y:S01]  /*20a00*/  STL.64 [R1+0x18a0], R14 ;  /* 0x0018a00e01007387 */ /* 0x010fe20000100a00 */
[----:B--2---:R0:W-:Y:S03]  /*20a10*/  STL.64 [R1+0x1898], R12 ;  /* 0x0018980c01007387 */ /* 0x0041e60000100a00 */
[----:B0-----:R-:W2:Y:S01]  /*20a20*/  LDL.LU R12, [R1+0x1e0] ;  /* 0x0001e000010c7983 */ /* 0x001ea20000300800 */
[----:B------:R-:W2:Y:S02]  /*20a30*/  LDL.LU R13, [R1+0x1e4] ;  /* 0x0001e400010d7983 */ /* 0x000ea40000300800 */
[----:B------:R-:W-:-:S02]  /*20a40*/  IMAD.MOV.U32 R14, RZ, RZ, R19 ;  /* 0x000000ffff0e7224 */ /* 0x000fc400078e0013 */
[----:B------:R-:W-:Y:S01]  /*20a50*/  IMAD.MOV.U32 R15, RZ, RZ, R18 ;  /* 0x000000ffff0f7224 */ /* 0x000fe200078e0012 */
[----:B------:R-:W4:Y:S01]  /*20a60*/  LDL.LU R19, [R1+0x1914] ;  /* 0x0019140001137983 */ /* 0x000f220000300800 */
[----:B------:R-:W4:Y:S03]  /*20a70*/  LDL.LU R18, [R1+0x1910] ;  /* 0x0019100001127983 */ /* 0x000f260000300800 */
[----:B------:R-:W-:Y:S01]  /*20a80*/  STL.64 [R1+0x18b8], R14 ;  /* 0x0018b80e01007387 */ /* 0x000fe20000100a00 */
[C---:B---3--:R-:W-:Y:S03]  /*20a90*/  HMMA.16816.F32 R20, R24.reuse, R16, R20 ;  /* 0x000000101814723c */ /* 0x048fe60000001814 */
[----:B--2---:R0:W-:Y:S04]  /*20aa0*/  STL.64 [R1+0x18b0], R12 ;  /* 0x0018b00c01007387 */ /* 0x0041e80000100a00 */
[----:B0-----:R-:W2:Y:S01]  /*20ab0*/  LDL.LU R12, [R1+0x1f0] ;  /* 0x0001f000010c7983 */ /* 0x001ea20000300800 */
[----:B------:R-:W2:Y:S02]  /*20ac0*/  LDL.LU R13, [R1+0x1f4] ;  /* 0x0001f400010d7983 */ /* 0x000ea40000300800 */
[----:B------:R-:W3:Y:S02]  /*20ad0*/  LDL.LU R14, [R1+0x1f8] ;  /* 0x0001f800010e7983 */ /* 0x000ee40000300800 */
[----:B------:R-:W3:Y:S11]  /*20ae0*/  LDL.LU R15, [R1+0x1fc] ;  /* 0x0001fc00010f7983 */ /* 0x000ef60000300800 */
[----:B------:R-:W-:Y:S01]  /*20af0*/  @!UPT UIADD3 URZ, URZ, URZ, URZ ;  /* 0x0000003f3f3ff290 */ /* 0x000fe2000fffe03f */
[----:B------:R-:W-:Y:S01]  /*20b00*/  IMAD.MOV.U32 R16, RZ, RZ, R23 ;  /* 0x000000ffff107224 */ /* 0x000fe200078e0017 */
[----:B---3--:R-:W-:Y:S01]  /*20b10*/  STL.64 [R1+0x18d8], R14 ;  /* 0x0018d80e01007387 */ /* 0x008fe20000100a00 */
[----:B--2---:R0:W-:Y:S03]  /*20b20*/  STL.64 [R1+0x18d0], R12 ;  /* 0x0018d00c01007387 */ /* 0x0041e60000100a00 */
[----:B0-----:R-:W2:Y:S01]  /*20b30*/  LDL.LU R12, [R1+0x210] ;  /* 0x00021000010c7983 */ /* 0x001ea20000300800 */
[----:B------:R-:W2:Y:S02]  /*20b40*/  LDL.LU R13, [R1+0x214] ;  /* 0x00021400010d7983 */ /* 0x000ea40000300800 */
[----:B------:R-:W2:Y:S02]  /*20b50*/  LDL.LU R14, [R1+0x218] ;  /* 0x00021800010e7983 */ /* 0x000ea40000300800 */
[----:B------:R-:W2:Y:S01]  /*20b60*/  LDL.LU R15, [R1+0x21c] ;  /* 0x00021c00010f7983 */ /* 0x000ea20000300800 */
[----:B------:R-:W-:Y:S01]  /*20b70*/  STL.64 [R1+0x10], R20 ;  /* 0x0000101401007387 */ /* 0x000fe20000100a00 */
[----:B------:R0:W-:Y:S03]  /*20b80*/  STL [R1+0x18], R22 ;  /* 0x0000181601007387 */ /* 0x0001e60000100800 */
[----:B0-----:R-:W3:Y:S01]  /*20b90*/  LDL.LU.64 R22, [R1+0x1908] ;  /* 0x0019080001167983 */ /* 0x001ee20000300a00 */
[----:B------:R-:W2:Y:S02]  /*20ba0*/  LDL.LU.64 R20, [R1+0x1900] ;  /* 0x0019000001147983 */ /* 0x000ea40000300a00 */
[----:B------:R0:W-:Y:S02]  /*20bb0*/  STL [R1+0x1748], R16 ;  /* 0x0017481001007387 */ /* 0x0001e40000100800 */
[----:B------:R-:W3:Y:S01]  /*20bc0*/  LDL R17, [R1+0x368] ;  /* 0x0003680001117983 */ /* 0x000ee20000100800 */
[----:B--2---:R-:W-:Y:S01]  /*20bd0*/  HMMA.16816.F32 R24, R24, R20, R8 ;  /* 0x000000141818723c */ /* 0x004fe20000001808 */
[----:B------:R-:W2:Y:S01]  /*20be0*/  LDL.LU.64 R10, [R1+0x18f8] ;  /* 0x0018f800010a7983 */ /* 0x000ea20000300a00 */
[----:B------:R-:W2:Y:S11]  /*20bf0*/  LDL.LU.64 R8, [R1+0x18f0] ;  /* 0x0018f00001087983 */ /* 0x000eb60000300a00 */
[----:B------:R-:W-:Y:S10]  /*20c00*/  @!UPT UIADD3 URZ, URZ, URZ, URZ ;  /* 0x0000003f3f3ff290 */ /* 0x000ff4000fffe03f */
[----:B------:R3:W-:Y:S01]  /*20c10*/  STL.64 [R1], R24 ;  /* 0x0000001801007387 */ /* 0x0007e20000100a00 */
[----:B------:R1:W-:Y:S02]  /*20c20*/  STL [R1+0x8], R26 ;  /* 0x0000081a01007387 */ /* 0x0003e40000100800 */
[----:B0-----:R-:W-:Y:S02]  /*20c30*/  IMAD.MOV.U32 R16, RZ, RZ, R27 ;  /* 0x000000ffff107224 */ /* 0x001fe400078e001b */
[----:B----4-:R-:W-:Y:S02]  /*20c40*/  IMAD.MOV.U32 R27, RZ, RZ, R19 ;  /* 0x000000ffff1b7224 */ /* 0x010fe400078e0013 */
[----:B---3--:R-:W-:Y:S02]  /*20c50*/  IMAD.MOV.U32 R24, RZ, RZ, R22 ;  /* 0x000000ffff187224 */ /* 0x008fe400078e0016 */
[----:B------:R-:W-:Y:S01]  /*20c60*/  IMAD.MOV.U32 R25, RZ, RZ, R23 ;  /* 0x000000ffff197224 */ /* 0x000fe200078e0017 */
[----:B------:R-:W3:Y:S01]  /*20c70*/  LDL.LU R22, [R1+0x18ec] ;  /* 0x0018ec0001167983 */ /* 0x000ee20000300800 */
[----:B------:R-:W3:Y:S02]  /*20c80*/  LDL.LU R23, [R1+0x18e8] ;  /* 0x0018e80001177983 */ /* 0x000ee40000300800 */
[----:B-1----:R-:W-:-:S02]  /*20c90*/  IMAD.MOV.U32 R26, RZ, RZ, R18 ;  /* 0x000000ffff1a7224 */ /* 0x002fc400078e0012 */
[----:B------:R-:W4:Y:S01]  /*20ca0*/  LDL.LU R18, [R1+0x18e4] ;  /* 0x0018e40001127983 */ /* 0x000f220000300800 */
[----:B------:R-:W4:Y:S01]  /*20cb0*/  LDL.LU R19, [R1+0x18e0] ;  /* 0x0018e00001137983 */ /* 0x000f220000300800 */
[C---:B--2---:R-:W-:Y:S02]  /*20cc0*/  HMMA.16816.F32 R4, R8.reuse, R6, R12 ;  /* 0x000000060804723c */ /* 0x044fe4000000180c */
[----:B------:R-:W2:Y:S01]  /*20cd0*/  LDL.LU.64 R14, [R1+0x18d8] ;  /* 0x0018d800010e7983 */ /* 0x000ea20000300a00 */
[----:B------:R-:W2:Y:S11]  /*20ce0*/  LDL.LU.64 R12, [R1+0x18d0] ;  /* 0x0018d000010c7983 */ /* 0x000eb60000300a00 */
[----:B------:R-:W-:Y:S09]  /*20cf0*/  @!UPT UIADD3 URZ, URZ, URZ, URZ ;  /* 0x0000003f3f3ff290 */ /* 0x000ff2000fffe03f */
[----:B------:R-:W-:Y:S01]  /*20d00*/  STL.64 [R1+0x2d0], R4 ;  /* 0x0002d00401007387 */ /* 0x000fe20000100a00 */
[----:B------:R0:W-:Y:S03]  /*20d10*/  STL.64 [R1+0x2d8], R6 ;  /* 0x0002d80601007387 */ /* 0x0001e60000100a00 */
[----:B0-----:R-:W2:Y:S02]  /*20d20*/  LDL.LU.64 R6, [R1+0x18c8] ;  /* 0x0018c80001067983 */ /* 0x001ea40000300a00 */
[C---:B--2---:R-:W-:Y:S11]  /*20d30*/  HMMA.16816.F32 R24, R8.reuse, R6, R24 ;  /* 0x000000060818723c */ /* 0x044ff60000001818 */
[----:B------:R-:W-:Y:S11]  /*20d40*/  @!UPT UIADD3 URZ, URZ, URZ, URZ ;  /* 0x0000003f3f3ff290 */ /* 0x000ff6000fffe03f */
[----:B------:R-:W-:Y:S01]  /*20d50*/  @!UPT UIADD3 URZ, URZ, URZ, URZ ;  /* 0x0000003f3f3ff290 */ /* 0x000fe2000fffe03f */
[----:B------:R0:W-:Y:S01]  /*20d60*/  STL.64 [R1+0x2c0], R24 ;  /* 0x0002c01801007387 */ /* 0x0001e20000100a00 */
[----:B------:R-:W-:Y:S02]  /*20d70*/  STL.64 [R1+0x2c8], R26 ;  /* 0x0002c81a01007387 */ /* 0x000fe40000100a00 */
[----:B0-----:R-:W-:Y:S02]  /*20d80*/  IMAD.MOV.U32 R25, RZ, RZ, R6 ;  /* 0x000000ffff197224 */ /* 0x001fe400078e0006 */
[----:B------:R-:W-:Y:S02]  /*20d90*/  IMAD.MOV.U32 R24, RZ, RZ, R7 ;  /* 0x000000ffff187224 */ /* 0x000fe400078e0007 */
[----:B------:R-:W2:Y:S02]  /*20da0*/  LDL.LU.64 R6, [R1+0x18c0] ;  /* 0x0018c00001067983 */ /* 0x000ea40000300a00 */
[----:B--2---:R-:W-:Y:S01]  /*20db0*/  HMMA.16816.F32 R12, R8, R6, R12 ;  /* 0x00000006080c723c */ /* 0x004fe2000000180c */
[----:B------:R-:W-:-:S02]  /*20dc0*/  IMAD.MOV.U32 R21, RZ, RZ, R6 ;  /* 0x000000ffff157224 */ /* 0x000fc400078e0006 */
[----:B------:R-:W-:Y:S11]  /*20dd0*/  IMAD.MOV.U32 R20, RZ, RZ, R7 ;  /* 0x000000ffff147224 */ /* 0x000ff600078e0007 */
[----:B------:R-:W-:Y:S09]  /*20de0*/  @!UPT UIADD3 URZ, URZ, URZ, URZ ;  /* 0x0000003f3f3ff290 */ /* 0x000ff2000fffe03f */
[----:B------:R-:W-:Y:S01]  /*20df0*/  STL.64 [R1+0x2b0], R12 ;  /* 0x0002b00c01007387 */ /* 0x000fe20000100a00 */
[----:B------:R0:W-:Y:S03]  /*20e00*/  STL.64 [R1+0x2b8], R14 ;  /* 0x0002b80e01007387 */ /* 0x0001e60000100a00 */
[----:B0-----:R-:W2:Y:S01]  /*20e10*/  LDL.LU.64 R14, [R1+0x18b8] ;  /* 0x0018b800010e7983 */ /* 0x001ea20000300a00 */
[----:B------:R-:W2:Y:S02]  /*20e20*/  LDL.LU.64 R12, [R1+0x18b0] ;  /* 0x0018b000010c7983 */ /* 0x000ea40000300a00 */
        /* <DEDUP_REMOVED lines=10> */
[C---:B--2---:R-:W-:Y:S01]  /*20ed0*/  HMMA.16816.F32 R4, R8.reuse, R6, R12 ;  /* 0x000000060804723c */ /* 0x044fe2000000180c */
[----:B------:R-:W2:Y:S01]  /*20ee0*/  LDL.LU.64 R14, [R1+0x1888] ;  /* 0x00188800010e7983 */ /* 0x000ea20000300a00 */
[----:B------:R-:W2:Y:S11]  /*20ef0*/  LDL.LU R13, [R1+0x1880] ;  /* 0x00188000010d7983 */ /* 0x000eb60000300800 */
[----:B------:R-:W-:Y:S10]  /*20f00*/  @!UPT UIADD3 URZ, URZ, URZ, URZ ;  /* 0x0000003f3f3ff290 */ /* 0x000ff4000fffe03f */
[----:B------:R-:W-:Y:S01]  /*20f10*/  STL.64 [R1+0x290], R4 ;  /* 0x0002900401007387 */ /* 0x000fe20000100a00 */
[----:B------:R0:W-:Y:S03]  /*20f20*/  STL.64 [R1+0x298], R6 ;  /* 0x0002980601007387 */ /* 0x0001e60000100a00 */
[----:B0-----:R-:W2:Y:S01]  /*20f30*/  LDL.LU.64 R6, [R1+0x1878] ;  /* 0x0018780001067983 */ /* 0x001ea20000300a00 */
[----:B------:R-:W2:Y:S02]  /*20f40*/  LDL.LU.64 R4, [R1+0x1870] ;  /* 0x0018700001047983 */ /* 0x000ea40000300a00 */
[C---:B--2---:R-:W-:Y:S11]  /*20f50*/  HMMA.16816.F32 R4, R8.reuse, R14, R4 ;  /* 0x0000000e0804723c */ /* 0x044ff60000001804 */
[----:B------:R-:W-:Y:S11]  /*20f60*/  @!UPT UIADD3 URZ, URZ, URZ, URZ ;  /* 0x0000003f3f3ff290 */ /* 0x000ff6000fffe03f */
[----:B------:R-:W-:Y:S01]  /*20f70*/  @!UPT UIADD3 URZ, URZ, URZ, URZ ;  /* 0x0000003f3f3ff290 */ /* 0x000fe2000fffe03f */
[----:B------:R-:W-:Y:S01]  /*20f80*/  STL.64 [R1+0x280], R4 ;  /* 0x0002800401007387 */ /* 0x000fe20000100a00 */
[----:B------:R0:W-:Y:S03]  /*20f90*/  STL.64 [R1+0x288], R6 ;  /* 0x0002880601007387 */ /* 0x0001e60000100a00 */
[----:B0-----:R-:W4:Y:S01]  /*20fa0*/  LDL.LU.64 R6, [R1+0x1868] ;  /* 0x0018680001067983 */ /* 0x001f220000300a00 */
[----:B------:R-:W4:Y:S02]  /*20fb0*/  LDL.LU.64 R4, [R1+0x1860] ;  /* 0x0018600001047983 */ /* 0x000f240000300a00 */
[C---:B----4-:R-:W-:Y:S11]  /*20fc0*/  HMMA.16816.F32 R4, R8.reuse, R18, R4 ;  /* 0x000000120804723c */ /* 0x050ff60000001804 */
[----:B------:R-:W-:Y:S11]  /*20fd0*/  @!UPT UIADD3 URZ, URZ, URZ, URZ ;  /* 0x0000003f3f3ff290 */ /* 0x000ff6000fffe03f */
[----:B------:R-:W-:Y:S01]  /*20fe0*/  @!UPT UIADD3 URZ, URZ, URZ, URZ ;  /* 0x0000003f3f3ff290 */ /* 0x000fe2000fffe03f */
[----:B------:R-:W-:Y:S01]  /*20ff0*/  STL.64 [R1+0x270], R4 ;  /* 0x0002700401007387 */ /* 0x000fe20000100a00 */
[----:B------:R-:W-:Y:S02]  /*21000*/  STL.64 [R1+0x278], R6 ;  /* 0x0002780601007387 */ /* 0x000fe40000100a00 */
[----:B------:R-:W-:Y:S02]  /*21010*/  STL [R1+0x17b0], R13 ;  /* 0x0017b00d01007387 */ /* 0x000fe40000100800 */
[----:B------:R-:W-:Y:S01]  /*21020*/  STL.64 [R1+0x17f0], R14 ;  /* 0x0017f00e01007387 */ /* 0x000fe20000100a00 */
[----:B------:R0:W-:Y:S04]  /*21030*/  LDSM.16.MT88.4 R4, [R13+0x13080] ;  /* 0x013080000d04783b */ /* 0x0001e80000004200 */
[----:B------:R-:W3:Y:S04]  /*21040*/  LDL.LU R12, [R1+0x1a0] ;  /* 0x0001a000010c7983 */ /* 0x000ee80000300800 */
[----:B0-----:R-:W3:Y:S01]  /*21050*/  LDL.LU R13, [R1+0x1a4] ;  /* 0x0001a400010d7983 */ /* 0x001ee20000300800 */
[----:B------:R-:W3:Y:S02]  /*21060*/  LDL.LU R14, [R1+0x1a8] ;  /* 0x0001a800010e7983 */ /* 0x000ee40000300800 */
[----:B------:R-:W3:Y:S02]  /*21070*/  LDL.LU R15, [R1+0x1ac] ;  /* 0x0001ac00010f7983 */ /* 0x000ee40000300800 */
[----:B---3--:R-:W-:Y:S01]  /*21080*/  HMMA.16816.F32 R8, R8, R22, R12 ;  /* 0x000000160808723c */ /* 0x008fe2000000180c */
[----:B------:R-:W2:Y:S11]  /*21090*/  LDL.LU R12, [R1+0x100] ;  /* 0x00010000010c7983 */ /* 0x000eb60000300800 */
[----:B------:R-:W-:Y:S11]  /*210a0*/  @!UPT UIADD3 URZ, URZ, URZ, URZ ;  /* 0x0000003f3f3ff290 */ /* 0x000ff6000fffe03f */
[----:B------:R-:W-:Y:S01]  /*210b0*/  STL.64 [R1+0x260], R8 ;  /* 0x0002600801007387 */ /* 0x000fe20000100a00 */
[----:B------:R-:W-:Y:S02]  /*210c0*/  STL.64 [R1+0x268], R10 ;  /* 0x0002680a01007387 */ /* 0x000fe40000100a00 */
[----:B------:R-:W2:Y:S02]  /*210d0*/  LDL.LU R13, [R1+0x104] ;  /* 0x00010400010d7983 */ /* 0x000ea40000300800 */
[----:B------:R-:W3:Y:S01]  /*210e0*/  LDL.LU R14, [R1+0x108] ;  /* 0x00010800010e7983 */ /* 0x000ee20000300800 */
[----:B------:R-:W3:Y:S04]  /*210f0*/  LDL.LU R15, [R1+0x10c] ;  /* 0x00010c00010f7983 */ /* 0x000ee80000300800 */
[----:B------:R-:W0:Y:S04]  /*21100*/  LDSM.16.MT88.4 R8, [R17+0x13000] ;  /* 0x013000001108783b */ /* 0x000e280000004200 */
[----:B---3--:R1:W-:Y:S01]  /*21110*/  STL.64 [R1+0x1800], R14 ;  /* 0x0018000e01007387 */ /* 0x0083e20000100a00 */
[----:B--2---:R-:W-:Y:S02]  /*21120*/  STL.64 [R1+0x17f8], R12 ;  /* 0x0017f80c01007387 */ /* 0x004fe40000100a00 */
[----:B-1----:R-:W-:-:S02]  /*21130*/  IMAD.MOV.U32 R14, RZ, RZ, R27 ;  /* 0x000000ffff0e7224 */ /* 0x002fc400078e001b */
[----:B------:R-:W-:-:S05]  /*21140*/  IMAD.MOV.U32 R15, RZ, RZ, R26 ;  /* 0x000000ffff0f7224 */ /* 0x000fca00078e001a */
[----:B------:R1:W-:Y:S02]  /*21150*/  STL.64 [R1+0x1810], R14 ;  /* 0x0018100e01007387 */ /* 0x0003e40000100a00 */
[----:B-1----:R-:W-:Y:S02]  /*21160*/  IMAD.MOV.U32 R14, RZ, RZ, R21 ;  /* 0x000000ffff0e7224 */ /* 0x002fe400078e0015 */
[----:B------:R-:W-:-:S05]  /*21170*/  IMAD.MOV.U32 R15, RZ, RZ, R20 ;  /* 0x000000ffff0f7224 */ /* 0x000fca00078e0014 */
[----:B------:R-:W-:Y:S01]  /*21180*/  STL.64 [R1+0x1828], R14 ;  /* 0x0018280e01007387 */ /* 0x000fe20000100a00 */
[----:B------:R1:W-:Y:S02]  /*21190*/  STL.64 [R1+0x17c8], R22 ;  /* 0x0017c81601007387 */ /* 0x0003e40000100a00 */
[----:B------:R-:W2:Y:S02]  /*211a0*/  LDL.LU R20, [R1+0xe0] ;  /* 0x0000e00001147983 */ /* 0x000ea40000300800 */
[----:B------:R-:W2:Y:S01]  /*211b0*/  LDL.LU R21, [R1+0xe4] ;  /* 0x0000e40001157983 */ /* 0x000ea20000300800 */
[----:B-1----:R-:W3:Y:S01]  /*211c0*/  LDL.LU R22, [R1+0xe8] ;  /* 0x0000e80001167983 */ /* 0x002ee20000300800 */
[----:B------:R-:W3:Y:S02]  /*211d0*/  LDL.LU R23, [R1+0xec] ;  /* 0x0000ec0001177983 */ /* 0x000ee40000300800 */
[----:B------:R-:W-:Y:S02]  /*211e0*/  IMAD.MOV.U32 R14, RZ, RZ, R25 ;  /* 0x000000ffff0e7224 */ /* 0x000fe400078e0019 */
[----:B------:R-:W-:-:S02]  /*211f0*/  IMAD.MOV.U32 R15, RZ, RZ, R24 ;  /* 0x000000ffff0f7224 */ /* 0x000fc400078e0018 */
[----:B------:R-:W1:Y:S04]  /*21200*/  LDSM.16.MT88.4 R24, [R17+0x13080] ;  /* 0x013080001118783b */ /* 0x000e680000004200 */
[----:B------:R-:W-:Y:S04]  /*21210*/  STL.64 [R1+0x1840], R14 ;  /* 0x0018400e01007387 */ /* 0x000fe80000100a00 */
[----:B---3--:R-:W-:Y:S01]  /*21220*/  STL.64 [R1+0x17d8], R22 ;  /* 0x0017d81601007387 */ /* 0x008fe20000100a00 */
[----:B--2---:R2:W-:Y:S03]  /*21230*/  STL.64 [R1+0x17d0], R20 ;  /* 0x0017d01401007387 */ /* 0x0045e60000100a00 */
[----:B--2---:R-:W2:Y:S01]  /*21240*/  LDL.LU R20, [R1+0xf0] ;  /* 0x0000f00001147983 */ /* 0x004ea20000300800 */
[----:B------:R-:W2:Y:S02]  /*21250*/  LDL.LU R21, [R1+0xf4] ;  /* 0x0000f40001157983 */ /* 0x000ea40000300800 */
[----:B------:R-:W3:Y:S02]  /*21260*/  LDL.LU R22, [R1+0xf8] ;  /* 0x0000f80001167983 */ /* 0x000ee40000300800 */
[----:B------:R-:W-:-:S02]  /*21270*/  IMAD.MOV.U32 R23, RZ, RZ, R2 ;  /* 0x000000ffff177224 */ /* 0x000fc400078e0002 */
[----:B------:R-:W4:Y:S01]  /*21280*/  LDL.LU R2, [R1+0x185c] ;  /* 0x00185c0001027983 */ /* 0x000f220000300800 */
[----:B------:R-:W4:Y:S02]  /*21290*/  LDL.LU R12, [R1+0x140] ;  /* 0x00014000010c7983 */ /* 0x000f240000300800 */
[----:B------:R-:W4:Y:S02]  /*212a0*/  LDL.LU R13, [R1+0x144] ;  /* 0x00014400010d7983 */ /* 0x000f240000300800 */
[----:B------:R-:W4:Y:S01]  /*212b0*/  LDL.LU R14, [R1+0x148] ;  /* 0x00014800010e7983 */ /* 0x000f220000300800 */
[----:B------:R-:W4:Y:S04]  /*212c0*/  LDL.LU R15, [R1+0x14c] ;  /* 0x00014c00010f7983 */ /* 0x000f280000300800 */
[----:B---3--:R3:W-:Y:S01]  /*212d0*/  STL.64 [R1+0x17e8], R22 ;  /* 0x0017e81601007387 */ /* 0x0087e20000100a00 */
[----:B--2---:R2:W-:Y:S03]  /*212e0*/  STL.64 [R1+0x17e0], R20 ;  /* 0x0017e01401007387 */ /* 0x0045e60000100a00 */
[----:B---3--:R-:W3:Y:S04]  /*212f0*/  LDL.LU.64 R22, [R1+0x38] ;  /* 0x0000380001167983 */ /* 0x008ee80000300a00 */
[----:B---3--:R3:W-:Y:S01]  /*21300*/  STL.64 [R1+0x1808], R22 ;  /* 0x0018081601007387 */ /* 0x0087e20000100a00 */
[----:B--2---:R-:W2:Y:S02]  /*21310*/  LDL.LU R20, [R1+0x110] ;  /* 0x0001100001147983 */ /* 0x004ea40000300800 */
[----:B------:R-:W2:Y:S01]  /*21320*/  LDL.LU R21, [R1+0x114] ;  /* 0x0001140001157983 */ /* 0x000ea20000300800 */
[----:B---3--:R-:W3:Y:S01]  /*21330*/  LDL.LU R22, [R1+0x118] ;  /* 0x0001180001167983 */ /* 0x008ee20000300800 */
[----:B----4-:R-:W-:-:S02]  /*21340*/  IMAD.MOV.U32 R23, RZ, RZ, R2 ;  /* 0x000000ffff177224 */ /* 0x010fc400078e0002 */
[----:B------:R-:W4:Y:S03]  /*21350*/  LDL.LU R2, [R1+0x1858] ;  /* 0x0018580001027983 */ /* 0x000f260000300800 */
[----:B---3--:R-:W-:Y:S01]  /*21360*/  STL.64 [R1+0x1820], R22 ;  /* 0x0018201601007387 */ /* 0x008fe20000100a00 */
[----:B--2---:R2:W-:Y:S03]  /*21370*/  STL.64 [R1+0x1818], R20 ;  /* 0x0018181401007387 */ /* 0x0045e60000100a00 */
[----:B--2---:R-:W2:Y:S01]  /*21380*/  LDL.LU R20, [R1+0x120] ;  /* 0x0001200001147983 */ /* 0x004ea20000300800 */
[----:B------:R-:W2:Y:S02]  /*21390*/  LDL.LU R21, [R1+0x124] ;  /* 0x0001240001157983 */ /* 0x000ea40000300800 */
[----:B------:R-:W3:Y:S02]  /*213a0*/  LDL.LU R22, [R1+0x128] ;  /* 0x0001280001167983 */ /* 0x000ee40000300800 */
[----:B------:R-:W3:Y:S02]  /*213b0*/  LDL.LU R23, [R1+0x12c] ;  /* 0x00012c0001177983 */ /* 0x000ee40000300800 */
[----:B---3--:R-:W-:Y:S01]  /*213c0*/  STL.64 [R1+0x1838], R22 ;  /* 0x0018381601007387 */ /* 0x008fe20000100a00 */
[----:B--2---:R2:W-:Y:S03]  /*213d0*/  STL.64 [R1+0x1830], R20 ;  /* 0x0018301401007387 */ /* 0x0045e60000100a00 */
[----:B--2---:R-:W2:Y:S01]  /*213e0*/  LDL.LU R20, [R1+0x130] ;  /* 0x0001300001147983 */ /* 0x004ea20000300800 */
[----:B------:R-:W2:Y:S02]  /*213f0*/  LDL.LU R21, [R1+0x134] ;  /* 0x0001340001157983 */ /* 0x000ea40000300800 */
[----:B------:R-:W2:Y:S02]  /*21400*/  LDL.LU R22, [R1+0x138] ;  /* 0x0001380001167983 */ /* 0x000ea40000300800 */
[----:B----4-:R-:W-:-:S02]  /*21410*/  IMAD.MOV.U32 R23, RZ, RZ, R2 ;  /* 0x000000ffff177224 */ /* 0x010fc400078e0002 */
[----:B------:R-:W3:Y:S01]  /*21420*/  LDL.LU R2, [R1+0x1854] ;  /* 0x0018540001027983 */ /* 0x000ee20000300800 */
[----:B0-----:R-:W-:Y:S02]  /*21430*/  STL.64 [R1+0x17c0], R10 ;  /* 0x0017c00a01007387 */ /* 0x001fe40000100a00 */
[----:B------:R0:W-:Y:S02]  /*21440*/  STL.64 [R1+0x17b8], R8 ;  /* 0x0017b80801007387 */ /* 0x0001e40000100a00 */
[----:B0-----:R-:W-:Y:S02]  /*21450*/  IMAD.MOV.U32 R8, RZ, RZ, R3 ;  /* 0x000000ffff087224 */ /* 0x001fe400078e0003 */
[----:B------:R-:W-:Y:S01]  /*21460*/  IMAD.MOV.U32 R9, RZ, RZ, R28 ;  /* 0x000000ffff097224 */ /* 0x000fe200078e001c */
[----:B------:R-:W4:Y:S01]  /*21470*/  LDL.LU R3, [R1+0x1850] ;  /* 0x0018500001037983 */ /* 0x000f220000300800 */
[----:B------:R-:W2:Y:S02]  /*21480*/  LDL.LU R28, [R1+0x184c] ;  /* 0x00184c00011c7983 */ /* 0x000ea40000300800 */
[----:B------:R-:W-:-:S02]  /*21490*/  IMAD.MOV.U32 R10, RZ, RZ, R29 ;  /* 0x000000ffff0a7224 */ /* 0x000fc400078e001d */
[----:B------:R-:W2:Y:S01]  /*214a0*/  LDL.LU R29, [R1+0x1848] ;  /* 0x00184800011d7983 */ /* 0x000ea20000300800 */
[----:B-1----:R0:W-:Y:S02]  /*214b0*/  STL.64 [R1+0x1738], R26 ;  /* 0x0017381a01007387 */ /* 0x0021e40000100a00 */
[----:B------:R-:W-:Y:S01]  /*214c0*/  STL.64 [R1+0x1730], R24 ;  /* 0x0017301801007387 */ /* 0x000fe20000100a00 */
[----:B0-----:R-:W2:Y:S02]  /*214d0*/  LDL.LU.64 R26, [R1+0x78] ;  /* 0x00007800011a7983 */ /* 0x001ea40000300a00 */
[C---:B--2---:R-:W-:Y:S11]  /*214e0*/  HMMA.16816.F32 R12, R4.reuse, R26, R12 ;  /* 0x0000001a040c723c */ /* 0x044ff6000000180c */
[----:B------:R-:W-:Y:S11]  /*214f0*/  @!UPT UIADD3 URZ, URZ, URZ, URZ ;  /* 0x0000003f3f3ff290 */ /* 0x000ff6000fffe03f */
[----:B------:R-:W-:Y:S01]  /*21500*/  @!UPT UIADD3 URZ, URZ, URZ, URZ ;  /* 0x0000003f3f3ff290 */ /* 0x000fe2000fffe03f */
[----:B------:R-:W-:Y:S01]  /*21510*/  STL.64 [R1+0x350], R12 ;  /* 0x0003500c01007387 */ /* 0x000fe20000100a00 */
[----:B------:R0:W-:Y:S03]  /*21520*/  STL.64 [R1+0x358], R14 ;  /* 0x0003580e01007387 */ /* 0x0001e60000100a00 */
[----:B0-----:R-:W2:Y:S01]  /*21530*/  LDL.LU.64 R14, [R1+0x1840] ;  /* 0x00184000010e7983 */ /* 0x001ea20000300a00 */
[----:B------:R-:W-:Y:S01]  /*21540*/  IMAD.MOV.U32 R11, RZ, RZ, R0 ;  /* 0x000000ffff0b7224 */ /* 0x000fe200078e0000 */
[C---:B--2---:R-:W-:Y:S02]  /*21550*/  HMMA.16816.F32 R12, R4.reuse, R14, R20 ;  /* 0x0000000e040c723c */ /* 0x044fe40000001814 */
[----:B------:R-:W2:Y:S01]  /*21560*/  LDL.LU.64 R22, [R1+0x1838] ;  /* 0x0018380001167983 */ /* 0x000ea20000300a00 */
[----:B------:R-:W2:Y:S11]  /*21570*/  LDL.LU.64 R20, [R1+0x1830] ;  /* 0x0018300001147983 */ /* 0x000eb60000300a00 */
[----:B------:R-:W-:Y:S09]  /*21580*/  @!UPT UIADD3 URZ, URZ, URZ, URZ ;  /* 0x0000003f3f3ff290 */ /* 0x000ff2000fffe03f */
        /* <DEDUP_REMOVED lines=13> */
[----:B------:R-:W2:Y:S11]  /*21660*/  LDL.LU.64 R22, [R1+0x1808] ;  /* 0x0018080001167983 */ /* 0x000eb60000300a00 */
        /* <DEDUP_REMOVED lines=8> */
[----:B------:R0:W-:Y:S01]  /*216f0*/  STL.64 [R1+0x310], R12 ;  /* 0x0003100c01007387 */ /* 0x0001e20000100a00 */
[----:B------:R1:W-:Y:S02]  /*21700*/  STL.64 [R1+0x318], R14 ;  /* 0x0003180e01007387 */ /* 0x0003e40000100a00 */
[----:B0-----:R-:W-:Y:S01]  /*21710*/  IMAD.MOV.U32 R13, RZ, RZ, R22 ;  /* 0x000000ffff0d7224 */ /* 0x001fe200078e0016 */
[----:B-1----:R-:W2:Y:S01]  /*21720*/  LDL.LU.64 R14, [R1+0x17f0] ;  /* 0x0017f000010e7983 */ /* 0x002ea20000300a00 */
[----:B------:R-:W-:Y:S02]  /*21730*/  IMAD.MOV.U32 R12, RZ, RZ, R23 ;  /* 0x000000ffff0c7224 */ /* 0x000fe400078e0017 */
[----:B------:R-:W2:Y:S02]  /*21740*/  LDL.LU.64 R22, [R1+0x17e8] ;  /* 0x0017e80001167983 */ /* 0x000ea40000300a00 */
[----:B------:R-:W2:Y:S02]  /*21750*/  LDL.LU.64 R20, [R1+0x17e0] ;  /* 0x0017e00001147983 */ /* 0x000ea40000300a00 */
[C---:B--2---:R-:W-:Y:S11]  /*21760*/  HMMA.16816.F32 R20, R4.reuse, R14, R20 ;  /* 0x0000000e0414723c */ /* 0x044ff60000001814 */
[----:B------:R-:W-:Y:S11]  /*21770*/  @!UPT UIADD3 URZ, URZ, URZ, URZ ;  /* 0x0000003f3f3ff290 */ /* 0x000ff6000fffe03f */
[----:B------:R-:W-:Y:S01]  /*21780*/  @!UPT UIADD3 URZ, URZ, URZ, URZ ;  /* 0x0000003f3f3ff290 */ /* 0x000fe2000fffe03f */
        /* <DEDUP_REMOVED lines=9> */
[----:B0-----:R-:W2:Y:S01]  /*21820*/  LDL.LU.64 R22, [R1+0x17c8] ;  /* 0x0017c80001167983 */ /* 0x001ea20000300a00 */
[----:B------:R-:W-:Y:S02]  /*21830*/  STL.64 [R1+0x1778], R18 ;  /* 0x0017781201007387 */ /* 0x000fe40000100a00 */
[----:B------:R-:W-:Y:S01]  /*21840*/  STL [R1+0x1770], R17 ;  /* 0x0017701101007387 */ /* 0x000fe20000100800 */
[----:B--2---:R-:W-:Y:S01]  /*21850*/  HMMA.16816.F32 R4, R4, R22, R8 ;  /* 0x000000160404723c */ /* 0x004fe20000001808 */
[----:B------:R-:W2:Y:S01]  /*21860*/  LDL.LU.64 R10, [R1+0x17c0] ;  /* 0x0017c000010a7983 */ /* 0x000ea20000300a00 */
[----:B------:R-:W2:Y:S11]  /*21870*/  LDL.LU.64 R8, [R1+0x17b8] ;  /* 0x0017b80001087983 */ /* 0x000eb60000300a00 */
[----:B------:R-:W-:Y:S10]  /*21880*/  @!UPT UIADD3 URZ, URZ, URZ, URZ ;  /* 0x0000003f3f3ff290 */ /* 0x000ff4000fffe03f */
[----:B------:R4:W-:Y:S01]  /*21890*/  STL.64 [R1+0x2e8], R6 ;  /* 0x0002e80601007387 */ /* 0x0009e20000100a00 */
[----:B------:R-:W-:Y:S02]  /*218a0*/  IMAD.MOV.U32 R20, RZ, RZ, R4 ;  /* 0x000000ffff147224 */ /* 0x000fe400078e0004 */
[----:B------:R-:W-:Y:S02]  /*218b0*/  IMAD.MOV.U32 R21, RZ, RZ, R5 ;  /* 0x000000ffff157224 */ /* 0x000fe400078e0005 */
[----:B------:R-:W-:Y:S02]  /*218c0*/  IMAD.MOV.U32 R4, RZ, RZ, R29 ;  /* 0x000000ffff047224 */ /* 0x000fe400078e001d */
[----:B------:R-:W-:Y:S02]  /*218d0*/  IMAD.MOV.U32 R5, RZ, RZ, R28 ;  /* 0x000000ffff057224 */ /* 0x000fe400078e001c */
[----:B----4-:R-:W-:Y:S02]  /*218e0*/  IMAD.MOV.U32 R6, RZ, RZ, R3 ;  /* 0x000000ffff067224 */ /* 0x010fe400078e0003 */
[----:B---3--:R-:W-:Y:S01]  /*218f0*/  IMAD.MOV.U32 R7, RZ, RZ, R2 ;  /* 0x000000ffff077224 */ /* 0x008fe200078e0002 */
[----:B------:R-:W-:Y:S01]  /*21900*/  STL [R1+0x14e4], R21 ;  /* 0x0014e41501007387 */ /* 0x000fe20000100800 */
[----:B------:R0:W-:Y:S02]  /*21910*/  STL [R1+0x14e0], R20 ;  /* 0x0014e01401007387 */ /* 0x0001e40000100800 */
[----:B------:R-:W-:Y:S02]  /*21920*/  STL.64 [R1+0x1740], R22 ;  /* 0x0017401601007387 */ /* 0x000fe40000100a00 */
[----:B0-----:R-:W-:-:S05]  /*21930*/  IMAD.MOV.U32 R20, RZ, RZ, R26 ;  /* 0x000000ffff147224 */ /* 0x001fca00078e001a */
[----:B------:R-:W-:Y:S01]  /*21940*/  STL [R1+0x1798], R20 ;  /* 0x0017981401007387 */ /* 0x000fe20000100800 */
[----:B--2---:R-:W-:Y:S11]  /*21950*/  HMMA.16816.F32 R4, R8, R26, R4 ;  /* 0x0000001a0804723c */ /* 0x004ff60000001804 */
[----:B------:R-:W-:Y:S11]  /*21960*/  @!UPT UIADD3 URZ, URZ, URZ, URZ ;  /* 0x0000003f3f3ff290 */ /* 0x000ff6000fffe03f */
[----:B------:R-:W-:Y:S02]  /*21970*/  @!UPT UIADD3 URZ, URZ, URZ, URZ ;  /* 0x0000003f3f3ff290 */ /* 0x000fe4000fffe03f */
[----:B------:R-:W-:Y:S02]  /*21980*/  IMAD.MOV.U32 R29, RZ, RZ, R4 ;  /* 0x000000ffff1d7224 */ /* 0x000fe400078e0004 */
[----:B------:R-:W-:Y:S01]  /*21990*/  IMAD.MOV.U32 R28, RZ, RZ, R5 ;  /* 0x000000ffff1c7224 */ /* 0x000fe200078e0005 */
[----:B------:R-:W2:Y:S01]  /*219a0*/  LDL.LU R4, [R1] ;  /* 0x0000000001047983 */ /* 0x000ea20000300800 */
[----:B------:R-:W-:Y:S02]  /*219b0*/  IMAD.MOV.U32 R3, RZ, RZ, R6 ;  /* 0x000000ffff037224 */ /* 0x000fe400078e0006 */
[----:B------:R-:W2:Y:S02]  /*219c0*/  LDL.LU R5, [R1+0x4] ;  /* 0x0000040001057983 */ /* 0x000ea40000300800 */
[----:B------:R-:W3:Y:S02]  /*219d0*/  LDL.LU R6, [R1+0x8] ;  /* 0x0000080001067983 */ /* 0x000ee40000300800 */
[----:B------:R-:W-:-:S02]  /*219e0*/  IMAD.MOV.U32 R2, RZ, RZ, R7 ;  /* 0x000000ffff027224 */ /* 0x000fc400078e0007 */
[----:B------:R-:W-:Y:S02]  /*219f0*/  IMAD.MOV.U32 R7, RZ, RZ, R16 ;  /* 0x000000ffff077224 */ /* 0x000fe400078e0010 */
[----:B------:R-:W-:-:S03]  /*21a00*/  IMAD.MOV.U32 R0, RZ, RZ, R27 ;  /* 0x000000ffff007224 */ /* 0x000fc600078e001b */
[----:B---3--:R-:W-:Y:S01]  /*21a10*/  STL.64 [R1+0x16a8], R6 ;  /* 0x0016a80601007387 */ /* 0x008fe20000100a00 */
[----:B--2---:R0:W-:Y:S03]  /*21a20*/  STL.64 [R1+0x16a0], R4 ;  /* 0x0016a00401007387 */ /* 0x0041e60000100a00 */
        /* <DEDUP_REMOVED lines=8> */
[----:B------:R-:W2:Y:S01]  /*21ab0*/  LDL.LU.64 R22, [R1+0x68] ;  /* 0x0000680001167983 */ /* 0x000ea20000300a00 */
[----:B------:R-:W2:Y:S02]  /*21ac0*/  LDL.LU R16, [R1+0x190] ;  /* 0x0001900001107983 */ /* 0x000ea40000300800 */
[----:B------:R-:W2:Y:S02]  /*21ad0*/  LDL.LU R17, [R1+0x194] ;  /* 0x0001940001117983 */ /* 0x000ea40000300800 */
[----:B------:R-:W2:Y:S01]  /*21ae0*/  LDL.LU R18, [R1+0x198] ;  /* 0x0001980001127983 */ /* 0x000ea20000300800 */
[----:B------:R-:W2:Y:S04]  /*21af0*/  LDL.LU R19, [R1+0x19c] ;  /* 0x00019c0001137983 */ /* 0x000ea80000300800 */
        /* <DEDUP_REMOVED lines=12> */
[----:B------:R-:W-:Y:S01]  /*21bc0*/  STL.64 [R1+0x1758], R26 ;  /* 0x0017581a01007387 */ /* 0x000fe20000100a00 */
[----:B----4-:R0:W-:Y:S03]  /*21bd0*/  STL.64 [R1+0x1750], R24 ;  /* 0x0017501801007387 */ /* 0x0101e60000100a00 */
[----:B0-----:R-:W4:Y:S01]  /*21be0*/  LDL.LU R24, [R1+0x180] ;  /* 0x0001800001187983 */ /* 0x001f220000300800 */
[----:B------:R-:W4:Y:S02]  /*21bf0*/  LDL.LU R25, [R1+0x184] ;  /* 0x0001840001197983 */ /* 0x000f240000300800 */
[----:B------:R-:W2:Y:S02]  /*21c00*/  LDL.LU R26, [R1+0x188] ;  /* 0x00018800011a7983 */ /* 0x000ea40000300800 */
[----:B------:R-:W2:Y:S02]  /*21c10*/  LDL.LU R27, [R1+0x18c] ;  /* 0x00018c00011b7983 */ /* 0x000ea40000300800 */
[----:B--2---:R0:W-:Y:S01]  /*21c20*/  STL.64 [R1+0x1768], R26 ;  /* 0x0017681a01007387 */ /* 0x0041e20000100a00 */
[----:B----4-:R-:W-:Y:S03]  /*21c30*/  STL.64 [R1+0x1760], R24 ;  /* 0x0017601801007387 */ /* 0x010fe60000100a00 */
[----:B0-----:R-:W2:Y:S01]  /*21c40*/  LDL.LU.64 R26, [R1+0x48] ;  /* 0x00004800011a7983 */ /* 0x001ea20000300a00 */
[----:B------:R-:W-:Y:S03]  /*21c50*/  HMMA.16816.F32 R16, R8, R22, R16 ;  /* 0x000000160810723c */ /* 0x000fe60000001810 */
[----:B--2---:R0:W-:Y:S04]  /*21c60*/  STL.64 [R1+0x1790], R26 ;  /* 0x0017901a01007387 */ /* 0x0041e80000100a00 */
[----:B0-----:R-:W2:Y:S01]  /*21c70*/  LDL.LU.64 R26, [R1+0x58] ;  /* 0x00005800011a7983 */ /* 0x001ea20000300a00 */
[----:B---3--:R0:W-:Y:S02]  /*21c80*/  STL.64 [R1+0x16b8], R6 ;  /* 0x0016b80601007387 */ /* 0x0081e40000100a00 */
[----:B------:R-:W-:Y:S02]  /*21c90*/  STL.64 [R1+0x16b0], R4 ;  /* 0x0016b00401007387 */ /* 0x000fe40000100a00 */
[----:B0-----:R-:W-:-:S02]  /*21ca0*/  IMAD.MOV.U32 R6, RZ, RZ, R13 ;  /* 0x000000ffff067224 */ /* 0x001fc400078e000d */
[----:B------:R-:W-:Y:S01]  /*21cb0*/  IMAD.MOV.U32 R7, RZ, RZ, R12 ;  /* 0x000000ffff077224 */ /* 0x000fe200078e000c */
[----:B------:R-:W3:Y:S01]  /*21cc0*/  LDL.LU R13, [R1+0x17b0] ;  /* 0x0017b000010d7983 */ /* 0x000ee20000300800 */
[----:B------:R-:W3:Y:S02]  /*21cd0*/  LDL R12, [R1+0x360] ;  /* 0x00036000010c7983 */ /* 0x000ee40000100800 */
[----:B------:R-:W-:Y:S02]  /*21ce0*/  STL [R1+0x168c], R2 ;  /* 0x00168c0201007387 */ /* 0x000fe40000100800 */
[----:B------:R-:W-:Y:S01]  /*21cf0*/  STL [R1+0x1688], R3 ;  /* 0x0016880301007387 */ /* 0x000fe20000100800 */
[----:B------:R-:W-:Y:S01]  /*21d00*/  STL [R1+0x1684], R28 ;  /* 0x0016841c01007387 */ /* 0x000fe20000100800 */
[----:B------:R-:W-:Y:S02]  /*21d10*/  STL [R1+0x1680], R29 ;  /* 0x0016801d01007387 */ /* 0x000fe40000100800 */
[----:B------:R-:W-:Y:S02]  /*21d20*/  STL.64 [R1+0xf0], R16 ;  /* 0x0000f01001007387 */ /* 0x000fe40000100a00 */
[----:B------:R0:W-:Y:S02]  /*21d30*/  STL.64 [R1+0xf8], R18 ;  /* 0x0000f81201007387 */ /* 0x0001e40000100a00 */
[----:B0-----:R-:W4:Y:S01]  /*21d40*/  LDL.LU.64 R18, [R1+0x17a8] ;  /* 0x0017a80001127983 */ /* 0x001f220000300a00 */
[----:B------:R-:W4:Y:S02]  /*21d50*/  LDL.LU.64 R16, [R1+0x17a0] ;  /* 0x0017a00001107983 */ /* 0x000f240000300a00 */
[----:B------:R-:W-:-:S02]  /*21d60*/  IMAD.MOV.U32 R5, RZ, RZ, R22 ;  /* 0x000000ffff057224 */ /* 0x000fc400078e0016 */
[----:B------:R-:W3:Y:S02]  /*21d70*/  LDL.LU R20, [R1+0x1798] ;  /* 0x0017980001147983 */ /* 0x000ee40000300800 */
[----:B--2---:R-:W-:Y:S02]  /*21d80*/  IMAD.MOV.U32 R22, RZ, RZ, R26 ;  /* 0x000000ffff167224 */ /* 0x004fe400078e001a */
[----:B------:R-:W-:Y:S01]  /*21d90*/  IMAD.MOV.U32 R21, RZ, RZ, R27 ;  /* 0x000000ffff157224 */ /* 0x000fe200078e001b */
[----:B----4-:R-:W-:Y:S01]  /*21da0*/  HMMA.16816.F32 R16, R8, R26, R16 ;  /* 0x0000001a0810723c */ /* 0x010fe20000001810 */
[----:B------:R-:W2:Y:S11]  /*21db0*/  LDL.LU.64 R26, [R1+0x1790] ;  /* 0x00179000011a7983 */ /* 0x000eb60000300a00 */
[----:B------:R-:W-:Y:S11]  /*21dc0*/  @!UPT UIADD3 URZ, URZ, URZ, URZ ;  /* 0x0000003f3f3ff290 */ /* 0x000ff6000fffe03f */
[----:B------:R-:W-:Y:S01]  /*21dd0*/  @!UPT UIADD3 URZ, URZ, URZ, URZ ;  /* 0x0000003f3f3ff290 */ /* 0x000fe2000fffe03f */
[----:B------:R-:W-:Y:S02]  /*21de0*/  IMAD.MOV.U32 R28, RZ, RZ, R18 ;  /* 0x000000ffff1c7224 */ /* 0x000fe400078e0012 */
[----:B------:R-:W-:Y:S02]  /*21df0*/  IMAD.MOV.U32 R29, RZ, RZ, R19 ;  /* 0x000000ffff1d7224 */ /* 0x000fe400078e0013 */
[----:B------:R-:W-:Y:S02]  /*21e00*/  IMAD.MOV.U32 R2, RZ, RZ, R16 ;  /* 0x000000ffff027224 */ /* 0x000fe400078e0010 */
[----:B------:R-:W-:Y:S01]  /*21e10*/  IMAD.MOV.U32 R3, RZ, RZ, R17 ;  /* 0x000000ffff037224 */ /* 0x000fe200078e0011 */
[----:B------:R-:W4:Y:S01]  /*21e20*/  LDL.LU.64 R18, [R1+0x1788] ;  /* 0x0017880001127983 */ /* 0x000f220000300a00 */
[----:B------:R-:W4:Y:S03]  /*21e30*/  LDL.LU.64 R16, [R1+0x1780] ;  /* 0x0017800001107983 */ /* 0x000f260000300a00 */
[----:B------:R-:W-:Y:S01]  /*21e40*/  STL [R1+0x1698], R3 ;  /* 0x0016980301007387 */ /* 0x000fe20000100800 */
[----:B------:R-:W-:Y:S02]  /*21e50*/  STL [R1+0x1694], R28 ;  /* 0x0016941c01007387 */ /* 0x000fe40000100800 */
[----:B------:R-:W-:Y:S02]  /*21e60*/  STL [R1+0x1690], R29 ;  /* 0x0016901d01007387 */ /* 0x000fe40000100800 */
[----:B------:R-:W-:-:S02]  /*21e70*/  IMAD.MOV.U32 R4, RZ, RZ, R23 ;  /* 0x000000ffff047224 */ /* 0x000fc400078e0017 */
[----:B--2---:R-:W-:Y:S01]  /*21e80*/  IMAD.MOV.U32 R23, RZ, RZ, R27 ;  /* 0x000000ffff177224 */ /* 0x004fe200078e001b */
[C---:B----4-:R-:W-:Y:S11]  /*21e90*/  HMMA.16816.F32 R16, R8.reuse, R26, R16 ;  /* 0x0000001a0810723c */ /* 0x050ff60000001810 */
[----:B------:R-:W-:Y:S11]  /*21ea0*/  @!UPT UIADD3 URZ, URZ, URZ, URZ ;  /* 0x0000003f3f3ff290 */ /* 0x000ff6000fffe03f */
[----:B------:R-:W-:Y:S01]  /*21eb0*/  @!UPT UIADD3 URZ, URZ, URZ, URZ ;  /* 0x0000003f3f3ff290 */ /* 0x000fe2000fffe03f */
[----:B------:R0:W-:Y:S01]  /*21ec0*/  STL.64 [R1+0x1b0], R16 ;  /* 0x0001b01001007387 */ /* 0x0001e20000100a00 */
[----:B------:R1:W-:Y:S02]  /*21ed0*/  STL.64 [R1+0x1b8], R18 ;  /* 0x0001b81201007387 */ /* 0x0003e40000100a00 */
[----:B0-----:R-:W-:Y:S01]  /*21ee0*/  IMAD.MOV.U32 R16, RZ, RZ, R26 ;  /* 0x000000ffff107224 */ /* 0x001fe200078e001a */
[----:B-1----:R-:W2:Y:S01]  /*21ef0*/  LDL.LU.64 R18, [R1+0x1778] ;  /* 0x0017780001127983 */ /* 0x002ea20000300a00 */
[----:B------:R-:W4:Y:S02]  /*21f00*/  LDL.LU R17, [R1+0x1770] ;  /* 0x0017700001117983 */ /* 0x000f240000300800 */
[----:B------:R-:W2:Y:S02]  /*21f10*/  LDL.LU.64 R26, [R1+0x1768] ;  /* 0x00176800011a7983 */ /* 0x000ea40000300a00 */
[----:B------:R-:W2:Y:S02]  /*21f20*/  LDL.LU.64 R24, [R1+0x1760] ;  /* 0x0017600001187983 */ /* 0x000ea40000300a00 */
[----:B--2---:R-:W-:Y:S11]  /*21f30*/  HMMA.16816.F32 R24, R8, R6, R24 ;  /* 0x000000060818723c */ /* 0x004ff60000001818 */
[----:B------:R-:W-:Y:S11]  /*21f40*/  @!UPT UIADD3 URZ, URZ, URZ, URZ ;  /* 0x0000003f3f3ff290 */ /* 0x000ff6000fffe03f */
[----:B------:R-:W-:Y:S01]  /*21f50*/  @!UPT UIADD3 URZ, URZ, URZ, URZ ;  /* 0x0000003f3f3ff290 */ /* 0x000fe2000fffe03f */
[----:B------:R0:W-:Y:S01]  /*21f60*/  STL [R1+0x1dc], R27 ;  /* 0x0001dc1b01007387 */ /* 0x0001e20000100800 */
[----:B------:R-:W-:Y:S02]  /*21f70*/  IMAD.MOV.U32 R29, RZ, RZ, R26 ;  /* 0x000000ffff1d7224 */ /* 0x000fe400078e001a */
[----:B------:R-:W-:Y:S02]  /*21f80*/  IMAD.MOV.U32 R3, RZ, RZ, R24 ;  /* 0x000000ffff037224 */ /* 0x000fe400078e0018 */
[----:B------:R-:W-:Y:S01]  /*21f90*/  IMAD.MOV.U32 R28, RZ, RZ, R25 ;  /* 0x000000ffff1c7224 */ /* 0x000fe200078e0019 */
[----:B0-----:R-:W2:Y:S01]  /*21fa0*/  LDL.LU.64 R26, [R1+0x1758] ;  /* 0x00175800011a7983 */ /* 0x001ea20000300a00 */
[----:B------:R-:W2:Y:S02]  /*21fb0*/  LDL.LU.64 R24, [R1+0x1750] ;  /* 0x0017500001187983 */ /* 0x000ea40000300a00 */
[----:B------:R0:W-:Y:S02]  /*21fc0*/  STL.64 [R1+0x16d0], R6 ;  /* 0x0016d00601007387 */ /* 0x0001e40000100a00 */
[----:B0-----:R-:W-:-:S02]  /*21fd0*/  IMAD.MOV.U32 R6, RZ, RZ, R16 ;  /* 0x000000ffff067224 */ /* 0x001fc400078e0010 */
[----:B------:R-:W-:Y:S01]  /*21fe0*/  IMAD.MOV.U32 R7, RZ, RZ, R23 ;  /* 0x000000ffff077224 */ /* 0x000fe200078e0017 */
[----:B------:R-:W4:Y:S04]  /*21ff0*/  LDL.LU R16, [R1+0x1748] ;  /* 0x0017480001107983 */ /* 0x000f280000300800 */
[----:B------:R0:W-:Y:S02]  /*22000*/  STL.64 [R1+0x16e8], R6 ;  /* 0x0016e80601007387 */ /* 0x0001e40000100a00 */
[----:B0-----:R-:W-:Y:S02]  /*22010*/  IMAD.MOV.U32 R6, RZ, RZ, R22 ;  /* 0x000000ffff067224 */ /* 0x001fe400078e0016 */
[----:B------:R-:W-:-:S05]  /*22020*/  IMAD.MOV.U32 R7, RZ, RZ, R21 ;  /* 0x000000ffff077224 */ /* 0x000fca00078e0015 */
[----:B------:R0:W-:Y:S02]  /*22030*/  STL.64 [R1+0x1700], R6 ;  /* 0x0017000601007387 */ /* 0x0001e40000100a00 */
[----:B0-----:R-:W-:Y:S02]  /*22040*/  IMAD.MOV.U32 R6, RZ, RZ, R5 ;  /* 0x000000ffff067224 */ /* 0x001fe400078e0005 */
[----:B------:R-:W-:-:S05]  /*22050*/  IMAD.MOV.U32 R7, RZ, RZ, R4 ;  /* 0x000000ffff077224 */ /* 0x000fca00078e0004 */
[----:B------:R3:W-:Y:S02]  /*22060*/  STL.64 [R1+0x1718], R6 ;  /* 0x0017180601007387 */ /* 0x0007e40000100a00 */
[----:B---3--:R-:W-:Y:S01]  /*22070*/  IMAD.MOV.U32 R6, RZ, RZ, R20 ;  /* 0x000000ffff067224 */ /* 0x008fe200078e0014 */
[C---:B--2---:R-:W-:Y:S11]  /*22080*/  HMMA.16816.F32 R24, R8.reuse, R14, R24 ;  /* 0x0000000e0818723c */ /* 0x044ff60000001818 */
[----:B------:R-:W-:Y:S11]  /*22090*/  @!UPT UIADD3 URZ, URZ, URZ, URZ ;  /* 0x0000003f3f3ff290 */ /* 0x000ff6000fffe03f */
[----:B------:R-:W-:Y:S01]  /*220a0*/  @!UPT UIADD3 URZ, URZ, URZ, URZ ;  /* 0x0000003f3f3ff290 */ /* 0x000fe2000fffe03f */
[----:B------:R0:W-:Y:S01]  /*220b0*/  STL.64 [R1+0x1f0], R24 ;  /* 0x0001f01801007387 */ /* 0x0001e20000100a00 */
[----:B------:R1:W-:Y:S03]  /*220c0*/  STL.64 [R1+0x1f8], R26 ;  /* 0x0001f81a01007387 */ /* 0x0003e60000100a00 */
[----:B0-----:R-:W2:Y:S01]  /*220d0*/  LDL.LU R24, [R1+0x150] ;  /* 0x0001500001187983 */ /* 0x001ea20000300800 */
[----:B------:R-:W2:Y:S02]  /*220e0*/  LDL.LU R25, [R1+0x154] ;  /* 0x0001540001197983 */ /* 0x000ea40000300800 */
[----:B-1----:R-:W2:Y:S02]  /*220f0*/  LDL.LU R26, [R1+0x158] ;  /* 0x00015800011a7983 */ /* 0x002ea40000300800 */
[----:B------:R-:W2:Y:S01]  /*22100*/  LDL.LU R27, [R1+0x15c] ;  /* 0x00015c00011b7983 */ /* 0x000ea20000300800 */
[----:B------:R-:W3:Y:S01]  /*22110*/  LDL.LU R20, [R1+0x160] ;  /* 0x0001600001147983 */ /* 0x000ee20000300800 */
[----:B------:R-:W3:Y:S02]  /*22120*/  LDL.LU R21, [R1+0x164] ;  /* 0x0001640001157983 */ /* 0x000ee40000300800 */
[----:B------:R-:W3:Y:S02]  /*22130*/  LDL.LU R22, [R1+0x168] ;  /* 0x0001680001167983 */ /* 0x000ee40000300800 */
[----:B------:R-:W3:Y:S01]  /*22140*/  LDL.LU R23, [R1+0x16c] ;  /* 0x00016c0001177983 */ /* 0x000ee20000300800 */
[----:B------:R-:W-:Y:S01]  /*22150*/  STL.64 [R1+0x16c8], R14 ;  /* 0x0016c80e01007387 */ /* 0x000fe20000100a00 */
        /* <DEDUP_REMOVED lines=17> */
[C---:B---3--:R-:W-:Y:S01]  /*22270*/  HMMA.16816.F32 R20, R8.reuse, R18, R20 ;  /* 0x000000120814723c */ /* 0x048fe20000001814 */
[----:B--2---:R-:W-:Y:S01]  /*22280*/  STL.64 [R1+0x1710], R14 ;  /* 0x0017100e01007387 */ /* 0x004fe20000100a00 */
[----:B------:R0:W-:Y:S03]  /*22290*/  STL.64 [R1+0x1708], R12 ;  /* 0x0017080c01007387 */ /* 0x0001e60000100a00 */
[----:B0-----:R-:W2:Y:S01]  /*222a0*/  LDL.LU R12, [R1+0xb0] ;  /* 0x0000b000010c7983 */ /* 0x001ea20000300800 */
[----:B------:R-:W2:Y:S02]  /*222b0*/  LDL.LU R13, [R1+0xb4] ;  /* 0x0000b400010d7983 */ /* 0x000ea40000300800 */
[----:B------:R-:W3:Y:S02]  /*222c0*/  LDL.LU R14, [R1+0xb8] ;  /* 0x0000b800010e7983 */ /* 0x000ee40000300800 */
[----:B------:R-:W3:Y:S02]  /*222d0*/  LDL.LU R15, [R1+0xbc] ;  /* 0x0000bc00010f7983 */ /* 0x000ee40000300800 */
[----:B------:R-:W-:Y:S11]  /*222e0*/  IMAD.MOV.U32 R7, RZ, RZ, R0 ;  /* 0x000000ffff077224 */ /* 0x000ff600078e0000 */
        /* <DEDUP_REMOVED lines=10> */
[----:B0-----:R-:W3:Y:S02]  /*22390*/  LDL.LU.64 R22, [R1+0x1740] ;  /* 0x0017400001167983 */ /* 0x001ee40000300a00 */
[----:B---3--:R-:W-:Y:S02]  /*223a0*/  HMMA.16816.F32 R8, R8, R22, R24 ;  /* 0x000000160808723c */ /* 0x008fe40000001818 */
[----:B------:R-:W2:Y:S01]  /*223b0*/  LDL.LU.64 R26, [R1+0x1738] ;  /* 0x00173800011a7983 */ /* 0x000ea20000300a00 */
[----:B------:R-:W2:Y:S11]  /*223c0*/  LDL.LU.64 R24, [R1+0x1730] ;  /* 0x0017300001187983 */ /* 0x000eb60000300a00 */
[----:B------:R-:W-:Y:S09]  /*223d0*/  @!UPT UIADD3 URZ, URZ, URZ, URZ ;  /* 0x0000003f3f3ff290 */ /* 0x000ff2000fffe03f */
[----:B------:R0:W-:Y:S01]  /*223e0*/  STL.64 [R1+0x210], R8 ;  /* 0x0002100801007387 */ /* 0x0001e20000100a00 */
[----:B------:R1:W-:Y:S03]  /*223f0*/  STL.64 [R1+0x218], R10 ;  /* 0x0002180a01007387 */ /* 0x0003e60000100a00 */
[----:B0-----:R-:W3:Y:S01]  /*22400*/  LDL.LU R8, [R1+0x10] ;  /* 0x0000100001087983 */ /* 0x001ee20000300800 */
[----:B------:R-:W3:Y:S02]  /*22410*/  LDL.LU R9, [R1+0x14] ;  /* 0x0000140001097983 */ /* 0x000ee40000300800 */
[----:B-1----:R-:W3:Y:S01]  /*22420*/  LDL.LU R10, [R1+0x18] ;  /* 0x00001800010a7983 */ /* 0x002ee20000300800 */
        /* <DEDUP_REMOVED lines=32> */
[----:B------:R0:W-:Y:S01]  /*22630*/  STL.64 [R1+0x1e0], R4 ;  /* 0x0001e00401007387 */ /* 0x0001e20000100a00 */
[----:B------:R-:W-:Y:S02]  /*22640*/  IMAD.MOV.U32 R21, RZ, RZ, R6 ;  /* 0x000000ffff157224 */ /* 0x000fe400078e0006 */
[----:B------:R-:W-:Y:S02]  /*22650*/  IMAD.MOV.U32 R20, RZ, RZ, R7 ;  /* 0x000000ffff147224 */ /* 0x000fe400078e0007 */
[----:B------:R-:W2:Y:S04]  /*22660*/  LDL.LU.64 R6, [R1+0x16b8] ;  /* 0x0016b80001067983 */ /* 0x000ea80000300a00 */
[----:B0-----:R-:W2:Y:S01]  /*22670*/  LDL.LU.64 R4, [R1+0x16b0] ;  /* 0x0016b00001047983 */ /* 0x001ea20000300a00 */
[----:B----4-:R-:W-:Y:S01]  /*22680*/  IMAD.MOV.U32 R11, RZ, RZ, R16 ;  /* 0x000000ffff0b7224 */ /* 0x010fe200078e0010 */
[C---:B--2---:R-:W-:Y:S11]  /*22690*/  HMMA.16816.F32 R4, R24.reuse, R14, R4 ;  /* 0x0000000e1804723c */ /* 0x044ff60000001804 */
[----:B------:R-:W-:Y:S11]  /*226a0*/  @!UPT UIADD3 URZ, URZ, URZ, URZ ;  /* 0x0000003f3f3ff290 */ /* 0x000ff6000fffe03f */
[----:B------:R-:W-:Y:S01]  /*226b0*/  @!UPT UIADD3 URZ, URZ, URZ, URZ ;  /* 0x0000003f3f3ff290 */ /* 0x000fe2000fffe03f */
[----:B------:R-:W-:Y:S01]  /*226c0*/  STL.64 [R1+0x1c0], R4 ;  /* 0x0001c00401007387 */ /* 0x000fe20000100a00 */
[----:B------:R0:W-:Y:S03]  /*226d0*/  STL.64 [R1+0x1c8], R6 ;  /* 0x0001c80601007387 */ /* 0x0001e60000100a00 */
[----:B0-----:R-:W2:Y:S01]  /*226e0*/  LDL.LU.64 R6, [R1+0x16a8] ;  /* 0x0016a80001067983 */ /* 0x001ea20000300a00 */
[----:B------:R-:W2:Y:S01]  /*226f0*/  LDL.LU.64 R4, [R1+0x16a0] ;  /* 0x0016a00001047983 */ /* 0x000ea20000300a00 */
[C---:B---3--:R-:W-:Y:S11]  /*22700*/  HMMA.16816.F32 R8, R24.reuse, R18, R8 ;  /* 0x000000121808723c */ /* 0x048ff60000001808 */
[----:B------:R-:W-:Y:S11]  /*22710*/  @!UPT UIADD3 URZ, URZ, URZ, URZ ;  /* 0x0000003f3f3ff290 */ /* 0x000ff6000fffe03f */
[----:B------:R-:W-:Y:S01]  /*22720*/  @!UPT UIADD3 URZ, URZ, URZ, URZ ;  /* 0x0000003f3f3ff290 */ /* 0x000fe2000fffe03f */
[----:B------:R-:W-:Y:S01]  /*22730*/  STL.64 [R1+0x190], R8 ;  /* 0x0001900801007387 */ /* 0x000fe20000100a00 */
[----:B------:R2:W-:Y:S02]  /*22740*/  STL.64 [R1+0x198], R10 ;  /* 0x0001980a01007387 */ /* 0x0005e40000100a00 */
[----:B------:R-:W-:Y:S01]  /*22750*/  STL.64 [R1+0x1530], R20 ;  /* 0x0015301401007387 */ /* 0x000fe20000100a00 */
[----:B--2---:R-:W-:Y:S01]  /*22760*/  HMMA.16816.F32 R8, R24, R22, R4 ;  /* 0x000000161808723c */ /* 0x004fe20000001804 */
[----:B------:R-:W0:Y:S04]  /*22770*/  LDSM.16.M88.4 R20, [R12+0x80] ;  /* 0x000080000c14783b */ /* 0x000e280000000200 */
[----:B------:R-:W-:Y:S11]  /*22780*/  LDSM.16.MT88.4 R4, [R13+0x14000] ;  /* 0x014000000d04783b */ /* 0x000ff60000004200 */
[----:B------:R-:W-:Y:S07]  /*22790*/  @!UPT UIADD3 URZ, URZ, URZ, URZ ;  /* 0x0000003f3f3ff290 */ /* 0x000fee000fffe03f */
[----:B------:R-:W-:Y:S01]  /*227a0*/  STL.64 [R1+0xe0], R8 ;  /* 0x0000e00801007387 */ /* 0x000fe20000100a00 */
[----:B------:R-:W-:Y:S02]  /*227b0*/  STL.64 [R1+0xe8], R10 ;  /* 0x0000e80a01007387 */ /* 0x000fe40000100a00 */
[----:B------:R-:W1:Y:S01]  /*227c0*/  LDSM.16.M88.4 R8, [R12+0x2080] ;  /* 0x002080000c08783b */ /* 0x000e620000000200 */
[----:B0-----:R-:W-:Y:S03]  /*227d0*/  STL.64 [R1+0xc0], R20 ;  /* 0x0000c01401007387 */ /* 0x001fe60000100a00 */
[----:B------:R-:W-:Y:S02]  /*227e0*/  STL.64 [R1+0xc8], R22 ;  /* 0x0000c81601007387 */ /* 0x000fe40000100a00 */
[----:B------:R-:W-:Y:S01]  /*227f0*/  LDSM.16.M88.4 R20, [R12+0x6080] ;  /* 0x006080000c14783b */ /* 0x000fe20000000200 */
[----:B-1----:R-:W-:Y:S03]  /*22800*/  STL.64 [R1+0xb0], R8 ;  /* 0x0000b00801007387 */ /* 0x002fe60000100a00 */
[----:B------:R-:W-:-:S02]  /*22810*/  IMAD.MOV.U32 R18, RZ, RZ, R8 ;  /* 0x000000ffff127224 */ /* 0x000fc400078e0008 */
[----:B------:R-:W-:Y:S02]  /*22820*/  STL.64 [R1+0xb8], R10 ;  /* 0x0000b80a01007387 */ /* 0x000fe40000100a00 */
[----:B------:R-:W-:Y:S02]  /*22830*/  IMAD.MOV.U32 R16, RZ, RZ, R9 ;  /* 0x000000ffff107224 */ /* 0x000fe400078e0009 */
[----:B------:R-:W0:Y:S04]  /*22840*/  LDSM.16.M88.4 R8, [R12+0x4080] ;  /* 0x004080000c08783b */ /* 0x000e280000000200 */
[----:B0-----:R-:W-:Y:S01]  /*22850*/  STL.64 [R1+0xa0], R8 ;  /* 0x0000a00801007387 */ /* 0x001fe20000100a00 */
[----:B------:R-:W-:Y:S02]  /*22860*/  IMAD.MOV.U32 R26, RZ, RZ, R8 ;  /* 0x000000ffff1a7224 */ /* 0x000fe400078e0008 */
[----:B------:R-:W-:Y:S02]  /*22870*/  STL.64 [R1+0xa8], R10 ;  /* 0x0000a80a01007387 */ /* 0x000fe40000100a00 */
[----:B------:R-:W-:-:S02]  /*22880*/  IMAD.MOV.U32 R25, RZ, RZ, R9 ;  /* 0x000000ffff197224 */ /* 0x000fc400078e0009 */
[----:B------:R-:W0:Y:S04]  /*22890*/  LDSM.16.M88.4 R8, [R12+0x8080] ;  /* 0x008080000c08783b */ /* 0x000e280000000200 */
[----:B------:R-:W-:Y:S01]  /*228a0*/  STL.64 [R1+0x90], R20 ;  /* 0x0000901401007387 */ /* 0x000fe20000100a00 */
[----:B------:R-:W-:Y:S03]  /*228b0*/  STL.64 [R1+0x98], R22 ;  /* 0x0000981601007387 */ /* 0x000fe60000100a00 */
[----:B0-----:R-:W-:Y:S01]  /*228c0*/  STL.64 [R1+0x80], R8 ;  /* 0x0000800801007387 */ /* 0x001fe20000100a00 */
[----:B------:R-:W-:Y:S02]  /*228d0*/  IMAD.MOV.U32 R24, RZ, RZ, R9 ;  /* 0x000000ffff187224 */ /* 0x000fe400078e0009 */
[----:B------:R-:W-:Y:S02]  /*228e0*/  STL.64 [R1+0x88], R10 ;  /* 0x0000880a01007387 */ /* 0x000fe40000100a00 */
[----:B------:R-:W-:-:S02]  /*228f0*/  IMAD.MOV.U32 R19, RZ, RZ, R8 ;  /* 0x000000ffff137224 */ /* 0x000fc400078e0008 */
[----:B------:R-:W0:Y:S04]  /*22900*/  LDSM.16.M88.4 R8, [R12+0xa080] ;  /* 0x00a080000c08783b */ /* 0x000e280000000200 */
[----:B0-----:R-:W-:Y:S01]  /*22910*/  STL.64 [R1+0x20], R8 ;  /* 0x0000200801007387 */ /* 0x001fe20000100a00 */
[----:B------:R-:W-:Y:S02]  /*22920*/  IMAD.MOV.U32 R21, RZ, RZ, R9 ;  /* 0x000000ffff157224 */ /* 0x000fe400078e0009 */
[----:B------:R-:W-:Y:S02]  /*22930*/  STL.64 [R1+0x28], R10 ;  /* 0x0000280a01007387 */ /* 0x000fe40000100a00 */
[----:B------:R-:W-:Y:S02]  /*22940*/  IMAD.MOV.U32 R20, RZ, RZ, R8 ;  /* 0x000000ffff147224 */ /* 0x000fe400078e0008 */
[----:B------:R-:W0:Y:S04]  /*22950*/  LDSM.16.M88.4 R8, [R12+0xc080] ;  /* 0x00c080000c08783b */ /* 0x000e280000000200 */
[----:B0-----:R-:W-:Y:S01]  /*22960*/  STL.64 [R1+0x10], R8 ;  /* 0x0000100801007387 */ /* 0x001fe20000100a00 */
[----:B------:R-:W-:Y:S02]  /*22970*/  STL.64 [R1+0x18], R10 ;  /* 0x0000180a01007387 */ /* 0x000fe40000100a00 */
[----:B------:R-:W0:Y:S02]  /*22980*/  LDSM.16.M88.4 R8, [R12+0xe080] ;  /* 0x00e080000c08783b */ /* 0x000e240000000200 */
[----:B------:R-:W-:Y:S04]  /*22990*/  LDSM.16.MT88.4 R12, [R13+0x14080] ;  /* 0x014080000d0c783b */ /* 0x000fe80000004200 */
[----:B0-----:R-:W-:Y:S01]  /*229a0*/  STL.64 [R1], R8 ;  /* 0x0000000801007387 */ /* 0x001fe20000100a00 */
[----:B------:R-:W-:-:S02]  /*229b0*/  IMAD.MOV.U32 R23, RZ, RZ, R8 ;  /* 0x000000ffff177224 */ /* 0x000fc400078e0008 */
[----:B------:R-:W-:Y:S02]  /*229c0*/  STL.64 [R1+0x8], R10 ;  /* 0x0000080a01007387 */ /* 0x000fe40000100a00 */
[----:B------:R-:W-:Y:S02]  /*229d0*/  IMAD.MOV.U32 R22, RZ, RZ, R9 ;  /* 0x000000ffff167224 */ /* 0x000fe400078e0009 */
[----:B------:R-:W0:Y:S04]  /*229e0*/  LDSM.16.MT88.4 R8, [R17+0x14000] ;  /* 0x014000001108783b */ /* 0x000e280000004200 */
[----:B0-----:R-:W-:Y:S01]  /*229f0*/  STL.64 [R1+0x15f8], R10 ;  /* 0x0015f80a01007387 */ /* 0x001fe20000100a00 */
[----:B------:R-:W-:Y:S02]  /*22a00*/  STL.64 [R1+0x15f0], R8 ;  /* 0x0015f00801007387 */ /* 0x000fe40000100a00 */
[----:B------:R-:W-:Y:S02]  /*22a10*/  STL.64 [R1+0x1550], R14 ;  /* 0x0015500e01007387 */ /* 0x000fe40000100a00 */
[----:B------:R0:W-:Y:S02]  /*22a20*/  STL.64 [R1+0x1548], R12 ;  /* 0x0015480c01007387 */ /* 0x0001e40000100a00 */
[----:B0-----:R-:W-:-:S02]  /*22a30*/  IMAD.MOV.U32 R12, RZ, RZ, R23 ;  /* 0x000000ffff0c7224 */ /* 0x001fc400078e0017 */
[----:B------:R-:W-:-:S05]  /*22a40*/  IMAD.MOV.U32 R13, RZ, RZ, R22 ;  /* 0x000000ffff0d7224 */ /* 0x000fca00078e0016 */
[----:B------:R0:W-:Y:S02]  /*22a50*/  STL.64 [R1+0x1618], R12 ;  /* 0x0016180c01007387 */ /* 0x0001e40000100a00 */
[----:B0-----:R-:W-:Y:S02]  /*22a60*/  IMAD.MOV.U32 R12, RZ, RZ, R20 ;  /* 0x000000ffff0c7224 */ /* 0x001fe400078e0014 */
[----:B------:R-:W-:Y:S01]  /*22a70*/  IMAD.MOV.U32 R13, RZ, RZ, R21 ;  /* 0x000000ffff0d7224 */ /* 0x000fe200078e0015 */
[----:B------:R-:W2:Y:S01]  /*22a80*/  LDL.LU R20, [R1+0x1b0] ;  /* 0x0001b00001147983 */ /* 0x000ea20000300800 */
[----:B------:R-:W2:Y:S02]  /*22a90*/  LDL.LU R21, [R1+0x1b4] ;  /* 0x0001b40001157983 */ /* 0x000ea40000300800 */
[----:B------:R-:W3:Y:S02]  /*22aa0*/  LDL.LU R22, [R1+0x1b8] ;  /* 0x0001b80001167983 */ /* 0x000ee40000300800 */
[----:B------:R-:W3:Y:S02]  /*22ab0*/  LDL.LU R23, [R1+0x1bc] ;  /* 0x0001bc0001177983 */ /* 0x000ee40000300800 */
[----:B------:R-:W-:-:S02]  /*22ac0*/  IMAD.MOV.U32 R15, RZ, RZ, R24 ;  /* 0x000000ffff0f7224 */ /* 0x000fc400078e0018 */
[----:B------:R-:W-:Y:S01]  /*22ad0*/  IMAD.MOV.U32 R24, RZ, RZ, R3 ;  /* 0x000000ffff187224 */ /* 0x000fe200078e0003 */
[----:B---3--:R-:W-:Y:S01]  /*22ae0*/  STL.64 [R1+0x15a8], R22 ;  /* 0x0015a81601007387 */ /* 0x008fe20000100a00 */
[----:B--2---:R0:W-:Y:S02]  /*22af0*/  STL.64 [R1+0x15a0], R20 ;  /* 0x0015a01401007387 */ /* 0x0041e40000100a00 */
[----:B0-----:R-:W-:Y:S02]  /*22b00*/  IMAD.MOV.U32 R20, RZ, RZ, R26 ;  /* 0x000000ffff147224 */ /* 0x001fe400078e001a */
[----:B------:R-:W-:Y:S02]  /*22b10*/  IMAD.MOV.U32 R21, RZ, RZ, R25 ;  /* 0x000000ffff157224 */ /* 0x000fe400078e0019 */
[----:B------:R-:W-:Y:S02]  /*22b20*/  IMAD.MOV.U32 R25, RZ, RZ, R28 ;  /* 0x000000ffff197224 */ /* 0x000fe400078e001c */
[----:B------:R-:W-:Y:S01]  /*22b30*/  IMAD.MOV.U32 R26, RZ, RZ, R29 ;  /* 0x000000ffff1a7224 */ /* 0x000fe200078e001d */
[----:B------:R-:W-:Y:S01]  /*22b40*/  STL.64 [R1+0x1660], R20 ;  /* 0x0016601401007387 */ /* 0x000fe20000100a00 */
[----:B------:R-:W2:Y:S02]  /*22b50*/  LDL.LU R3, [R1+0x1698] ;  /* 0x0016980001037983 */ /* 0x000ea40000300800 */
[----:B------:R-:W3:Y:S02]  /*22b60*/  LDL.LU R28, [R1+0x1694] ;  /* 0x00169400011c7983 */ /* 0x000ee40000300800 */
[----:B------:R-:W4:Y:S01]  /*22b70*/  LDL.LU R29, [R1+0x1690] ;  /* 0x00169000011d7983 */ /* 0x000f220000300800 */
[----:B------:R-:W2:Y:S04]  /*22b80*/  LDL.LU R27, [R1+0x1dc] ;  /* 0x0001dc00011b7983 */ /* 0x000ea80000300800 */
[----:B--2---:R3:W-:Y:S01]  /*22b90*/  STL.64 [R1+0x15b8], R26 ;  /* 0x0015b81a01007387 */ /* 0x0047e20000100a00 */
[----:B------:R0:W-:Y:S02]  /*22ba0*/  STL.64 [R1+0x15b0], R24 ;  /* 0x0015b01801007387 */ /* 0x0001e40000100a00 */
[----:B---3--:R-:W-:-:S02]  /*22bb0*/  IMAD.MOV.U32 R26, RZ, RZ, R28 ;  /* 0x000000ffff1a7224 */ /* 0x008fc400078e001c */
[----:B0-----:R-:W-:Y:S02]  /*22bc0*/  IMAD.MOV.U32 R24, RZ, RZ, R2 ;  /* 0x000000ffff187224 */ /* 0x001fe400078e0002 */
[----:B----4-:R-:W-:Y:S01]  /*22bd0*/  IMAD.MOV.U32 R27, RZ, RZ, R29 ;  /* 0x000000ffff1b7224 */ /* 0x010fe200078e001d */
[----:B------:R-:W2:Y:S01]  /*22be0*/  LDL.LU R2, [R1+0x168c] ;  /* 0x00168c0001027983 */ /* 0x000ea20000300800 */
[----:B------:R-:W-:Y:S02]  /*22bf0*/  IMAD.MOV.U32 R25, RZ, RZ, R3 ;  /* 0x000000ffff197224 */ /* 0x000fe400078e0003 */
[----:B------:R-:W3:Y:S02]  /*22c00*/  LDL.LU R3, [R1+0x1688] ;  /* 0x0016880001037983 */ /* 0x000ee40000300800 */
[----:B------:R-:W4:Y:S01]  /*22c10*/  LDL.LU R28, [R1+0x1684] ;  /* 0x00168400011c7983 */ /* 0x000f220000300800 */
[----:B------:R-:W2:Y:S01]  /*22c20*/  LDL.LU R29, [R1+0x1680] ;  /* 0x00168000011d7983 */ /* 0x000ea20000300800 */
[----:B------:R-:W-:Y:S02]  /*22c30*/  STL.64 [R1+0x15c8], R26 ;  /* 0x0015c81a01007387 */ /* 0x000fe40000100a00 */
[----:B------:R0:W-:Y:S02]  /*22c40*/  STL.64 [R1+0x15c0], R24 ;  /* 0x0015c01801007387 */ /* 0x0001e40000100a00 */
[----:B0-----:R-:W-:-:S02]  /*22c50*/  IMAD.MOV.U32 R24, RZ, RZ, R18 ;  /* 0x000000ffff187224 */ /* 0x001fc400078e0012 */
[----:B------:R-:W-:-:S05]  /*22c60*/  IMAD.MOV.U32 R25, RZ, RZ, R16 ;  /* 0x000000ffff197224 */ /* 0x000fca00078e0010 */
[----:B------:R-:W-:Y:S01]  /*22c70*/  STL.64 [R1+0x1668], R24 ;  /* 0x0016681801007387 */ /* 0x000fe20000100a00 */
[----:B------:R-:W2:Y:S02]  /*22c80*/  LDL.LU R8, [R1+0x260] ;  /* 0x0002600001087983 */ /* 0x000ea40000300800 */
[----:B------:R-:W2:Y:S02]  /*22c90*/  LDL.LU R9, [R1+0x264] ;  /* 0x0002640001097983 */ /* 0x000ea40000300800 */
[----:B------:R-:W2:Y:S01]  /*22ca0*/  LDL.LU R10, [R1+0x268] ;  /* 0x00026800010a7983 */ /* 0x000ea20000300800 */
[----:B------:R-:W2:Y:S01]  /*22cb0*/  LDL.LU R11, [R1+0x26c] ;  /* 0x00026c00010b7983 */ /* 0x000ea20000300800 */
[----:B------:R-:W-:Y:S03]  /*22cc0*/  STL.64 [R1+0x1630], R12 ;  /* 0x0016300c01007387 */ /* 0x000fe60000100a00 */
[----:B--2---:R-:W-:Y:S01]  /*22cd0*/  STL.64 [R1+0x1608], R10 ;  /* 0x0016080a01007387 */ /* 0x004fe20000100a00 */
[----:B------:R0:W-:Y:S03]  /*22ce0*/  STL.64 [R1+0x1600], R8 ;  /* 0x0016000801007387 */ /* 0x0001e60000100a00 */
[----:B0-----:R-:W2:Y:S01]  /*22cf0*/  LDL.LU R8, [R1+0x270] ;  /* 0x0002700001087983 */ /* 0x001ea20000300800 */
[----:B------:R-:W2:Y:S02]  /*22d00*/  LDL.LU R9, [R1+0x274] ;  /* 0x0002740001097983 */ /* 0x000ea40000300800 */
[----:B------:R-:W2:Y:S02]  /*22d10*/  LDL.LU R10, [R1+0x278] ;  /* 0x00027800010a7983 */ /* 0x000ea40000300800 */
[----:B------:R-:W2:Y:S01]  /*22d20*/  LDL.LU R11, [R1+0x27c] ;  /* 0x00027c00010b7983 */ /* 0x000ea20000300800 */
[----:B------:R-:W2:Y:S01]  /*22d30*/  LDL.64 R24, [R1+0xc0] ;  /* 0x0000c00001187983 */ /* 0x000ea20000100a00 */
[----:B------:R-:W2:Y:S02]  /*22d40*/  LDL.LU R20, [R1+0x2c0] ;  /* 0x0002c00001147983 */ /* 0x000ea40000300800 */
[----:B------:R-:W2:Y:S02]  /*22d50*/  LDL.LU R21, [R1+0x2c4] ;  /* 0x0002c40001157983 */ /* 0x000ea40000300800 */
[----:B------:R-:W2:Y:S01]  /*22d60*/  LDL.LU R22, [R1+0x2c8] ;  /* 0x0002c80001167983 */ /* 0x000ea20000300800 */
[----:B------:R-:W2:Y:S01]  /*22d70*/  LDL.LU R23, [R1+0x2cc] ;  /* 0x0002cc0001177983 */ /* 0x000ea20000300800 */
[----:B------:R-:W-:-:S02]  /*22d80*/  IMAD.MOV.U32 R14, RZ, RZ, R19 ;  /* 0x000000ffff0e7224 */ /* 0x000fc400078e0013 */
[----:B------:R-:W-:Y:S02]  /*22d90*/  IMAD.MOV.U32 R13, RZ, RZ, R15 ;  /* 0x000000ffff0d7224 */ /* 0x000fe400078e000f */
[----:B------:R-:W0:Y:S04]  /*22da0*/  LDSM.16.MT88.4 R16, [R17+0x14080] ;  /* 0x014080001110783b */ /* 0x000e280000004200 */
[----:B------:R-:W-:Y:S01]  /*22db0*/  IMAD.MOV.U32 R12, RZ, RZ, R14 ;  /* 0x000000ffff0c7224 */ /* 0x000fe200078e000e */
[----:B--2---:R-:W-:Y:S01]  /*22dc0*/  STL.64 [R1+0x1678], R22 ;  /* 0x0016781601007387 */ /* 0x004fe20000100a00 */
[----:B------:R1:W-:Y:S03]  /*22dd0*/  STL.64 [R1+0x1670], R20 ;  /* 0x0016701401007387 */ /* 0x0003e60000100a00 */
[----:B-1----:R-:W2:Y:S01]  /*22de0*/  LDL.LU R20, [R1+0x2d0] ;  /* 0x0002d00001147983 */ /* 0x002ea20000300800 */
[----:B------:R-:W2:Y:S02]  /*22df0*/  LDL.LU R21, [R1+0x2d4] ;  /* 0x0002d40001157983 */ /* 0x000ea40000300800 */
[----:B------:R-:W2:Y:S02]  /*22e00*/  LDL.LU R22, [R1+0x2d8] ;  /* 0x0002d80001167983 */ /* 0x000ea40000300800 */
[----:B------:R-:W2:Y:S01]  /*22e10*/  LDL.LU R23, [R1+0x2dc] ;  /* 0x0002dc0001177983 */ /* 0x000ea20000300800 */
[----:B------:R1:W-:Y:S04]  /*22e20*/  STL.64 [R1+0x1648], R12 ;  /* 0x0016480c01007387 */ /* 0x0003e80000100a00 */
[----:B-1----:R-:W2:Y:S01]  /*22e30*/  LDL.LU R12, [R1+0x2a0] ;  /* 0x0002a000010c7983 */ /* 0x002ea20000300800 */
[----:B------:R-:W2:Y:S02]  /*22e40*/  LDL.LU R13, [R1+0x2a4] ;  /* 0x0002a400010d7983 */ /* 0x000ea40000300800 */
[----:B------:R-:W2:Y:S02]  /*22e50*/  LDL.LU R14, [R1+0x2a8] ;  /* 0x0002a800010e7983 */ /* 0x000ea40000300800 */
[----:B------:R-:W2:Y:S02]  /*22e60*/  LDL.LU R15, [R1+0x2ac] ;  /* 0x0002ac00010f7983 */ /* 0x000ea40000300800 */
[----:B--2---:R-:W-:Y:S01]  /*22e70*/  STL.64 [R1+0x1658], R14 ;  /* 0x0016580e01007387 */ /* 0x004fe20000100a00 */
[----:B------:R1:W-:Y:S03]  /*22e80*/  STL.64 [R1+0x1650], R12 ;  /* 0x0016500c01007387 */ /* 0x0003e60000100a00 */
[----:B-1----:R-:W2:Y:S01]  /*22e90*/  LDL.LU R12, [R1+0x2b0] ;  /* 0x0002b000010c7983 */ /* 0x002ea20000300800 */
[----:B------:R-:W2:Y:S02]  /*22ea0*/  LDL.LU R13, [R1+0x2b4] ;  /* 0x0002b400010d7983 */ /* 0x000ea40000300800 */
[----:B------:R-:W2:Y:S02]  /*22eb0*/  LDL.LU R14, [R1+0x2b8] ;  /* 0x0002b800010e7983 */ /* 0x000ea40000300800 */
[----:B------:R-:W2:Y:S01]  /*22ec0*/  LDL.LU R15, [R1+0x2bc] ;  /* 0x0002bc00010f7983 */ /* 0x000ea20000300800 */
[----:B------:R-:W-:Y:S01]  /*22ed0*/  STL.64 [R1+0x1628], R10 ;  /* 0x0016280a01007387 */ /* 0x000fe20000100a00 */
[----:B------:R1:W-:Y:S03]  /*22ee0*/  STL.64 [R1+0x1620], R8 ;  /* 0x0016200801007387 */ /* 0x0003e60000100a00 */
[----:B-1----:R-:W2:Y:S01]  /*22ef0*/  LDL.LU R8, [R1+0x280] ;  /* 0x0002800001087983 */ /* 0x002ea20000300800 */
[----:B------:R-:W2:Y:S02]  /*22f00*/  LDL.LU R9, [R1+0x284] ;  /* 0x0002840001097983 */ /* 0x000ea40000300800 */
[----:B------:R-:W2:Y:S02]  /*22f10*/  LDL.LU R10, [R1+0x288] ;  /* 0x00028800010a7983 */ /* 0x000ea40000300800 */
[----:B------:R-:W2:Y:S01]  /*22f20*/  LDL.LU R11, [R1+0x28c] ;  /* 0x00028c00010b7983 */ /* 0x000ea20000300800 */
[C---:B------:R-:W-:Y:S01]  /*22f30*/  HMMA.16816.F32 R20, R4.reuse, R24, R20 ;  /* 0x000000180414723c */ /* 0x040fe20000001814 */
[----:B--2---:R-:W-:Y:S01]  /*22f40*/  STL.64 [R1+0x1640], R10 ;  /* 0x0016400a01007387 */ /* 0x004fe20000100a00 */
[----:B------:R1:W-:Y:S03]  /*22f50*/  STL.64 [R1+0x1638], R8 ;  /* 0x0016380801007387 */ /* 0x0003e60000100a00 */
[----:B-1----:R-:W2:Y:S01]  /*22f60*/  LDL.LU R8, [R1+0x290] ;  /* 0x0002900001087983 */ /* 0x002ea20000300800 */
[----:B------:R-:W2:Y:S02]  /*22f70*/  LDL.LU R9, [R1+0x294] ;  /* 0x0002940001097983 */ /* 0x000ea40000300800 */
[----:B------:R-:W2:Y:S02]  /*22f80*/  LDL.LU R10, [R1+0x298] ;  /* 0x00029800010a7983 */ /* 0x000ea40000300800 */
[----:B------:R-:W2:Y:S01]  /*22f90*/  LDL.LU R11, [R1+0x29c] ;  /* 0x00029c00010b7983 */ /* 0x000ea20000300800 */
[----:B0-----:R0:W-:Y:S01]  /*22fa0*/  STL [R1+0x14bc], R19 ;  /* 0x0014bc1301007387 */ /* 0x0011e20000100800 */
[----:B------:R-:W-:Y:S02]  /*22fb0*/  STL [R1+0x1500], R18 ;  /* 0x0015001201007387 */ /* 0x000fe40000100800 */
[----:B------:R1:W-:Y:S02]  /*22fc0*/  STL.64 [R1+0x14f8], R16 ;  /* 0x0014f81001007387 */ /* 0x0003e40000100a00 */
[----:B0-----:R-:W-:Y:S01]  /*22fd0*/  IMAD.MOV.U32 R19, RZ, RZ, R24 ;  /* 0x000000ffff137224 */ /* 0x001fe200078e0018 */
[----:B-1----:R-:W2:Y:S06]  /*22fe0*/  LDL.64 R16, [R1+0x90] ;  /* 0x0000900001107983 */ /* 0x002eac0000100a00 */
[----:B------:R-:W-:Y:S02]  /*22ff0*/  STL.64 [R1+0x180], R20 ;  /* 0x0001801401007387 */ /* 0x000fe40000100a00 */
[----:B------:R0:W-:Y:S02]  /*23000*/  STL.64 [R1+0x188], R22 ;  /* 0x0001881601007387 */ /* 0x0001e40000100a00 */
[----:B------:R-:W-:Y:S01]  /*23010*/  IMAD.MOV.U32 R18, RZ, RZ, R25 ;  /* 0x000000ffff127224 */ /* 0x000fe200078e0019 */
[----:B0-----:R-:W2:Y:S01]  /*23020*/  LDL.LU.64 R22, [R1+0x1678] ;  /* 0x0016780001167983 */ /* 0x001ea20000300a00 */
[----:B------:R-:W2:Y:S02]  /*23030*/  LDL.LU.64 R20, [R1+0x1670] ;  /* 0x0016700001147983 */ /* 0x000ea40000300a00 */
[----:B------:R-:W2:Y:S02]  /*23040*/  LDL.LU.64 R24, [R1+0x1668] ;  /* 0x0016680001187983 */ /* 0x000ea40000300a00 */
[----:B--2---:R-:W-:Y:S11]  /*23050*/  HMMA.16816.F32 R20, R4, R24, R20 ;  /* 0x000000180414723c */ /* 0x004ff60000001814 */
[----:B------:R-:W-:Y:S11]  /*23060*/  @!UPT UIADD3 URZ, URZ, URZ, URZ ;  /* 0x0000003f3f3ff290 */ /* 0x000ff6000fffe03f */
[----:B------:R-:W-:Y:S01]  /*23070*/  @!UPT UIADD3 URZ, URZ, URZ, URZ ;  /* 0x0000003f3f3ff290 */ /* 0x000fe2000fffe03f */
[----:B------:R0:W-:Y:S01]  /*23080*/  STL.64 [R1+0x170], R20 ;  /* 0x0001701401007387 */ /* 0x0001e20000100a00 */
[----:B------:R-:W-:Y:S03]  /*23090*/  STL.64 [R1+0x178], R22 ;  /* 0x0001781601007387 */ /* 0x000fe60000100a00 */
[----:B0-----:R-:W2:Y:S01]  /*230a0*/  LDL.LU.64 R20, [R1+0x1660] ;  /* 0x0016600001147983 */ /* 0x001ea20000300a00 */
[----:B------:R0:W-:Y:S02]  /*230b0*/  STL.64 [R1+0x15d8], R24 ;  /* 0x0015d81801007387 */ /* 0x0001e40000100a00 */
[----:B0-----:R-:W-:Y:S02]  /*230c0*/  IMAD.MOV.U32 R24, RZ, RZ, R19 ;  /* 0x000000ffff187224 */ /* 0x001fe400078e0013 */
[----:B------:R-:W-:-:S05]  /*230d0*/  IMAD.MOV.U32 R25, RZ, RZ, R18 ;  /* 0x000000ffff197224 */ /* 0x000fca00078e0012 */
[----:B------:R0:W-:Y:S04]  /*230e0*/  STL.64 [R1+0x1610], R24 ;  /* 0x0016101801007387 */ /* 0x0001e80000100a00 */
[----:B0-----:R-:W3:Y:S01]  /*230f0*/  LDL.64 R24, [R1+0x10] ;  /* 0x0000100001187983 */ /* 0x001ee20000100a00 */
[C---:B--2---:R-:W-:Y:S11]  /*23100*/  HMMA.16816.F32 R12, R4.reuse, R20, R12 ;  /* 0x00000014040c723c */ /* 0x044ff6000000180c */
[----:B------:R-:W-:Y:S11]  /*23110*/  @!UPT UIADD3 URZ, URZ, URZ, URZ ;  /* 0x0000003f3f3ff290 */ /* 0x000ff6000fffe03f */
[----:B------:R-:W-:Y:S01]  /*23120*/  @!UPT UIADD3 URZ, URZ, URZ, URZ ;  /* 0x0000003f3f3ff290 */ /* 0x000fe2000fffe03f */
[----:B------:R-:W-:Y:S01]  /*23130*/  STL.64 [R1+0x160], R12 ;  /* 0x0001600c01007387 */ /* 0x000fe20000100a00 */
[----:B------:R0:W-:Y:S03]  /*23140*/  STL.64 [R1+0x168], R14 ;  /* 0x0001680e01007387 */ /* 0x0001e60000100a00 */
[----:B0-----:R-:W2:Y:S01]  /*23150*/  LDL.LU.64 R14, [R1+0x1658] ;  /* 0x00165800010e7983 */ /* 0x001ea20000300a00 */
[----:B------:R-:W2:Y:S02]  /*23160*/  LDL.LU.64 R12, [R1+0x1650] ;  /* 0x00165000010c7983 */ /* 0x000ea40000300a00 */
[----:B------:R0:W-:Y:S02]  /*23170*/  STL.64 [R1+0x15d0], R20 ;  /* 0x0015d01401007387 */ /* 0x0001e40000100a00 */
[----:B0-----:R-:W3:Y:S01]  /*23180*/  LDL.LU R20, [R1+0xf0] ;  /* 0x0000f00001147983 */ /* 0x001ee20000300800 */
[----:B------:R-:W3:Y:S02]  /*23190*/  LDL.LU R21, [R1+0xf4] ;  /* 0x0000f40001157983 */ /* 0x000ee40000300800 */
[----:B------:R-:W3:Y:S02]  /*231a0*/  LDL.LU R22, [R1+0xf8] ;  /* 0x0000f80001167983 */ /* 0x000ee40000300800 */
[----:B------:R-:W3:Y:S01]  /*231b0*/  LDL.LU R23, [R1+0xfc] ;  /* 0x0000fc0001177983 */ /* 0x000ee20000300800 */
[C---:B--2---:R-:W-:Y:S01]  /*231c0*/  HMMA.16816.F32 R12, R4.reuse, R16, R12 ;  /* 0x00000010040c723c */ /* 0x044fe2000000180c */
[----:B---3--:R-:W-:Y:S01]  /*231d0*/  STL.64 [R1+0x15e8], R22 ;  /* 0x0015e81601007387 */ /* 0x008fe20000100a00 */
[----:B------:R-:W-:Y:S11]  /*231e0*/  STL.64 [R1+0x15e0], R20 ;  /* 0x0015e01401007387 */ /* 0x000ff60000100a00 */
[----:B------:R-:W-:Y:S10]  /*231f0*/  @!UPT UIADD3 URZ, URZ, URZ, URZ ;  /* 0x0000003f3f3ff290 */ /* 0x000ff4000fffe03f */
[----:B------:R0:W-:Y:S01]  /*23200*/  STL.64 [R1+0x150], R12 ;  /* 0x0001500c01007387 */ /* 0x0001e20000100a00 */
[----:B------:R1:W-:Y:S03]  /*23210*/  STL.64 [R1+0x158], R14 ;  /* 0x0001580e01007387 */ /* 0x0003e60000100a00 */
[----:B0-----:R-:W1:Y:S02]  /*23220*/  LDL.LU.64 R12, [R1+0x1648] ;  /* 0x00164800010c7983 */ /* 0x001e640000300a00 */
[C---:B-1----:R-:W-:Y:S02]  /*23230*/  HMMA.16816.F32 R12, R4.reuse, R12, R8 ;  /* 0x0000000c040c723c */ /* 0x042fe40000001808 */
[----:B------:R-:W2:Y:S01]  /*23240*/  LDL.LU.64 R10, [R1+0x1640] ;  /* 0x00164000010a7983 */ /* 0x000ea20000300a00 */
[----:B------:R-:W2:Y:S11]  /*23250*/  LDL.LU.64 R8, [R1+0x1638] ;  /* 0x0016380001087983 */ /* 0x000eb60000300a00 */
[----:B------:R-:W-:Y:S09]  /*23260*/  @!UPT UIADD3 URZ, URZ, URZ, URZ ;  /* 0x0000003f3f3ff290 */ /* 0x000ff2000fffe03f */
[----:B------:R0:W-:Y:S01]  /*23270*/  STL.64 [R1+0x140], R12 ;  /* 0x0001400c01007387 */ /* 0x0001e20000100a00 */
[----:B------:R2:W-:Y:S03]  /*23280*/  STL.64 [R1+0x148], R14 ;  /* 0x0001480e01007387 */ /* 0x0005e60000100a00 */
[----:B0-----:R-:W2:Y:S02]  /*23290*/  LDL.LU.64 R12, [R1+0x1630] ;  /* 0x00163000010c7983 */ /* 0x001ea40000300a00 */
[----:B--2---:R-:W-:Y:S02]  /*232a0*/  HMMA.16816.F32 R12, R4, R12, R8 ;  /* 0x0000000c040c723c */ /* 0x004fe40000001808 */
[----:B------:R-:W2:Y:S01]  /*232b0*/  LDL.LU.64 R10, [R1+0x1628] ;  /* 0x00162800010a7983 */ /* 0x000ea20000300a00 */
[----:B------:R-:W2:Y:S02]  /*232c0*/  LDL.LU.64 R8, [R1+0x1620] ;  /* 0x0016200001087983 */ /* 0x000ea40000300a00 */
[----:B----4-:R-:W-:-:S02]  /*232d0*/  IMAD.MOV.U32 R21, RZ, RZ, R28 ;  /* 0x000000ffff157224 */ /* 0x010fc400078e001c */
[----:B------:R-:W-:Y:S02]  /*232e0*/  IMAD.MOV.U32 R22, RZ, RZ, R3 ;  /* 0x000000ffff167224 */ /* 0x000fe400078e0003 */
[----:B------:R-:W-:Y:S11]  /*232f0*/  IMAD.MOV.U32 R20, RZ, RZ, R29 ;  /* 0x000000ffff147224 */ /* 0x000ff600078e001d */
[----:B------:R-:W-:Y:S03]  /*23300*/  @!UPT UIADD3 URZ, URZ, URZ, URZ ;  /* 0x0000003f3f3ff290 */ /* 0x000fe6000fffe03f */
[----:B------:R0:W-:Y:S01]  /*23310*/  STL.64 [R1+0x130], R12 ;  /* 0x0001300c01007387 */ /* 0x0001e20000100a00 */
[----:B------:R1:W-:Y:S03]  /*23320*/  STL.64 [R1+0x138], R14 ;  /* 0x0001380e01007387 */ /* 0x0003e60000100a00 */
[----:B0-----:R-:W3:Y:S01]  /*23330*/  LDL.LU.64 R12, [R1+0x1618] ;  /* 0x00161800010c7983 */ /* 0x001ee20000300a00 */
[----:B-1----:R-:W-:Y:S02]  /*23340*/  IMAD.MOV.U32 R15, RZ, RZ, R24 ;  /* 0x000000ffff0f7224 */ /* 0x002fe400078e0018 */
[----:B------:R-:W-:Y:S01]  /*23350*/  IMAD.MOV.U32 R14, RZ, RZ, R25 ;  /* 0x000000ffff0e7224 */ /* 0x000fe200078e0019 */
[C---:B--2---:R-:W-:Y:S01]  /*23360*/  HMMA.16816.F32 R8, R4.reuse, R24, R8 ;  /* 0x000000180408723c */ /* 0x044fe20000001808 */
[----:B------:R-:W2:Y:S11]  /*23370*/  LDL.LU.64 R24, [R1+0x1610] ;  /* 0x0016100001187983 */ /* 0x000eb60000300a00 */
[----:B------:R-:W-:Y:S11]  /*23380*/  @!UPT UIADD3 URZ, URZ, URZ, URZ ;  /* 0x0000003f3f3ff290 */ /* 0x000ff6000fffe03f */
[----:B------:R0:W-:Y:S01]  /*23390*/  STL [R1+0x120], R8 ;  /* 0x0001200801007387 */ /* 0x0001e20000100800 */
[----:B------:R-:W-:Y:S02]  /*233a0*/  IMAD.MOV.U32 R28, RZ, RZ, R10 ;  /* 0x000000ffff1c7224 */ /* 0x000fe400078e000a */
[----:B------:R-:W-:Y:S02]  /*233b0*/  IMAD.MOV.U32 R3, RZ, RZ, R11 ;  /* 0x000000ffff037224 */ /* 0x000fe400078e000b */
[----:B------:R-:W-:Y:S01]  /*233c0*/  IMAD.MOV.U32 R29, RZ, RZ, R9 ;  /* 0x000000ffff1d7224 */ /* 0x000fe200078e0009 */
[----:B------:R-:W3:Y:S04]  /*233d0*/  LDL.LU.64 R10, [R1+0x1608] ;  /* 0x00160800010a7983 */ /* 0x000ee80000300a00 */
[----:B0-----:R-:W3:Y:S01]  /*233e0*/  LDL.LU.64 R8, [R1+0x1600] ;  /* 0x0016000001087983 */ /* 0x001ee20000300a00 */
[----:B------:R-:W-:Y:S02]  /*233f0*/  STL [R1+0x1454], R3 ;  /* 0x0014540301007387 */ /* 0x000fe40000100800 */
[----:B------:R-:W-:Y:S02]  /*23400*/  STL [R1+0x1450], R28 ;  /* 0x0014501c01007387 */ /* 0x000fe40000100800 */
[----:B------:R-:W-:Y:S02]  /*23410*/  STL [R1+0x1428], R29 ;  /* 0x0014281d01007387 */ /* 0x000fe40000100800 */
[----:B------:R-:W-:Y:S01]  /*23420*/  IMAD.MOV.U32 R23, RZ, RZ, R2 ;  /* 0x000000ffff177224 */ /* 0x000fe200078e0002 */
[----:B---3--:R-:W-:Y:S01]  /*23430*/  HMMA.16816.F32 R4, R4, R12, R8 ;  /* 0x0000000c0404723c */ /* 0x008fe20000001808 */
[----:B------:R-:W2:Y:S01]  /*23440*/  LDL.LU.64 R10, [R1+0x15f8] ;  /* 0x0015f800010a7983 */ /* 0x000ea20000300a00 */
[----:B------:R-:W2:Y:S02]  /*23450*/  LDL.LU.64 R8, [R1+0x15f0] ;  /* 0x0015f00001087983 */ /* 0x000ea40000300a00 */
[----:B------:R-:W-:Y:S11]  /*23460*/  STL.64 [R1+0x1568], R12 ;  /* 0x0015680c01007387 */ /* 0x000ff60000100a00 */
[----:B------:R-:W-:Y:S08]  /*23470*/  @!UPT UIADD3 URZ, URZ, URZ, URZ ;  /* 0x0000003f3f3ff290 */ /* 0x000ff0000fffe03f */
[----:B------:R0:W-:Y:S01]  /*23480*/  STL.64 [R1+0x110], R4 ;  /* 0x0001100401007387 */ /* 0x0001e20000100a00 */
[----:B------:R-:W-:Y:S03]  /*23490*/  STL.64 [R1+0x118], R6 ;  /* 0x0001180601007387 */ /* 0x000fe60000100a00 */
[----:B0-----:R-:W3:Y:S01]  /*234a0*/  LDL.LU.64 R4, [R1+0x80] ;  /* 0x0000800001047983 */ /* 0x001ee20000300a00 */
[C---:B--2---:R-:W-:Y:S03]  /*234b0*/  HMMA.16816.F32 R24, R8.reuse, R24, R20 ;  /* 0x000000180818723c */ /* 0x044fe60000001814 */
[----:B------:R-:W2:Y:S01]  /*234c0*/  LDL.LU.64 R22, [R1+0x15e8] ;  /* 0x0015e80001167983 */ /* 0x000ea20000300a00 */
[----:B------:R-:W2:Y:S11]  /*234d0*/  LDL.LU.64 R20, [R1+0x15e0] ;  /* 0x0015e00001147983 */ /* 0x000eb60000300a00 */
[----:B------:R-:W-:Y:S08]  /*234e0*/  @!UPT UIADD3 URZ, URZ, URZ, URZ ;  /* 0x0000003f3f3ff290 */ /* 0x000ff0000fffe03f */
[----:B------:R0:W-:Y:S01]  /*234f0*/  STL.64 [R1+0x100], R24 ;  /* 0x0001001801007387 */ /* 0x0001e20000100a00 */
        /* <DEDUP_REMOVED lines=9> */
[C---:B--2---:R-:W-:Y:S01]  /*23590*/  HMMA.16816.F32 R20, R8.reuse, R20, R24 ;  /* 0x000000140814723c */ /* 0x044fe20000001818 */
[----:B------:R-:W3:Y:S01]  /*235a0*/  LDL.LU.64 R26, [R1+0x15b8] ;  /* 0x0015b800011a7983 */ /* 0x000ee20000300a00 */
[----:B------:R-:W3:Y:S11]  /*235b0*/  LDL.LU.64 R24, [R1+0x15b0] ;  /* 0x0015b00001187983 */ /* 0x000ef60000300a00 */
[----:B------:R-:W-:Y:S10]  /*235c0*/  @!UPT UIADD3 URZ, URZ, URZ, URZ ;  /* 0x0000003f3f3ff290 */ /* 0x000ff4000fffe03f */
[----:B------:R-:W-:Y:S01]  /*235d0*/  STL.64 [R1+0x1a0], R20 ;  /* 0x0001a01401007387 */ /* 0x000fe20000100a00 */
[----:B------:R0:W-:Y:S03]  /*235e0*/  STL.64 [R1+0x1a8], R22 ;  /* 0x0001a81601007387 */ /* 0x0001e60000100a00 */
[----:B0-----:R-:W2:Y:S01]  /*235f0*/  LDL.LU.64 R22, [R1+0x15a8] ;  /* 0x0015a80001167983 */ /* 0x001ea20000300a00 */
[----:B------:R-:W2:Y:S02]  /*23600*/  LDL.LU.64 R20, [R1+0x15a0] ;  /* 0x0015a00001147983 */ /* 0x000ea40000300a00 */
[----:B------:R-:W-:Y:S02]  /*23610*/  IMAD.MOV.U32 R12, RZ, RZ, R15 ;  /* 0x000000ffff0c7224 */ /* 0x000fe400078e000f */
[----:B------:R-:W-:Y:S01]  /*23620*/  IMAD.MOV.U32 R13, RZ, RZ, R14 ;  /* 0x000000ffff0d7224 */ /* 0x000fe200078e000e */
[C---:B--2---:R-:W-:Y:S11]  /*23630*/  HMMA.16816.F32 R20, R8.reuse, R16, R20 ;  /* 0x000000100814723c */ /* 0x044ff60000001814 */
[----:B------:R-:W-:Y:S11]  /*23640*/  @!UPT UIADD3 URZ, URZ, URZ, URZ ;  /* 0x0000003f3f3ff290 */ /* 0x000ff6000fffe03f */
[----:B------:R-:W-:Y:S01]  /*23650*/  @!UPT UIADD3 URZ, URZ, URZ, URZ ;  /* 0x0000003f3f3ff290 */ /* 0x000fe2000fffe03f */
[----:B------:R-:W-:Y:S01]  /*23660*/  STL.64 [R1+0x1b0], R20 ;  /* 0x0001b01401007387 */ /* 0x000fe20000100a00 */
[----:B------:R-:W-:Y:S02]  /*23670*/  STL [R1+0x1b8], R22 ;  /* 0x0001b81601007387 */ /* 0x000fe40000100800 */
[----:B------:R3:W-:Y:S02]  /*23680*/  STL.64 [R1+0x1508], R16 ;  /* 0x0015081001007387 */ /* 0x0007e40000100a00 */
[----:B---3--:R-:W-:Y:S01]  /*23690*/  HMMA.16816.F32 R16, R8, R4, R24 ;  /* 0x000000040810723c */ /* 0x008fe20000001818 */
[----:B------:R-:W-:-:S05]  /*236a0*/  IMAD.MOV.U32 R2, RZ, RZ, R23 ;  /* 0x000000ffff027224 */ /* 0x000fca00078e0017 */
[----:B------:R-:W-:Y:S11]  /*236b0*/  STL [R1+0x1320], R2 ;  /* 0x0013200201007387 */ /* 0x000ff60000100800 */
[----:B------:R-:W-:Y:S06]  /*236c0*/  @!UPT UIADD3 URZ, URZ, URZ, URZ ;  /* 0x0000003f3f3ff290 */ /* 0x000fec000fffe03f */
[----:B------:R-:W-:Y:S01]  /*236d0*/  STL.64 [R1+0x1d0], R16 ;  /* 0x0001d01001007387 */ /* 0x000fe20000100a00 */
[----:B------:R-:W-:Y:S02]  /*236e0*/  STL.64 [R1+0x1d8], R18 ;  /* 0x0001d81201007387 */ /* 0x000fe40000100a00 */
[----:B------:R-:W-:Y:S02]  /*236f0*/  STL.64 [R1+0x1580], R12 ;  /* 0x0015800c01007387 */ /* 0x000fe40000100a00 */
[----:B------:R-:W2:Y:S01]  /*23700*/  LDL.LU R20, [R1+0x350] ;  /* 0x0003500001147983 */ /* 0x000ea20000300800 */
[----:B------:R-:W2:Y:S01]  /*23710*/  LDL.LU R21, [R1+0x354] ;  /* 0x0003540001157983 */ /* 0x000ea20000300800 */
[----:B------:R-:W3:Y:S02]  /*23720*/  LDL.LU R22, [R1+0x358] ;  /* 0x0003580001167983 */ /* 0x000ee40000300800 */
[----:B------:R-:W3:Y:S02]  /*23730*/  LDL.LU R23, [R1+0x35c] ;  /* 0x00035c0001177983 */ /* 0x000ee40000300800 */
[----:B------:R-:W4:Y:S01]  /*23740*/  LDL.LU R24, [R1+0x1f0] ;  /* 0x0001f00001187983 */ /* 0x000f220000300800 */
[----:B------:R-:W4:Y:S01]  /*23750*/  LDL.LU R25, [R1+0x1f4] ;  /* 0x0001f40001197983 */ /* 0x000f220000300800 */
[----:B------:R-:W4:Y:S02]  /*23760*/  LDL.LU R26, [R1+0x1f8] ;  /* 0x0001f800011a7983 */ /* 0x000f240000300800 */
[----:B------:R-:W4:Y:S01]  /*23770*/  LDL.LU R27, [R1+0x1fc] ;  /* 0x0001fc00011b7983 */ /* 0x000f220000300800 */
[----:B---3--:R-:W-:Y:S01]  /*23780*/  STL.64 [R1+0x1560], R22 ;  /* 0x0015601601007387 */ /* 0x008fe20000100a00 */
[----:B--2---:R0:W-:Y:S03]  /*23790*/  STL.64 [R1+0x1558], R20 ;  /* 0x0015581401007387 */ /* 0x0041e60000100a00 */
[----:B0-----:R-:W2:Y:S01]  /*237a0*/  LDL.LU R20, [R1+0x210] ;  /* 0x0002100001147983 */ /* 0x001ea20000300800 */
[----:B------:R-:W2:Y:S02]  /*237b0*/  LDL.LU R21, [R1+0x214] ;  /* 0x0002140001157983 */ /* 0x000ea40000300800 */
[----:B------:R-:W3:Y:S02]  /*237c0*/  LDL.LU R22, [R1+0x218] ;  /* 0x0002180001167983 */ /* 0x000ee40000300800 */
[----:B------:R-:W3:Y:S02]  /*237d0*/  LDL.LU R23, [R1+0x21c] ;  /* 0x00021c0001177983 */ /* 0x000ee40000300800 */
[----:B---3--:R-:W-:Y:S01]  /*237e0*/  STL.64 [R1+0x1578], R22 ;  /* 0x0015781601007387 */ /* 0x008fe20000100a00 */
[----:B--2---:R0:W-:Y:S03]  /*237f0*/  STL.64 [R1+0x1570], R20 ;  /* 0x0015701401007387 */ /* 0x0041e60000100a00 */
[----:B0-----:R-:W2:Y:S01]  /*23800*/  LDL.LU R20, [R1+0x200] ;  /* 0x0002000001147983 */ /* 0x001ea20000300800 */
[----:B------:R-:W2:Y:S02]  /*23810*/  LDL.LU R21, [R1+0x204] ;  /* 0x0002040001157983 */ /* 0x000ea40000300800 */
[----:B------:R-:W3:Y:S02]  /*23820*/  LDL.LU R22, [R1+0x208] ;  /* 0x0002080001167983 */ /* 0x000ee40000300800 */
[----:B------:R-:W-:-:S02]  /*23830*/  IMAD.MOV.U32 R23, RZ, RZ, R0 ;  /* 0x000000ffff177224 */ /* 0x000fc400078e0000 */
[----:B------:R-:W4:Y:S04]  /*23840*/  LDL.LU R0, [R1+0x1598] ;  /* 0x0015980001007983 */ /* 0x000f280000300800 */
[----:B---3--:R-:W-:Y:S01]  /*23850*/  STL.64 [R1+0x1590], R22 ;  /* 0x0015901601007387 */ /* 0x008fe20000100a00 */
[----:B--2---:R0:W-:Y:S03]  /*23860*/  STL.64 [R1+0x1588], R20 ;  /* 0x0015881401007387 */ /* 0x0041e60000100a00 */
[----:B0-----:R-:W2:Y:S01]  /*23870*/  LDL.LU.64 R20, [R1+0x20] ;  /* 0x0000200001147983 */ /* 0x001ea20000300a00 */
[----:B------:R-:W3:Y:S02]  /*23880*/  LDL.LU R16, [R1+0x330] ;  /* 0x0003300001107983 */ /* 0x000ee40000300800 */
[----:B------:R-:W3:Y:S02]  /*23890*/  LDL.LU R17, [R1+0x334] ;  /* 0x0003340001117983 */ /* 0x000ee40000300800 */
[----:B------:R-:W2:Y:S01]  /*238a0*/  LDL.LU R18, [R1+0x338] ;  /* 0x0003380001127983 */ /* 0x000ea20000300800 */
[----:B------:R-:W2:Y:S04]  /*238b0*/  LDL.LU R19, [R1+0x33c] ;  /* 0x00033c0001137983 */ /* 0x000ea80000300800 */
[----:B--2---:R-:W-:Y:S01]  /*238c0*/  STL.64 [R1+0x1520], R18 ;  /* 0x0015201201007387 */ /* 0x004fe20000100a00 */
[----:B---3--:R0:W-:Y:S03]  /*238d0*/  STL.64 [R1+0x1518], R16 ;  /* 0x0015181001007387 */ /* 0x0081e60000100a00 */
[----:B0-----:R-:W2:Y:S01]  /*238e0*/  LDL.LU R16, [R1+0x340] ;  /* 0x0003400001107983 */ /* 0x001ea20000300800 */
[----:B------:R-:W2:Y:S02]  /*238f0*/  LDL.LU R17, [R1+0x344] ;  /* 0x0003440001117983 */ /* 0x000ea40000300800 */
[----:B------:R-:W3:Y:S02]  /*23900*/  LDL.LU R18, [R1+0x348] ;  /* 0x0003480001127983 */ /* 0x000ee40000300800 */
[----:B----4-:R-:W-:Y:S01]  /*23910*/  IMAD.MOV.U32 R19, RZ, RZ, R0 ;  /* 0x000000ffff137224 */ /* 0x010fe200078e0000 */
[----:B------:R-:W-:Y:S04]  /*23920*/  HMMA.16816.F32 R12, R8, R20, R24 ;  /* 0x00000014080c723c */ /* 0x000fe80000001818 */
[----:B---3--:R-:W-:Y:S01]  /*23930*/  STL.64 [R1+0x1540], R18 ;  /* 0x0015401201007387 */ /* 0x008fe20000100a00 */
[----:B--2---:R0:W-:Y:S03]  /*23940*/  STL.64 [R1+0x1538], R16 ;  /* 0x0015381001007387 */ /* 0x0041e60000100a00 */
[----:B0-----:R-:W2:Y:S01]  /*23950*/  LDL.LU.64 R16, [R1+0xc0] ;  /* 0x0000c00001107983 */ /* 0x001ea20000300a00 */
[----:B------:R0:W-:Y:S03]  /*23960*/  STL.64 [R1+0x1510], R4 ;  /* 0x0015100401007387 */ /* 0x0001e60000100a00 */
[----:B0-----:R-:W3:Y:S01]  /*23970*/  LDL.LU.64 R4, [R1+0xa0] ;  /* 0x0000a00001047983 */ /* 0x001ee20000300a00 */
[----:B------:R-:W-:-:S02]  /*23980*/  IMAD.MOV.U32 R27, RZ, RZ, R20 ;  /* 0x000000ffff1b7224 */ /* 0x000fc400078e0014 */
[----:B------:R-:W-:Y:S01]  /*23990*/  IMAD.MOV.U32 R26, RZ, RZ, R21 ;  /* 0x000000ffff1a7224 */ /* 0x000fe200078e0015 */
[----:B---3--:R0:W-:Y:S04]  /*239a0*/  STL.64 [R1+0x1528], R4 ;  /* 0x0015280401007387 */ /* 0x0081e80000100a00 */
[----:B0-----:R-:W3:Y:S01]  /*239b0*/  LDL.LU.64 R4, [R1+0xb0] ;  /* 0x0000b00001047983 */ /* 0x001ee20000300a00 */
[----:B------:R-:W4:Y:S02]  /*239c0*/  LDL.LU.64 R22, [R1+0x1590] ;  /* 0x0015900001167983 */ /* 0x000f240000300a00 */
[----:B------:R-:W4:Y:S02]  /*239d0*/  LDL.LU.64 R20, [R1+0x1588] ;  /* 0x0015880001147983 */ /* 0x000f240000300a00 */
[----:B------:R0:W-:Y:S01]  /*239e0*/  STL.64 [R1+0x1f0], R12 ;  /* 0x0001f00c01007387 */ /* 0x0001e20000100a00 */
[----:B------:R4:W-:Y:S04]  /*239f0*/  STL [R1+0x1f8], R14 ;  /* 0x0001f80e01007387 */ /* 0x0009e80000100800 */
[----:B0-----:R-:W4:Y:S01]  /*23a00*/  LDL.LU.64 R12, [R1+0x1580] ;  /* 0x00158000010c7983 */ /* 0x001f220000300a00 */
[----:B------:R-:W-:-:S05]  /*23a10*/  IMAD.MOV.U32 R2, RZ, RZ, R15 ;  /* 0x000000ffff027224 */ /* 0x000fca00078e000f */
[----:B------:R-:W-:Y:S01]  /*23a20*/  STL [R1+0x13e0], R2 ;  /* 0x0013e00201007387 */ /* 0x000fe20000100800 */
[C---:B----4-:R-:W-:Y:S03]  /*23a30*/  HMMA.16816.F32 R12, R8.reuse, R12, R20 ;  /* 0x0000000c080c723c */ /* 0x050fe60000001814 */
[----:B------:R-:W4:Y:S01]  /*23a40*/  LDL.LU.64 R22, [R1+0x1578] ;  /* 0x0015780001167983 */ /* 0x000f220000300a00 */
[----:B------:R-:W4:Y:S11]  /*23a50*/  LDL.LU.64 R20, [R1+0x1570] ;  /* 0x0015700001147983 */ /* 0x000f360000300a00 */
[----:B------:R-:W-:Y:S08]  /*23a60*/  @!UPT UIADD3 URZ, URZ, URZ, URZ ;  /* 0x0000003f3f3ff290 */ /* 0x000ff0000fffe03f */
[----:B------:R0:W-:Y:S01]  /*23a70*/  STL.64 [R1+0x200], R12 ;  /* 0x0002000c01007387 */ /* 0x0001e20000100a00 */
[----:B------:R1:W-:Y:S03]  /*23a80*/  STL.64 [R1+0x208], R14 ;  /* 0x0002080e01007387 */ /* 0x0003e60000100a00 */
[----:B0-----:R-:W4:Y:S02]  /*23a90*/  LDL.LU.64 R12, [R1+0x1568] ;  /* 0x00156800010c7983 */ /* 0x001f240000300a00 */
[----:B----4-:R-:W-:Y:S02]  /*23aa0*/  HMMA.16816.F32 R8, R8, R12, R20 ;  /* 0x0000000c0808723c */ /* 0x010fe40000001814 */
[----:B------:R-:W4:Y:S01]  /*23ab0*/  LDL.LU.64 R22, [R1+0x1560] ;  /* 0x0015600001167983 */ /* 0x000f220000300a00 */
[----:B------:R-:W4:Y:S02]  /*23ac0*/  LDL.LU.64 R20, [R1+0x1558] ;  /* 0x0015580001147983 */ /* 0x000f240000300a00 */
[----:B-1----:R-:W4:Y:S02]  /*23ad0*/  LDL.LU.64 R14, [R1+0x1550] ;  /* 0x00155000010e7983 */ /* 0x002f240000300a00 */
[----:B------:R-:W4:Y:S02]  /*23ae0*/  LDL.LU.64 R12, [R1+0x1548] ;  /* 0x00154800010c7983 */ /* 0x000f240000300a00 */
[----:B--2---:R-:W-:-:S02]  /*23af0*/  IMAD.MOV.U32 R28, RZ, RZ, R16 ;  /* 0x000000ffff1c7224 */ /* 0x004fc400078e0010 */
[----:B------:R-:W-:Y:S11]  /*23b00*/  IMAD.MOV.U32 R3, RZ, RZ, R17 ;  /* 0x000000ffff037224 */ /* 0x000ff600078e0011 */
[----:B------:R-:W-:Y:S01]  /*23b10*/  @!UPT UIADD3 URZ, URZ, URZ, URZ ;  /* 0x0000003f3f3ff290 */ /* 0x000fe2000fffe03f */
[----:B------:R0:W-:Y:S01]  /*23b20*/  STL.64 [R1+0x210], R8 ;  /* 0x0002100801007387 */ /* 0x0001e20000100a00 */
[----:B------:R1:W-:Y:S02]  /*23b30*/  STL [R1+0x218], R10 ;  /* 0x0002180a01007387 */ /* 0x0003e40000100800 */
[----:B------:R-:W-:Y:S01]  /*23b40*/  IMAD.MOV.U32 R0, RZ, RZ, R11 ;  /* 0x000000ffff007224 */ /* 0x000fe200078e000b */
[----:B0-----:R-:W2:Y:S01]  /*23b50*/  LDL.LU R8, [R1+0x310] ;  /* 0x0003100001087983 */ /* 0x001ea20000300800 */
[----:B------:R-:W2:Y:S02]  /*23b60*/  LDL.LU R9, [R1+0x314] ;  /* 0x0003140001097983 */ /* 0x000ea40000300800 */
[----:B-1----:R-:W2:Y:S02]  /*23b70*/  LDL.LU R10, [R1+0x318] ;  /* 0x00031800010a7983 */ /* 0x002ea40000300800 */
[----:B------:R-:W2:Y:S01]  /*23b80*/  LDL.LU R11, [R1+0x31c] ;  /* 0x00031c00010b7983 */ /* 0x000ea20000300800 */
[----:B------:R-:W-:Y:S01]  /*23b90*/  STL [R1+0x13e4], R0 ;  /* 0x0013e40001007387 */ /* 0x000fe20000100800 */
[----:B------:R-:W2:Y:S01]  /*23ba0*/  LDL.LU.64 R18, [R1+0x1540] ;  /* 0x0015400001127983 */ /* 0x000ea20000300a00 */
[C---:B----4-:R-:W-:Y:S02]  /*23bb0*/  HMMA.16816.F32 R20, R12.reuse, R16, R20 ;  /* 0x000000100c14723c */ /* 0x050fe40000001814 */
[----:B------:R-:W2:Y:S11]  /*23bc0*/  LDL.LU.64 R16, [R1+0x1538] ;  /* 0x0015380001107983 */ /* 0x000eb60000300a00 */
[----:B------:R-:W-:Y:S11]  /*23bd0*/  @!UPT UIADD3 URZ, URZ, URZ, URZ ;  /* 0x0000003f3f3ff290 */ /* 0x000ff6000fffe03f */
[----:B------:R-:W-:Y:S01]  /*23be0*/  IMAD.MOV.U32 R2, RZ, RZ, R23 ;  /* 0x000000ffff027224 */ /* 0x000fe200078e0017 */
[----:B------:R-:W-:Y:S01]  /*23bf0*/  STL.64 [R1+0xd0], R20 ;  /* 0x0000d01401007387 */ /* 0x000fe20000100a00 */
[----:B------:R0:W-:Y:S02]  /*23c00*/  STL [R1+0xd8], R22 ;  /* 0x0000d81601007387 */ /* 0x0001e40000100800 */
[----:B---3--:R-:W-:Y:S02]  /*23c10*/  IMAD.MOV.U32 R23, RZ, RZ, R4 ;  /* 0x000000ffff177224 */ /* 0x008fe400078e0004 */
[----:B0-----:R-:W-:Y:S01]  /*23c20*/  IMAD.MOV.U32 R22, RZ, RZ, R5 ;  /* 0x000000ffff167224 */ /* 0x001fe200078e0005 */
[----:B------:R-:W3:Y:S01]  /*23c30*/  LDL.LU.64 R20, [R1+0x1530] ;  /* 0x0015300001147983 */ /* 0x000ee20000300a00 */
[----:B------:R-:W-:Y:S01]  /*23c40*/  STL [R1+0x13e8], R2 ;  /* 0x0013e80201007387 */ /* 0x000fe20000100800 */
[----:B--2---:R-:W-:Y:S02]  /*23c50*/  HMMA.16816.F32 R16, R12, R4, R16 ;  /* 0x000000040c10723c */ /* 0x004fe40000001810 */
[----:B------:R-:W2:Y:S11]  /*23c60*/  LDL.LU.64 R4, [R1+0x1528] ;  /* 0x0015280001047983 */ /* 0x000eb60000300a00 */
[----:B------:R-:W-:Y:S10]  /*23c70*/  @!UPT UIADD3 URZ, URZ, URZ, URZ ;  /* 0x0000003f3f3ff290 */ /* 0x000ff4000fffe03f */
[----:B------:R-:W-:Y:S01]  /*23c80*/  STL.64 [R1+0x70], R16 ;  /* 0x0000701001007387 */ /* 0x000fe20000100a00 */
[----:B------:R0:W-:Y:S02]  /*23c90*/  STL [R1+0x78], R18 ;  /* 0x0000781201007387 */ /* 0x0001e40000100800 */
[----:B------:R-:W-:Y:S02]  /*23ca0*/  IMAD.MOV.U32 R0, RZ, RZ, R19 ;  /* 0x000000ffff007224 */ /* 0x000fe400078e0013 */
[----:B0-----:R-:W4:Y:S01]  /*23cb0*/  LDL.LU.64 R18, [R1+0x1520] ;  /* 0x0015200001127983 */ /* 0x001f220000300a00 */
[----:B------:R-:W4:Y:S02]  /*23cc0*/  LDL.LU.64 R16, [R1+0x1518] ;  /* 0x0015180001107983 */ /* 0x000f240000300a00 */
[----:B------:R-:W-:Y:S02]  /*23cd0*/  STL.64 [R1+0x14f0], R22 ;  /* 0x0014f01601007387 */ /* 0x000fe40000100a00 */
[----:B---3--:R0:W-:Y:S02]  /*23ce0*/  STL.64 [R1+0x14e8], R20 ;  /* 0x0014e81401007387 */ /* 0x0081e40000100a00 */
[----:B0-----:R-:W3:Y:S01]  /*23cf0*/  LDL.LU R20, [R1+0x320] ;  /* 0x0003200001147983 */ /* 0x001ee20000300800 */
[----:B------:R-:W3:Y:S02]  /*23d00*/  LDL.LU R21, [R1+0x324] ;  /* 0x0003240001157983 */ /* 0x000ee40000300800 */
[----:B------:R-:W3:Y:S02]  /*23d10*/  LDL.LU R22, [R1+0x328] ;  /* 0x0003280001167983 */ /* 0x000ee40000300800 */
[----:B------:R-:W3:Y:S01]  /*23d20*/  LDL.LU R23, [R1+0x32c] ;  /* 0x00032c0001177983 */ /* 0x000ee20000300800 */
[----:B------:R-:W-:Y:S01]  /*23d30*/  STL [R1+0x13ec], R0 ;  /* 0x0013ec0001007387 */ /* 0x000fe20000100800 */
[----:B--2---:R-:W-:-:S02]  /*23d40*/  IMAD.MOV.U32 R25, RZ, RZ, R4 ;  /* 0x000000ffff197224 */ /* 0x004fc400078e0004 */
[----:B------:R-:W-:Y:S01]  /*23d50*/  IMAD.MOV.U32 R24, RZ, RZ, R5 ;  /* 0x000000ffff187224 */ /* 0x000fe200078e0005 */
[----:B----4-:R-:W-:Y:S01]  /*23d60*/  HMMA.16816.F32 R16, R12, R4, R16 ;  /* 0x000000040c10723c */ /* 0x010fe20000001810 */
[----:B------:R-:W2:Y:S11]  /*23d70*/  LDL.LU.64 R4, [R1+0x1510] ;  /* 0x0015100001047983 */ /* 0x000eb60000300a00 */
[----:B------:R-:W-:Y:S11]  /*23d80*/  @!UPT UIADD3 URZ, URZ, URZ, URZ ;  /* 0x0000003f3f3ff290 */ /* 0x000ff6000fffe03f */
[----:B------:R0:W-:Y:S01]  /*23d90*/  STL.64 [R1+0x60], R16 ;  /* 0x0000601001007387 */ /* 0x0001e20000100a00 */
[----:B------:R1:W-:Y:S03]  /*23da0*/  STL [R1+0x68], R18 ;  /* 0x0000681201007387 */ /* 0x0003e60000100800 */
[----:B0-----:R-:W3:Y:S01]  /*23db0*/  LDL.LU.64 R16, [R1+0x1508] ;  /* 0x0015080001107983 */ /* 0x001ee20000300a00 */
[----:B------:R-:W-:-:S05]  /*23dc0*/  IMAD.MOV.U32 R2, RZ, RZ, R19 ;  /* 0x000000ffff027224 */ /* 0x000fca00078e0013 */
[----:B------:R-:W-:Y:S01]  /*23dd0*/  STL [R1+0x14b8], R2 ;  /* 0x0014b80201007387 */ /* 0x000fe20000100800 */
[----:B-1----:R-:W4:Y:S01]  /*23de0*/  LDL.LU R18, [R1+0x1500] ;  /* 0x0015000001127983 */ /* 0x002f220000300800 */
[C---:B---3--:R-:W-:Y:S01]  /*23df0*/  HMMA.16816.F32 R20, R12.reuse, R16, R20 ;  /* 0x000000100c14723c */ /* 0x048fe20000001814 */
[----:B------:R-:W-:Y:S02]  /*23e00*/  IMAD.MOV.U32 R19, RZ, RZ, R16 ;  /* 0x000000ffff137224 */ /* 0x000fe400078e0010 */
[----:B------:R-:W3:Y:S11]  /*23e10*/  LDL.LU.64 R16, [R1+0x14f8] ;  /* 0x0014f80001107983 */ /* 0x000ef60000300a00 */
[----:B------:R-:W-:Y:S09]  /*23e20*/  @!UPT UIADD3 URZ, URZ, URZ, URZ ;  /* 0x0000003f3f3ff290 */ /* 0x000ff2000fffe03f */
[----:B------:R-:W-:Y:S01]  /*23e30*/  STL.64 [R1+0x50], R20 ;  /* 0x0000501401007387 */ /* 0x000fe20000100a00 */
[----:B------:R2:W-:Y:S02]  /*23e40*/  STL [R1+0x58], R22 ;  /* 0x0000581601007387 */ /* 0x0005e40000100800 */
[----:B----4-:R-:W-:Y:S02]  /*23e50*/  STL.64 [R1+0x14c8], R18 ;  /* 0x0014c81201007387 */ /* 0x010fe40000100a00 */
[----:B------:R-:W-:Y:S02]  /*23e60*/  IMAD.MOV.U32 R0, RZ, RZ, R23 ;  /* 0x000000ffff007224 */ /* 0x000fe400078e0017 */
[----:B--2---:R-:W-:Y:S01]  /*23e70*/  HMMA.16816.F32 R20, R12, R4, R8 ;  /* 0x000000040c14723c */ /* 0x004fe20000001808 */
[----:B---3--:R0:W-:Y:S04]  /*23e80*/  STL.64 [R1+0x14c0], R16 ;  /* 0x0014c01001007387 */ /* 0x0081e80000100a00 */
[----:B0-----:R-:W2:Y:S01]  /*23e90*/  LDL.LU R16, [R1+0x300] ;  /* 0x0003000001107983 */ /* 0x001ea20000300800 */
[----:B------:R-:W2:Y:S02]  /*23ea0*/  LDL.LU R17, [R1+0x304] ;  /* 0x0003040001117983 */ /* 0x000ea40000300800 */
[----:B------:R-:W2:Y:S02]  /*23eb0*/  LDL.LU R18, [R1+0x308] ;  /* 0x0003080001127983 */ /* 0x000ea40000300800 */
[----:B------:R-:W2:Y:S02]  /*23ec0*/  LDL.LU R19, [R1+0x30c] ;  /* 0x00030c0001137983 */ /* 0x000ea40000300800 */
[----:B------:R-:W-:-:S02]  /*23ed0*/  IMAD.MOV.U32 R2, RZ, RZ, R4 ;  /* 0x000000ffff027224 */ /* 0x000fc400078e0004 */
[----:B------:R-:W-:-:S10]  /*23ee0*/  IMAD.MOV.U32 R10, RZ, RZ, R5 ;  /* 0x000000ffff0a7224 */ /* 0x000fd400078e0005 */
[----:B------:R-:W-:Y:S02]  /*23ef0*/  IMAD.MOV.U32 R7, RZ, RZ, R20 ;  /* 0x000000ffff077224 */ /* 0x000fe400078e0014 */
[----:B------:R-:W-:Y:S02]  /*23f00*/  IMAD.MOV.U32 R6, RZ, RZ, R21 ;  /* 0x000000ffff067224 */ /* 0x000fe400078e0015 */
[----:B------:R-:W-:Y:S02]  /*23f10*/  IMAD.MOV.U32 R5, RZ, RZ, R22 ;  /* 0x000000ffff057224 */ /* 0x000fe400078e0016 */
[----:B------:R-:W-:Y:S02]  /*23f20*/  IMAD.MOV.U32 R4, RZ, RZ, R23 ;  /* 0x000000ffff047224 */ /* 0x000fe400078e0017 */
[----:B------:R-:W3:Y:S01]  /*23f30*/  LDL.LU.64 R22, [R1+0x14f0] ;  /* 0x0014f00001167983 */ /* 0x000ee20000300a00 */
[----:B------:R-:W4:Y:S02]  /*23f40*/  LDL.LU.64 R20, [R1+0x14e8] ;  /* 0x0014e80001147983 */ /* 0x000f240000300a00 */
[----:B------:R-:W-:Y:S02]  /*23f50*/  STL.64 [R1+0x1438], R6 ;  /* 0x0014380601007387 */ /* 0x000fe40000100a00 */
[----:B------:R0:W-:Y:S02]  /*23f60*/  STL.64 [R1+0x1430], R4 ;  /* 0x0014300401007387 */ /* 0x0001e40000100a00 */
[----:B0-----:R-:W-:-:S02]  /*23f70*/  IMAD.MOV.U32 R4, RZ, RZ, R27 ;  /* 0x000000ffff047224 */ /* 0x001fc400078e001b */
[----:B------:R-:W-:-:S07]  /*23f80*/  IMAD.MOV.U32 R5, RZ, RZ, R26 ;  /* 0x000000ffff057224 */ /* 0x000fce00078e001a */
[----:B--2---:R-:W-:Y:S11]  /*23f90*/  HMMA.16816.F32 R16, R12, R4, R16 ;  /* 0x000000040c10723c */ /* 0x004ff60000001810 */
[----:B------:R-:W-:Y:S11]  /*23fa0*/  @!UPT UIADD3 URZ, URZ, URZ, URZ ;  /* 0x0000003f3f3ff290 */ /* 0x000ff6000fffe03f */
[----:B------:R-:W-:Y:S02]  /*23fb0*/  @!UPT UIADD3 URZ, URZ, URZ, URZ ;  /* 0x0000003f3f3ff290 */ /* 0x000fe4000fffe03f */
[----:B------:R-:W-:Y:S02]  /*23fc0*/  IMAD.MOV.U32 R11, RZ, RZ, R17 ;  /* 0x000000ffff0b7224 */ /* 0x000fe400078e0011 */
[----:B------:R-:W-:Y:S02]  /*23fd0*/  IMAD.MOV.U32 R9, RZ, RZ, R18 ;  /* 0x000000ffff097224 */ /* 0x000fe400078e0012 */
[----:B------:R-:W-:Y:S01]  /*23fe0*/  IMAD.MOV.U32 R8, RZ, RZ, R19 ;  /* 0x000000ffff087224 */ /* 0x000fe200078e0013 */
[----:B------:R-:W-:Y:S04]  /*23ff0*/  STL [R1+0x1470], R11 ;  /* 0x0014700b01007387 */ /* 0x000fe80000100800 */
[----:B------:R0:W-:Y:S02]  /*24000*/  STL.64 [R1+0x1468], R8 ;  /* 0x0014680801007387 */ /* 0x0001e40000100a00 */
[----:B0-----:R-:W-:-:S02]  /*24010*/  IMAD.MOV.U32 R8, RZ, RZ, R25 ;  /* 0x000000ffff087224 */ /* 0x001fc400078e0019 */
[----:B------:R-:W-:-:S05]  /*24020*/  IMAD.MOV.U32 R9, RZ, RZ, R24 ;  /* 0x000000ffff097224 */ /* 0x000fca00078e0018 */
[----:B------:R-:W-:Y:S01]  /*24030*/  STL.64 [R1+0x1488], R8 ;  /* 0x0014880801007387 */ /* 0x000fe20000100a00 */
[----:B------:R0:W-:Y:S03]  /*24040*/  STL.64 [R1+0x1448], R4 ;  /* 0x0014480401007387 */ /* 0x0001e60000100a00 */
[----:B0-----:R-:W2:Y:S01]  /*24050*/  LDL.LU R4, [R1+0x1e0] ;  /* 0x0001e00001047983 */ /* 0x001ea20000300800 */
[----:B------:R-:W2:Y:S02]  /*24060*/  LDL.LU R5, [R1+0x1e4] ;  /* 0x0001e40001057983 */ /* 0x000ea40000300800 */
[----:B----4-:R-:W-:Y:S02]  /*24070*/  IMAD.MOV.U32 R6, RZ, RZ, R21 ;  /* 0x000000ffff067224 */ /* 0x010fe400078e0015 */
[----:B------:R-:W-:Y:S01]  /*24080*/  IMAD.MOV.U32 R7, RZ, RZ, R20 ;  /* 0x000000ffff077224 */ /* 0x000fe200078e0014 */
[----:B------:R-:W4:Y:S01]  /*24090*/  LDL.LU R21, [R1+0x14e4] ;  /* 0x0014e40001157983 */ /* 0x000f220000300800 */
[----:B------:R-:W4:Y:S02]  /*240a0*/  LDL.LU R20, [R1+0x14e0] ;  /* 0x0014e00001147983 */ /* 0x000f240000300800 */
[----:B---3--:R-:W-:-:S02]  /*240b0*/  IMAD.MOV.U32 R8, RZ, RZ, R23 ;  /* 0x000000ffff087224 */ /* 0x008fc400078e0017 */
[----:B------:R-:W-:Y:S01]  /*240c0*/  IMAD.MOV.U32 R9, RZ, RZ, R22 ;  /* 0x000000ffff097224 */ /* 0x000fe200078e0016 */
[----:B------:R-:W3:Y:S01]  /*240d0*/  LDL.LU R24, [R1+0x2f0] ;  /* 0x0002f00001187983 */ /* 0x000ee20000300800 */
[----:B------:R-:W3:Y:S02]  /*240e0*/  LDL.LU R25, [R1+0x2f4] ;  /* 0x0002f40001197983 */ /* 0x000ee40000300800 */
[----:B------:R-:W3:Y:S02]  /*240f0*/  LDL.LU R26, [R1+0x2f8] ;  /* 0x0002f800011a7983 */ /* 0x000ee40000300800 */
[----:B------:R-:W3:Y:S01]  /*24100*/  LDL.LU R27, [R1+0x2fc] ;  /* 0x0002fc00011b7983 */ /* 0x000ee20000300800 */
[----:B------:R-:W-:Y:S01]  /*24110*/  STL.64 [R1+0x14a0], R8 ;  /* 0x0014a00801007387 */ /* 0x000fe20000100a00 */
[----:B------:R-:W-:Y:S03]  /*24120*/  STL.64 [R1+0x1460], R6 ;  /* 0x0014600601007387 */ /* 0x000fe60000100a00 */
[----:B--2---:R0:W-:Y:S04]  /*24130*/  STL.64 [R1+0x1458], R4 ;  /* 0x0014580401007387 */ /* 0x0041e80000100a00 */
[----:B0-----:R-:W2:Y:S01]  /*24140*/  LDL.LU R4, [R1+0x220] ;  /* 0x0002200001047983 */ /* 0x001ea20000300800 */
[----:B------:R-:W2:Y:S02]  /*24150*/  LDL.LU R5, [R1+0x224] ;  /* 0x0002240001057983 */ /* 0x000ea40000300800 */
[----:B------:R-:W2:Y:S02]  /*24160*/  LDL.LU R6, [R1+0x228] ;  /* 0x0002280001067983 */ /* 0x000ea40000300800 */
[----:B------:R-:W2:Y:S01]  /*24170*/  LDL.LU R7, [R1+0x22c] ;  /* 0x00022c0001077983 */ /* 0x000ea20000300800 */
[----:B------:R-:W2:Y:S01]  /*24180*/  LDL.LU R22, [R1+0x2e8] ;  /* 0x0002e80001167983 */ /* 0x000ea20000300800 */
[----:B------:R-:W2:Y:S02]  /*24190*/  LDL.LU R23, [R1+0x2ec] ;  /* 0x0002ec0001177983 */ /* 0x000ea40000300800 */
[----:B------:R-:W-:Y:S01]  /*241a0*/  IMAD.MOV.U32 R29, RZ, RZ, R16 ;  /* 0x000000ffff1d7224 */ /* 0x000fe200078e0010 */
[----:B--2---:R-:W-:Y:S01]  /*241b0*/  STL.64 [R1+0x14d8], R22 ;  /* 0x0014d81601007387 */ /* 0x004fe20000100a00 */
[----:B----4-:R0:W-:Y:S03]  /*241c0*/  STL.64 [R1+0x14d0], R20 ;  /* 0x0014d01401007387 */ /* 0x0101e60000100a00 */
[----:B0-----:R-:W3:Y:S01]  /*241d0*/  LDL.LU.64 R20, [R1+0x10] ;  /* 0x0000100001147983 */ /* 0x001ee20000300a00 */
[----:B------:R-:W2:Y:S02]  /*241e0*/  LDL.LU.64 R16, [R1] ;  /* 0x0000000001107983 */ /* 0x000ea40000300a00 */
[----:B------:R-:W-:Y:S02]  /*241f0*/  STL.64 [R1+0x1480], R6 ;  /* 0x0014800601007387 */ /* 0x000fe40000100a00 */
[----:B------:R0:W-:Y:S02]  /*24200*/  STL.64 [R1+0x1478], R4 ;  /* 0x0014780401007387 */ /* 0x0001e40000100a00 */
[----:B0-----:R-:W4:Y:S01]  /*24210*/  LDL.LU R4, [R1+0x230] ;  /* 0x0002300001047983 */ /* 0x001f220000300800 */
[----:B------:R-:W4:Y:S02]  /*24220*/  LDL.LU R5, [R1+0x234] ;  /* 0x0002340001057983 */ /* 0x000f240000300800 */
[----:B------:R-:W2:Y:S02]  /*24230*/  LDL.LU R6, [R1+0x238] ;  /* 0x0002380001067983 */ /* 0x000ea40000300800 */
[----:B------:R-:W2:Y:S02]  /*24240*/  LDL.LU R7, [R1+0x23c] ;  /* 0x00023c0001077983 */ /* 0x000ea40000300800 */
[----:B--2---:R-:W-:Y:S01]  /*24250*/  STL.64 [R1+0x1498], R6 ;  /* 0x0014980601007387 */ /* 0x004fe20000100a00 */
[----:B----4-:R0:W-:Y:S03]  /*24260*/  STL.64 [R1+0x1490], R4 ;  /* 0x0014900401007387 */ /* 0x0101e60000100a00 */
[----:B0-----:R-:W2:Y:S01]  /*24270*/  LDL.LU R4, [R1+0x240] ;  /* 0x0002400001047983 */ /* 0x001ea20000300800 */
[----:B------:R-:W2:Y:S02]  /*24280*/  LDL.LU R5, [R1+0x244] ;  /* 0x0002440001057983 */ /* 0x000ea40000300800 */
[----:B------:R-:W4:Y:S02]  /*24290*/  LDL.LU R6, [R1+0x248] ;  /* 0x0002480001067983 */ /* 0x000f240000300800 */
[----:B------:R-:W4:Y:S01]  /*242a0*/  LDL.LU R7, [R1+0x24c] ;  /* 0x00024c0001077983 */ /* 0x000f220000300800 */
[----:B---3--:R-:W-:Y:S01]  /*242b0*/  HMMA.16816.F32 R24, R12, R20, R24 ;  /* 0x000000140c18723c */ /* 0x008fe20000001818 */
[----:B------:R-:W-:-:S02]  /*242c0*/  IMAD.MOV.U32 R9, RZ, RZ, R3 ;  /* 0x000000ffff097224 */ /* 0x000fc400078e0003 */
[----:B------:R-:W-:Y:S02]  /*242d0*/  IMAD.MOV.U32 R11, RZ, RZ, R20 ;  /* 0x000000ffff0b7224 */ /* 0x000fe400078e0014 */
[----:B------:R-:W-:Y:S01]  /*242e0*/  IMAD.MOV.U32 R3, RZ, RZ, R21 ;  /* 0x000000ffff037224 */ /* 0x000fe200078e0015 */
[----:B----4-:R-:W-:Y:S01]  /*242f0*/  STL.64 [R1+0x14b0], R6 ;  /* 0x0014b00601007387 */ /* 0x010fe20000100a00 */
[----:B--2---:R0:W-:Y:S03]  /*24300*/  STL.64 [R1+0x14a8], R4 ;  /* 0x0014a80401007387 */ /* 0x0041e60000100a00 */
[----:B0-----:R-:W2:Y:S01]  /*24310*/  LDL.LU R4, [R1+0x250] ;  /* 0x0002500001047983 */ /* 0x001ea20000300800 */
[----:B------:R-:W2:Y:S02]  /*24320*/  LDL.LU R5, [R1+0x254] ;  /* 0x0002540001057983 */ /* 0x000ea40000300800 */
[----:B------:R-:W2:Y:S02]  /*24330*/  LDL.LU R6, [R1+0x258] ;  /* 0x0002580001067983 */ /* 0x000ea40000300800 */
[----:B------:R-:W2:Y:S01]  /*24340*/  LDL.LU R7, [R1+0x25c] ;  /* 0x00025c0001077983 */ /* 0x000ea20000300800 */
[----:B------:R-:W3:Y:S01]  /*24350*/  LDL.LU.64 R22, [R1+0x14d8] ;  /* 0x0014d80001167983 */ /* 0x000ee20000300a00 */
[----:B------:R-:W3:Y:S06]  /*24360*/  LDL.LU.64 R20, [R1+0x14d0] ;  /* 0x0014d00001147983 */ /* 0x000eec0000300a00 */
[----:B------:R-:W-:Y:S02]  /*24370*/  STL.64 [R1+0x1330], R26 ;  /* 0x0013301a01007387 */ /* 0x000fe40000100a00 */
[----:B------:R0:W-:Y:S02]  /*24380*/  STL.64 [R1+0x1328], R24 ;  /* 0x0013281801007387 */ /* 0x0001e40000100a00 */
[----:B0-----:R-:W-:-:S02]  /*24390*/  IMAD.MOV.U32 R24, RZ, RZ, R11 ;  /* 0x000000ffff187224 */ /* 0x001fc400078e000b */
[----:B------:R-:W-:-:S05]  /*243a0*/  IMAD.MOV.U32 R25, RZ, RZ, R3 ;  /* 0x000000ffff197224 */ /* 0x000fca00078e0003 */
[----:B------:R0:W-:Y:S04]  /*243b0*/  STL.64 [R1+0x1440], R24 ;  /* 0x0014401801007387 */ /* 0x0001e80000100a00 */
[----:B0-----:R-:W4:Y:S01]  /*243c0*/  LDL.LU R24, [R1+0x1c0] ;  /* 0x0001c00001187983 */ /* 0x001f220000300800 */
[----:B------:R-:W4:Y:S02]  /*243d0*/  LDL.LU R25, [R1+0x1c4] ;  /* 0x0001c40001197983 */ /* 0x000f240000300800 */
[----:B------:R-:W4:Y:S02]  /*243e0*/  LDL.LU R26, [R1+0x1c8] ;  /* 0x0001c800011a7983 */ /* 0x000f240000300800 */
[----:B------:R-:W4:Y:S01]  /*243f0*/  LDL.LU R27, [R1+0x1cc] ;  /* 0x0001cc00011b7983 */ /* 0x000f220000300800 */
[----:B------:R-:W2:Y:S01]  /*24400*/  LDL.LU.64 R18, [R1+0x14c8] ;  /* 0x0014c80001127983 */ /* 0x000ea20000300a00 */
[----:B------:R-:W-:-:S02]  /*24410*/  IMAD.MOV.U32 R8, RZ, RZ, R28 ;  /* 0x000000ffff087224 */ /* 0x000fc400078e001c */
[----:B------:R-:W-:Y:S02]  /*24420*/  IMAD.MOV.U32 R3, RZ, RZ, R16 ;  /* 0x000000ffff037224 */ /* 0x000fe400078e0010 */
[----:B------:R-:W-:Y:S01]  /*24430*/  IMAD.MOV.U32 R28, RZ, RZ, R17 ;  /* 0x000000ffff1c7224 */ /* 0x000fe200078e0011 */
[----:B---3--:R-:W-:Y:S01]  /*24440*/  HMMA.16816.F32 R20, R12, R16, R20 ;  /* 0x000000100c14723c */ /* 0x008fe20000001814 */
[----:B------:R-:W3:Y:S06]  /*24450*/  LDL.LU.64 R16, [R1+0x14c0] ;  /* 0x0014c00001107983 */ /* 0x000eec0000300a00 */
[----:B--2---:R-:W-:-:S02]  /*24460*/  IMAD.MOV.U32 R12, RZ, RZ, R19 ;  /* 0x000000ffff0c7224 */ /* 0x004fc400078e0013 */
[----:B------:R-:W3:Y:S01]  /*24470*/  LDL.LU R19, [R1+0x14bc] ;  /* 0x0014bc0001137983 */ /* 0x000ee20000300800 */
[----:B------:R-:W2:Y:S11]  /*24480*/  LDL.LU R13, [R1+0x94] ;  /* 0x00009400010d7983 */ /* 0x000eb60000300800 */
[----:B------:R-:W-:Y:S02]  /*24490*/  @!UPT UIADD3 URZ, URZ, URZ, URZ ;  /* 0x0000003f3f3ff290 */ /* 0x000fe4000fffe03f */
[----:B------:R-:W-:Y:S02]  /*244a0*/  STL.64 [R1+0x1340], R22 ;  /* 0x0013401601007387 */ /* 0x000fe40000100a00 */
[----:B------:R0:W-:Y:S02]  /*244b0*/  STL.64 [R1+0x1338], R20 ;  /* 0x0013381401007387 */ /* 0x0001e40000100a00 */
[----:B0-----:R-:W-:Y:S02]  /*244c0*/  IMAD.MOV.U32 R21, RZ, RZ, R10 ;  /* 0x000000ffff157224 */ /* 0x001fe400078e000a */
[----:B------:R-:W-:Y:S02]  /*244d0*/  IMAD.MOV.U32 R20, RZ, RZ, R2 ;  /* 0x000000ffff147224 */ /* 0x000fe400078e0002 */
[----:B------:R-:W2:Y:S01]  /*244e0*/  LDL.LU R2, [R1+0x14b8] ;  /* 0x0014b80001027983 */ /* 0x000ea20000300800 */
[----:B------:R-:W2:Y:S02]  /*244f0*/  LDL R22, [R1+0x88] ;  /* 0x0000880001167983 */ /* 0x000ea40000100800 */
[----:B------:R-:W2:Y:S01]  /*24500*/  LDL R23, [R1+0x8c] ;  /* 0x00008c0001177983 */ /* 0x000ea20000100800 */
[C---:B---3--:R-:W-:Y:S01]  /*24510*/  HMMA.16816.F32 R8, R16.reuse, R8, R4 ;  /* 0x000000081008723c */ /* 0x048fe20000001804 */
[----:B------:R-:W3:Y:S01]  /*24520*/  LDL.LU.64 R6, [R1+0x14b0] ;  /* 0x0014b00001067983 */ /* 0x000ee20000300a00 */
[----:B------:R-:W3:Y:S11]  /*24530*/  LDL.LU.64 R4, [R1+0x14a8] ;  /* 0x0014a80001047983 */ /* 0x000ef60000300a00 */
[----:B------:R-:W-:Y:S10]  /*24540*/  @!UPT UIADD3 URZ, URZ, URZ, URZ ;  /* 0x0000003f3f3ff290 */ /* 0x000ff4000fffe03f */
[----:B------:R0:W-:Y:S01]  /*24550*/  STL.64 [R1+0x2a0], R8 ;  /* 0x0002a00801007387 */ /* 0x0001e20000100a00 */
[----:B------:R3:W-:Y:S03]  /*24560*/  STL.64 [R1+0x2a8], R10 ;  /* 0x0002a80a01007387 */ /* 0x0007e60000100a00 */
[----:B0-----:R-:W3:Y:S02]  /*24570*/  LDL.LU.64 R8, [R1+0x14a0] ;  /* 0x0014a00001087983 */ /* 0x001ee40000300a00 */
[C---:B---3--:R-:W-:Y:S02]  /*24580*/  HMMA.16816.F32 R8, R16.reuse, R8, R4 ;  /* 0x000000081008723c */ /* 0x048fe40000001804 */
[----:B------:R-:W3:Y:S01]  /*24590*/  LDL.LU.64 R6, [R1+0x1498] ;  /* 0x0014980001067983 */ /* 0x000ee20000300a00 */
[----:B------:R-:W3:Y:S11]  /*245a0*/  LDL.LU.64 R4, [R1+0x1490] ;  /* 0x0014900001047983 */ /* 0x000ef60000300a00 */
[----:B------:R-:W-:Y:S09]  /*245b0*/  @!UPT UIADD3 URZ, URZ, URZ, URZ ;  /* 0x0000003f3f3ff290 */ /* 0x000ff2000fffe03f */
[----:B------:R0:W-:Y:S01]  /*245c0*/  STL.64 [R1+0x290], R8 ;  /* 0x0002900801007387 */ /* 0x0001e20000100a00 */
[----:B------:R3:W-:Y:S03]  /*245d0*/  STL.64 [R1+0x298], R10 ;  /* 0x0002980a01007387 */ /* 0x0007e60000100a00 */
[----:B0-----:R-:W3:Y:S02]  /*245e0*/  LDL.LU.64 R8, [R1+0x1488] ;  /* 0x0014880001087983 */ /* 0x001ee40000300a00 */
[C---:B---3--:R-:W-:Y:S02]  /*245f0*/  HMMA.16816.F32 R8, R16.reuse, R8, R4 ;  /* 0x000000081008723c */ /* 0x048fe40000001804 */
[----:B------:R-:W2:Y:S01]  /*24600*/  LDL.LU.64 R6, [R1+0x1480] ;  /* 0x0014800001067983 */ /* 0x000ea20000300a00 */
[----:B------:R-:W2:Y:S11]  /*24610*/  LDL.LU.64 R4, [R1+0x1478] ;  /* 0x0014780001047983 */ /* 0x000eb60000300a00 */
[----:B------:R-:W-:Y:S09]  /*24620*/  @!UPT UIADD3 URZ, URZ, URZ, URZ ;  /* 0x0000003f3f3ff290 */ /* 0x000ff2000fffe03f */
[----:B------:R-:W-:Y:S01]  /*24630*/  STL.64 [R1+0x280], R8 ;  /* 0x0002800801007387 */ /* 0x000fe20000100a00 */
[----:B------:R0:W-:Y:S03]  /*24640*/  STL.64 [R1+0x288], R10 ;  /* 0x0002880a01007387 */ /* 0x0001e60000100a00 */
[----:B0-----:R-:W3:Y:S01]  /*24650*/  LDL.LU R11, [R1+0x1470] ;  /* 0x00147000010b7983 */ /* 0x001ee20000300800 */
[----:B------:R-:W3:Y:S02]  /*24660*/  LDL.LU.64 R8, [R1+0x1468] ;  /* 0x0014680001087983 */ /* 0x000ee40000300a00 */
[----:B------:R-:W3:Y:S01]  /*24670*/  LDL R10, [R1+0x364] ;  /* 0x00036400010a7983 */ /* 0x000ee20000100800 */
[C---:B--2---:R-:W-:Y:S01]  /*24680*/  HMMA.16816.F32 R12, R16.reuse, R12, R4 ;  /* 0x0000000c100c723c */ /* 0x044fe20000001804 */
[----:B------:R-:W2:Y:S01]  /*24690*/  LDL.LU.64 R6, [R1+0x1460] ;  /* 0x0014600001067983 */ /* 0x000ea20000300a00 */
[----:B------:R-:W2:Y:S11]  /*246a0*/  LDL.LU.64 R4, [R1+0x1458] ;  /* 0x0014580001047983 */ /* 0x000eb60000300a00 */
[----:B------:R-:W-:Y:S10]  /*246b0*/  @!UPT UIADD3 URZ, URZ, URZ, URZ ;  /* 0x0000003f3f3ff290 */ /* 0x000ff4000fffe03f */
[----:B------:R0:W-:Y:S01]  /*246c0*/  STL.64 [R1+0x270], R12 ;  /* 0x0002700c01007387 */ /* 0x0001e20000100a00 */
[----:B------:R-:W-:Y:S02]  /*246d0*/  STL.64 [R1+0x278], R14 ;  /* 0x0002780e01007387 */ /* 0x000fe40000100a00 */
[----:B0-----:R-:W-:Y:S02]  /*246e0*/  IMAD.MOV.U32 R12, RZ, RZ, R3 ;  /* 0x000000ffff0c7224 */ /* 0x001fe400078e0003 */
[----:B------:R-:W-:Y:S01]  /*246f0*/  IMAD.MOV.U32 R13, RZ, RZ, R28 ;  /* 0x000000ffff0d7224 */ /* 0x000fe200078e001c */
[----:B------:R-:W3:Y:S01]  /*24700*/  LDL.LU R3, [R1+0x1454] ;  /* 0x0014540001037983 */ /* 0x000ee20000300800 */
[----:B------:R-:W3:Y:S01]  /*24710*/  LDL.LU R28, [R1+0x1450] ;  /* 0x00145000011c7983 */ /* 0x000ee20000300800 */
[C---:B--2---:R-:W-:Y:S11]  /*24720*/  HMMA.16816.F32 R4, R16.reuse, R20, R4 ;  /* 0x000000141004723c */ /* 0x044ff60000001804 */
[----:B------:R-:W-:Y:S11]  /*24730*/  @!UPT UIADD3 URZ, URZ, URZ, URZ ;  /* 0x0000003f3f3ff290 */ /* 0x000ff6000fffe03f */
[----:B------:R-:W-:Y:S01]  /*24740*/  @!UPT UIADD3 URZ, URZ, URZ, URZ ;  /* 0x0000003f3f3ff290 */ /* 0x000fe2000fffe03f */
[----:B------:R0:W-:Y:S01]  /*24750*/  STL.64 [R1+0x260], R4 ;  /* 0x0002600401007387 */ /* 0x0001e20000100a00 */
[----:B------:R-:W-:Y:S03]  /*24760*/  STL.64 [R1+0x268], R6 ;  /* 0x0002680601007387 */ /* 0x000fe60000100a00 */
[----:B0-----:R-:W4:Y:S01]  /*24770*/  LDL.LU.64 R4, [R1+0x1448] ;  /* 0x0014480001047983 */ /* 0x001f220000300a00 */
[----:B------:R0:W-:Y:S02]  /*24780*/  STL.64 [R1+0x1400], R22 ;  /* 0x0014001601007387 */ /* 0x0001e40000100a00 */
[----:B------:R-:W2:Y:S02]  /*24790*/  LDL.LU R20, [R1+0x190] ;  /* 0x0001900001147983 */ /* 0x000ea40000300800 */
[----:B------:R-:W2:Y:S01]  /*247a0*/  LDL.LU R21, [R1+0x194] ;  /* 0x0001940001157983 */ /* 0x000ea20000300800 */
[----:B0-----:R-:W2:Y:S01]  /*247b0*/  LDL.LU R22, [R1+0x198] ;  /* 0x0001980001167983 */ /* 0x001ea20000300800 */
[----:B------:R-:W2:Y:S01]  /*247c0*/  LDL.LU R23, [R1+0x19c] ;  /* 0x00019c0001177983 */ /* 0x000ea20000300800 */
[C---:B----4-:R-:W-:Y:S02]  /*247d0*/  HMMA.16816.F32 R4, R16.reuse, R4, R24 ;  /* 0x000000041004723c */ /* 0x050fe40000001818 */
[----:B------:R-:W2:Y:S11]  /*247e0*/  LDL.LU.64 R24, [R1+0x1440] ;  /* 0x0014400001187983 */ /* 0x000eb60000300a00 */
[----:B------:R-:W-:Y:S10]  /*247f0*/  @!UPT UIADD3 URZ, URZ, URZ, URZ ;  /* 0x0000003f3f3ff290 */ /* 0x000ff4000fffe03f */
[----:B------:R-:W-:Y:S01]  /*24800*/  STL.64 [R1+0x250], R4 ;  /* 0x0002500401007387 */ /* 0x000fe20000100a00 */
[----:B------:R0:W-:Y:S03]  /*24810*/  STL.64 [R1+0x258], R6 ;  /* 0x0002580601007387 */ /* 0x0001e60000100a00 */
[----:B0-----:R-:W4:Y:S01]  /*24820*/  LDL.LU.64 R6, [R1+0x1438] ;  /* 0x0014380001067983 */ /* 0x001f220000300a00 */
[----:B------:R-:W3:Y:S01]  /*24830*/  LDL.LU.64 R4, [R1+0x1430] ;  /* 0x0014300001047983 */ /* 0x000ee20000300a00 */
[----:B--2---:R-:W-:Y:S07]  /*24840*/  HMMA.16816.F32 R20, R16, R24, R20 ;  /* 0x000000181014723c */ /* 0x004fee0000001814 */
[----:B------:R-:W-:-:S02]  /*24850*/  IMAD.MOV.U32 R24, RZ, RZ, R29 ;  /* 0x000000ffff187224 */ /* 0x000fc400078e001d */
[----:B------:R-:W2:Y:S11]  /*24860*/  LDL.LU R29, [R1+0x1428] ;  /* 0x00142800011d7983 */ /* 0x000eb60000300800 */
[----:B------:R-:W-:Y:S03]  /*24870*/  @!UPT UIADD3 URZ, URZ, URZ, URZ ;  /* 0x0000003f3f3ff290 */ /* 0x000fe6000fffe03f */
[----:B------:R-:W-:Y:S01]  /*24880*/  STL.64 [R1+0x240], R20 ;  /* 0x0002401401007387 */ /* 0x000fe20000100a00 */
[----:B------:R0:W-:Y:S03]  /*24890*/  STL.64 [R1+0x248], R22 ;  /* 0x0002481601007387 */ /* 0x0001e60000100a00 */
[----:B0-----:R-:W2:Y:S01]  /*248a0*/  LDL.64 R22, [R1+0xa8] ;  /* 0x0000a80001167983 */ /* 0x001ea20000100a00 */
[----:B---3--:R-:W-:Y:S02]  /*248b0*/  IMAD.MOV.U32 R25, RZ, RZ, R11 ;  /* 0x000000ffff197224 */ /* 0x008fe400078e000b */
[----:B------:R-:W3:Y:S02]  /*248c0*/  LDL R11, [R1+0x368] ;  /* 0x00036800010b7983 */ /* 0x000ee40000100800 */
[----:B------:R-:W-:Y:S01]  /*248d0*/  IMAD.MOV.U32 R26, RZ, RZ, R9 ;  /* 0x000000ffff1a7224 */ /* 0x000fe200078e0009 */
[----:B--2---:R0:W-:Y:S04]  /*248e0*/  STL.64 [R1+0x1408], R22 ;  /* 0x0014081601007387 */ /* 0x0041e80000100a00 */
[----:B0-----:R-:W2:Y:S01]  /*248f0*/  LDL.64 R22, [R1+0xb8] ;  /* 0x0000b80001167983 */ /* 0x001ea20000100a00 */
[----:B------:R-:W-:-:S03]  /*24900*/  IMAD.MOV.U32 R27, RZ, RZ, R8 ;  /* 0x000000ffff1b7224 */ /* 0x000fc600078e0008 */
[----:B--2---:R0:W-:Y:S02]  /*24910*/  STL.64 [R1+0x1418], R22 ;  /* 0x0014181601007387 */ /* 0x0041e40000100a00 */
[----:B------:R1:W-:Y:S02]  /*24920*/  STL.64 [R1+0x1350], R26 ;  /* 0x0013501a01007387 */ /* 0x0003e40000100a00 */
[----:B------:R4:W-:Y:S01]  /*24930*/  STL.64 [R1+0x1348], R24 ;  /* 0x0013481801007387 */ /* 0x0009e20000100a00 */
[----:B0-----:R-:W2:Y:S01]  /*24940*/  LDL.64 R22, [R1+0xc8] ;  /* 0x0000c80001167983 */ /* 0x001ea20000100a00 */
[----:B-1----:R-:W-:Y:S02]  /*24950*/  IMAD.MOV.U32 R26, RZ, RZ, R5 ;  /* 0x000000ffff1a7224 */ /* 0x002fe400078e0005 */
[----:B------:R-:W-:Y:S02]  /*24960*/  IMAD.MOV.U32 R27, RZ, RZ, R4 ;  /* 0x000000ffff1b7224 */ /* 0x000fe400078e0004 */
[----:B----4-:R-:W-:-:S02]  /*24970*/  IMAD.MOV.U32 R24, RZ, RZ, R7 ;  /* 0x000000ffff187224 */ /* 0x010fc400078e0007 */
[----:B------:R-:W-:Y:S02]  /*24980*/  IMAD.MOV.U32 R25, RZ, RZ, R6 ;  /* 0x000000ffff197224 */ /* 0x000fe400078e0006 */
[----:B------:R-:W-:Y:S04]  /*24990*/  LDSM.16.MT88.4 R4, [R10+0x15000] ;  /* 0x015000000a04783b */ /* 0x000fe80000004200 */
[----:B--2---:R0:W-:Y:S01]  /*249a0*/  STL.64 [R1+0x1420], R22 ;  /* 0x0014201601007387 */ /* 0x0041e20000100a00 */
[----:B------:R-:W2:Y:S02]  /*249b0*/  LDL.LU R20, [R1+0xe0] ;  /* 0x0000e00001147983 */ /* 0x000ea40000300800 */
[----:B------:R-:W2:Y:S01]  /*249c0*/  LDL.LU R21, [R1+0xe4] ;  /* 0x0000e40001157983 */ /* 0x000ea20000300800 */
[----:B0-----:R-:W2:Y:S01]  /*249d0*/  LDL.LU R22, [R1+0xe8] ;  /* 0x0000e80001167983 */ /* 0x001ea20000300800 */
[----:B------:R-:W2:Y:S02]  /*249e0*/  LDL.LU R23, [R1+0xec] ;  /* 0x0000ec0001177983 */ /* 0x000ea40000300800 */
[----:B------:R0:W-:Y:S02]  /*249f0*/  STL.64 [R1+0x1360], R26 ;  /* 0x0013601a01007387 */ /* 0x0001e40000100a00 */
[----:B------:R1:W-:Y:S01]  /*24a00*/  STL.64 [R1+0x1358], R24 ;  /* 0x0013581801007387 */ /* 0x0003e20000100a00 */
[----:B0-----:R-:W4:Y:S04]  /*24a10*/  LDL R26, [R1+0x98] ;  /* 0x00009800011a7983 */ /* 0x001f280000100800 */
[----:B------:R-:W4:Y:S01]  /*24a20*/  LDL R27, [R1+0x9c] ;  /* 0x00009c00011b7983 */ /* 0x000f220000100800 */
[----:B--2---:R-:W-:Y:S03]  /*24a30*/  HMMA.16816.F32 R12, R16, R12, R20 ;  /* 0x0000000c100c723c */ /* 0x004fe60000001814 */
[----:B----4-:R0:W-:Y:S01]  /*24a40*/  STL.64 [R1+0x1410], R26 ;  /* 0x0014101a01007387 */ /* 0x0101e20000100a00 */
[----:B-1----:R-:W2:Y:S02]  /*24a50*/  LDL.LU R24, [R1+0x170] ;  /* 0x0001700001187983 */ /* 0x002ea40000300800 */
[----:B------:R-:W2:Y:S01]  /*24a60*/  LDL.LU R25, [R1+0x174] ;  /* 0x0001740001197983 */ /* 0x000ea20000300800 */
[----:B0-----:R-:W2:Y:S01]  /*24a70*/  LDL.LU R26, [R1+0x178] ;  /* 0x00017800011a7983 */ /* 0x001ea20000300800 */
[----:B------:R-:W2:Y:S02]  /*24a80*/  LDL.LU R27, [R1+0x17c] ;  /* 0x00017c00011b7983 */ /* 0x000ea40000300800 */
[----:B------:R-:W4:Y:S02]  /*24a90*/  LDL.LU.64 R22, [R1+0x1420] ;  /* 0x0014200001167983 */ /* 0x000f240000300a00 */
[----:B------:R-:W2:Y:S11]  /*24aa0*/  LDL R18, [R1+0x18] ;  /* 0x0000180001127983 */ /* 0x000eb60000100800 */
[----:B------:R-:W-:Y:S01]  /*24ab0*/  STL.64 [R1+0x230], R12 ;  /* 0x0002300c01007387 */ /* 0x000fe20000100a00 */
[----:B------:R-:W-:Y:S02]  /*24ac0*/  STL.64 [R1+0x238], R14 ;  /* 0x0002380e01007387 */ /* 0x000fe40000100a00 */
[----:B------:R-:W2:Y:S02]  /*24ad0*/  LDL R19, [R1+0x1c] ;  /* 0x00001c0001137983 */ /* 0x000ea40000100800 */
[----:B------:R-:W0:Y:S02]  /*24ae0*/  LDSM.16.MT88.4 R12, [R10+0x15080] ;  /* 0x015080000a0c783b */ /* 0x000e240000004200 */
[----:B---3--:R-:W1:Y:S04]  /*24af0*/  LDSM.16.MT88.4 R8, [R11+0x15000] ;  /* 0x015000000b08783b */ /* 0x008e680000004200 */
[----:B--2---:R2:W-:Y:S01]  /*24b00*/  STL.64 [R1+0x13d0], R18 ;  /* 0x0013d01201007387 */ /* 0x0045e20000100a00 */
[----:B------:R-:W3:Y:S02]  /*24b10*/  LDL.LU R16, [R1+0x150] ;  /* 0x0001500001107983 */ /* 0x000ee40000300800 */
[----:B------:R-:W3:Y:S01]  /*24b20*/  LDL.LU R17, [R1+0x154] ;  /* 0x0001540001117983 */ /* 0x000ee20000300800 */
[----:B--2---:R-:W3:Y:S01]  /*24b30*/  LDL.LU R18, [R1+0x158] ;  /* 0x0001580001127983 */ /* 0x004ee20000300800 */
[----:B------:R-:W3:Y:S02]  /*24b40*/  LDL.LU R19, [R1+0x15c] ;  /* 0x00015c0001137983 */ /* 0x000ee40000300800 */
[----:B0-----:R-:W-:Y:S02]  /*24b50*/  STL.64 [R1+0x13c0], R14 ;  /* 0x0013c00e01007387 */ /* 0x001fe40000100a00 */
[----:B------:R0:W-:Y:S02]  /*24b60*/  STL.64 [R1+0x13b8], R12 ;  /* 0x0013b80c01007387 */ /* 0x0001e40000100a00 */
[----:B0-----:R-:W2:Y:S01]  /*24b70*/  LDL.LU R12, [R1+0x160] ;  /* 0x00016000010c7983 */ /* 0x001ea20000300800 */
[----:B------:R-:W2:Y:S02]  /*24b80*/  LDL.LU R13, [R1+0x164] ;  /* 0x00016400010d7983 */ /* 0x000ea40000300800 */
[----:B------:R-:W2:Y:S02]  /*24b90*/  LDL.LU R14, [R1+0x168] ;  /* 0x00016800010e7983 */ /* 0x000ea40000300800 */
[----:B------:R-:W2:Y:S01]  /*24ba0*/  LDL.LU R15, [R1+0x16c] ;  /* 0x00016c00010f7983 */ /* 0x000ea20000300800 */
[----:B-1----:R0:W-:Y:S01]  /*24bb0*/  STL.64 [R1+0x1318], R10 ;  /* 0x0013180a01007387 */ /* 0x0021e20000100a00 */
[----:B------:R1:W-:Y:S03]  /*24bc0*/  STL.64 [R1+0x1310], R8 ;  /* 0x0013100801007387 */ /* 0x0003e60000100a00 */
[----:B0-----:R-:W2:Y:S04]  /*24bd0*/  LDL R10, [R1+0x8] ;  /* 0x00000800010a7983 */ /* 0x001ea80000100800 */
[----:B------:R-:W2:Y:S04]  /*24be0*/  LDL R11, [R1+0xc] ;  /* 0x00000c00010b7983 */ /* 0x000ea80000100800 */
[----:B--2---:R0:W-:Y:S01]  /*24bf0*/  STL.64 [R1+0x13d8], R10 ;  /* 0x0013d80a01007387 */ /* 0x0041e20000100a00 */
[----:B-1----:R-:W4:Y:S02]  /*24c00*/  LDL.LU R8, [R1+0x180] ;  /* 0x0001800001087983 */ /* 0x002f240000300800 */
[----:B------:R-:W4:Y:S01]  /*24c10*/  LDL.LU R9, [R1+0x184] ;  /* 0x0001840001097983 */ /* 0x000f220000300800 */
[----:B0-----:R-:W4:Y:S01]  /*24c20*/  LDL.LU R10, [R1+0x188] ;  /* 0x00018800010a7983 */ /* 0x001f220000300800 */
[----:B------:R-:W4:Y:S02]  /*24c30*/  LDL.LU R11, [R1+0x18c] ;  /* 0x00018c00010b7983 */ /* 0x000f240000300800 */
[C---:B----4-:R-:W-:Y:S11]  /*24c40*/  HMMA.16816.F32 R8, R4.reuse, R22, R8 ;  /* 0x000000160408723c */ /* 0x050ff60000001808 */
[----:B------:R-:W-:Y:S11]  /*24c50*/  @!UPT UIADD3 URZ, URZ, URZ, URZ ;  /* 0x0000003f3f3ff290 */ /* 0x000ff6000fffe03f */
[----:B------:R-:W-:Y:S01]  /*24c60*/  @!UPT UIADD3 URZ, URZ, URZ, URZ ;  /* 0x0000003f3f3ff290 */ /* 0x000fe2000fffe03f */
[----:B------:R0:W-:Y:S01]  /*24c70*/  STL.64 [R1+0x220], R8 ;  /* 0x0002200801007387 */ /* 0x0001e20000100a00 */
[----:B------:R1:W-:Y:S02]  /*24c80*/  STL.64 [R1+0x228], R10 ;  /* 0x0002280a01007387 */ /* 0x0003e40000100a00 */
[----:B0-----:R-:W-:Y:S02]  /*24c90*/  IMAD.MOV.U32 R9, RZ, RZ, R22 ;  /* 0x000000ffff097224 */ /* 0x001fe400078e0016 */
[----:B------:R-:W-:Y:S02]  /*24ca0*/  IMAD.MOV.U32 R8, RZ, RZ, R23 ;  /* 0x000000ffff087224 */ /* 0x000fe400078e0017 */
[----:B------:R-:W2:Y:S02]  /*24cb0*/  LDL.LU.64 R22, [R1+0x1418] ;  /* 0x0014180001167983 */ /* 0x000ea40000300a00 */
[----:B--2---:R-:W-:Y:S01]  /*24cc0*/  HMMA.16816.F32 R24, R4, R22, R24 ;  /* 0x000000160418723c */ /* 0x004fe20000001818 */
[----:B-1----:R-:W-:-:S02]  /*24cd0*/  IMAD.MOV.U32 R11, RZ, RZ, R22 ;  /* 0x000000ffff0b7224 */ /* 0x002fc400078e0016 */
[----:B------:R-:W-:Y:S11]  /*24ce0*/  IMAD.MOV.U32 R10, RZ, RZ, R23 ;  /* 0x000000ffff0a7224 */ /* 0x000ff600078e0017 */
[----:B------:R-:W-:Y:S09]  /*24cf0*/  @!UPT UIADD3 URZ, URZ, URZ, URZ ;  /* 0x0000003f3f3ff290 */ /* 0x000ff2000fffe03f */
[----:B------:R-:W-:Y:S01]  /*24d00*/  STL.64 [R1+0x1e0], R24 ;  /* 0x0001e01801007387 */ /* 0x000fe20000100a00 */
[----:B------:R0:W-:Y:S03]  /*24d10*/  STL.64 [R1+0x1e8], R26 ;  /* 0x0001e81a01007387 */ /* 0x0001e60000100a00 */
[----:B0-----:R-:W3:Y:S01]  /*24d20*/  LDL.LU.64 R26, [R1+0x1410] ;  /* 0x00141000011a7983 */ /* 0x001ee20000300a00 */
[----:B------:R-:W2:Y:S02]  /*24d30*/  LDL.LU.64 R22, [R1+0x1408] ;  /* 0x0014080001167983 */ /* 0x000ea40000300a00 */
[C---:B--2---:R-:W-:Y:S08]  /*24d40*/  HMMA.16816.F32 R12, R4.reuse, R22, R12 ;  /* 0x00000016040c723c */ /* 0x044ff0000000180c */
[----:B---3--:R-:W-:Y:S11]  /*24d50*/  HMMA.16816.F32 R16, R4, R26, R16 ;  /* 0x0000001a0410723c */ /* 0x008ff60000001810 */
[----:B------:R-:W-:Y:S04]  /*24d60*/  @!UPT UIADD3 URZ, URZ, URZ, URZ ;  /* 0x0000003f3f3ff290 */ /* 0x000fe8000fffe03f */
[----:B------:R0:W-:Y:S01]  /*24d70*/  STL.64 [R1+0x1c0], R12 ;  /* 0x0001c00c01007387 */ /* 0x0001e20000100a00 */
[----:B------:R-:W-:Y:S02]  /*24d80*/  STL.64 [R1+0x1c8], R14 ;  /* 0x0001c80e01007387 */ /* 0x000fe40000100a00 */
[----:B0-----:R-:W-:Y:S02]  /*24d90*/  IMAD.MOV.U32 R13, RZ, RZ, R22 ;  /* 0x000000ffff0d7224 */ /* 0x001fe400078e0016 */
[----:B------:R-:W-:Y:S02]  /*24da0*/  IMAD.MOV.U32 R12, RZ, RZ, R23 ;  /* 0x000000ffff0c7224 */ /* 0x000fe400078e0017 */
[----:B------:R-:W2:Y:S01]  /*24db0*/  LDL.LU.64 R22, [R1+0x1400] ;  /* 0x0014000001167983 */ /* 0x000ea20000300a00 */
[----:B------:R0:W-:Y:S02]  /*24dc0*/  STL.64 [R1+0x1370], R26 ;  /* 0x0013701a01007387 */ /* 0x0001e40000100a00 */
[----:B------:R-:W-:Y:S02]  /*24dd0*/  STL.64 [R1+0x190], R16 ;  /* 0x0001901001007387 */ /* 0x000fe40000100a00 */
[----:B------:R-:W-:Y:S02]  /*24de0*/  STL.64 [R1+0x198], R18 ;  /* 0x0001981201007387 */ /* 0x000fe40000100a00 */
[----:B0-----:R-:W-:-:S02]  /*24df0*/  IMAD.MOV.U32 R26, RZ, RZ, R13 ;  /* 0x000000ffff1a7224 */ /* 0x001fc400078e000d */
[----:B------:R-:W-:-:S05]  /*24e00*/  IMAD.MOV.U32 R27, RZ, RZ, R12 ;  /* 0x000000ffff1b7224 */ /* 0x000fca00078e000c */
[----:B------:R0:W-:Y:S02]  /*24e10*/  STL.64 [R1+0x1388], R26 ;  /* 0x0013881a01007387 */ /* 0x0001e40000100a00 */
[----:B0-----:R-:W-:Y:S02]  /*24e20*/  IMAD.MOV.U32 R26, RZ, RZ, R11 ;  /* 0x000000ffff1a7224 */ /* 0x001fe400078e000b */
[----:B------:R-:W-:-:S05]  /*24e30*/  IMAD.MOV.U32 R27, RZ, RZ, R10 ;  /* 0x000000ffff1b7224 */ /* 0x000fca00078e000a */
[----:B------:R0:W-:Y:S02]  /*24e40*/  STL.64 [R1+0x13a0], R26 ;  /* 0x0013a01a01007387 */ /* 0x0001e40000100a00 */
[----:B0-----:R-:W-:Y:S02]  /*24e50*/  IMAD.MOV.U32 R26, RZ, RZ, R9 ;  /* 0x000000ffff1a7224 */ /* 0x001fe400078e0009 */
[----:B------:R-:W-:-:S05]  /*24e60*/  IMAD.MOV.U32 R27, RZ, RZ, R8 ;  /* 0x000000ffff1b7224 */ /* 0x000fca00078e0008 */
[----:B------:R-:W-:Y:S01]  /*24e70*/  STL.64 [R1+0x13c8], R26 ;  /* 0x0013c81a01007387 */ /* 0x000fe20000100a00 */
[----:B------:R-:W3:Y:S02]  /*24e80*/  LDL.LU R12, [R1+0x110] ;  /* 0x00011000010c7983 */ /* 0x000ee40000300800 */
[----:B------:R-:W3:Y:S02]  /*24e90*/  LDL.LU R13, [R1+0x114] ;  /* 0x00011400010d7983 */ /* 0x000ee40000300800 */
[----:B------:R-:W4:Y:S01]  /*24ea0*/  LDL.LU R14, [R1+0x118] ;  /* 0x00011800010e7983 */ /* 0x000f220000300800 */
[----:B------:R-:W4:Y:S04]  /*24eb0*/  LDL.LU R15, [R1+0x11c] ;  /* 0x00011c00010f7983 */ /* 0x000f280000300800 */
[----:B----4-:R-:W-:Y:S01]  /*24ec0*/  STL.64 [R1+0x13f8], R14 ;  /* 0x0013f80e01007387 */ /* 0x010fe20000100a00 */
[----:B---3--:R0:W-:Y:S03]  /*24ed0*/  STL.64 [R1+0x13f0], R12 ;  /* 0x0013f00c01007387 */ /* 0x0081e60000100a00 */
[----:B0-----:R-:W2:Y:S01]  /*24ee0*/  LDL.LU R12, [R1+0x140] ;  /* 0x00014000010c7983 */ /* 0x001ea20000300800 */
[----:B------:R-:W2:Y:S02]  /*24ef0*/  LDL.LU R13, [R1+0x144] ;  /* 0x00014400010d7983 */ /* 0x000ea40000300800 */
[----:B------:R-:W2:Y:S02]  /*24f00*/  LDL.LU R14, [R1+0x148] ;  /* 0x00014800010e7983 */ /* 0x000ea40000300800 */
[----:B------:R-:W2:Y:S01]  /*24f10*/  LDL.LU R15, [R1+0x14c] ;  /* 0x00014c00010f7983 */ /* 0x000ea20000300800 */
[----:B------:R-:W3:Y:S01]  /*24f20*/  LDL.LU R8, [R1+0x130] ;  /* 0x0001300001087983 */ /* 0x000ee20000300800 */
[----:B------:R-:W3:Y:S02]  /*24f30*/  LDL.LU R9, [R1+0x134] ;  /* 0x0001340001097983 */ /* 0x000ee40000300800 */
[----:B------:R-:W3:Y:S02]  /*24f40*/  LDL.LU R10, [R1+0x138] ;  /* 0x00013800010a7983 */ /* 0x000ee40000300800 */
[----:B------:R-:W3:Y:S01]  /*24f50*/  LDL.LU R11, [R1+0x13c] ;  /* 0x00013c00010b7983 */ /* 0x000ee20000300800 */
[----:B------:R-:W3:Y:S01]  /*24f60*/  LDL.64 R18, [R1+0x28] ;  /* 0x0000280001127983 */ /* 0x000ee20000100a00 */
[----:B------:R-:W4:Y:S02]  /*24f70*/  LDL.LU R24, [R1+0x120] ;  /* 0x0001200001187983 */ /* 0x000f240000300800 */
[----:B------:R-:W-:-:S02]  /*24f80*/  IMAD.MOV.U32 R26, RZ, RZ, R28 ;  /* 0x000000ffff1a7224 */ /* 0x000fc400078e001c */
[----:B------:R-:W-:Y:S02]  /*24f90*/  IMAD.MOV.U32 R27, RZ, RZ, R3 ;  /* 0x000000ffff1b7224 */ /* 0x000fe400078e0003 */
[----:B------:R-:W-:Y:S01]  /*24fa0*/  IMAD.MOV.U32 R25, RZ, RZ, R29 ;  /* 0x000000ffff197224 */ /* 0x000fe200078e001d */
[----:B--2---:R-:W-:Y:S11]  /*24fb0*/  HMMA.16816.F32 R12, R4, R22, R12 ;  /* 0x00000016040c723c */ /* 0x004ff6000000180c */
[----:B------:R-:W-:Y:S11]  /*24fc0*/  @!UPT UIADD3 URZ, URZ, URZ, URZ ;  /* 0x0000003f3f3ff290 */ /* 0x000ff6000fffe03f */
[----:B------:R-:W-:Y:S01]  /*24fd0*/  @!UPT UIADD3 URZ, URZ, URZ, URZ ;  /* 0x0000003f3f3ff290 */ /* 0x000fe2000fffe03f */
[----:B------:R0:W-:Y:S01]  /*24fe0*/  STL [R1+0x180], R12 ;  /* 0x0001800c01007387 */ /* 0x0001e20000100800 */
[----:B------:R-:W-:Y:S02]  /*24ff0*/  IMAD.MOV.U32 R28, RZ, RZ, R14 ;  /* 0x000000ffff1c7224 */ /* 0x000fe400078e000e */
[----:B------:R-:W-:Y:S02]  /*25000*/  IMAD.MOV.U32 R3, RZ, RZ, R15 ;  /* 0x000000ffff037224 */ /* 0x000fe400078e000f */
[----:B------:R-:W-:Y:S01]  /*25010*/  IMAD.MOV.U32 R29, RZ, RZ, R13 ;  /* 0x000000ffff1d7224 */ /* 0x000fe200078e000d */
[----:B------:R-:W2:Y:S04]  /*25020*/  LDL.LU.64 R14, [R1+0x13f8] ;  /* 0x0013f800010e7983 */ /* 0x000ea80000300a00 */
[----:B0-----:R-:W2:Y:S01]  /*25030*/  LDL.LU.64 R12, [R1+0x13f0] ;  /* 0x0013f000010c7983 */ /* 0x001ea20000300a00 */
[----:B------:R0:W-:Y:S02]  /*25040*/  STL.64 [R1+0x1368], R22 ;  /* 0x0013681601007387 */ /* 0x0001e40000100a00 */
[----:B------:R-:W2:Y:S02]  /*25050*/  LDL.LU R20, [R1+0x50] ;  /* 0x0000500001147983 */ /* 0x000ea40000300800 */
[----:B------:R-:W2:Y:S01]  /*25060*/  LDL.LU R21, [R1+0x54] ;  /* 0x0000540001157983 */ /* 0x000ea20000300800 */
[----:B0-----:R-:W2:Y:S01]  /*25070*/  LDL.LU R22, [R1+0x58] ;  /* 0x0000580001167983 */ /* 0x001ea20000300800 */
[----:B------:R-:W-:-:S02]  /*25080*/  IMAD.MOV.U32 R23, RZ, RZ, R0 ;  /* 0x000000ffff177224 */ /* 0x000fc400078e0000 */
[----:B------:R-:W3:Y:S03]  /*25090*/  LDL.LU R0, [R1+0x13ec] ;  /* 0x0013ec0001007983 */ /* 0x000ee60000300800 */
[----:B--2---:R-:W-:Y:S01]  /*250a0*/  STL.64 [R1+0x1380], R22 ;  /* 0x0013801601007387 */ /* 0x004fe20000100a00 */
[----:B------:R0:W-:Y:S03]  /*250b0*/  STL.64 [R1+0x1378], R20 ;  /* 0x0013781401007387 */ /* 0x0001e60000100a00 */
[----:B0-----:R-:W2:Y:S01]  /*250c0*/  LDL.LU R20, [R1+0x60] ;  /* 0x0000600001147983 */ /* 0x001ea20000300800 */
[----:B------:R-:W2:Y:S02]  /*250d0*/  LDL.LU R21, [R1+0x64] ;  /* 0x0000640001157983 */ /* 0x000ea40000300800 */
[----:B------:R-:W2:Y:S02]  /*250e0*/  LDL.LU R22, [R1+0x68] ;  /* 0x0000680001167983 */ /* 0x000ea40000300800 */
[----:B------:R-:W-:-:S02]  /*250f0*/  IMAD.MOV.U32 R23, RZ, RZ, R2 ;  /* 0x000000ffff177224 */ /* 0x000fc400078e0002 */
[----:B------:R-:W4:Y:S01]  /*25100*/  LDL.LU R2, [R1+0x13e8] ;  /* 0x0013e80001027983 */ /* 0x000f220000300800 */
[----:B---3--:R-:W-:Y:S03]  /*25110*/  HMMA.16816.F32 R8, R4, R18, R8 ;  /* 0x000000120408723c */ /* 0x008fe60000001808 */
[----:B--2---:R-:W-:Y:S01]  /*25120*/  STL.64 [R1+0x1398], R22 ;  /* 0x0013981601007387 */ /* 0x004fe20000100a00 */
[----:B------:R0:W-:Y:S03]  /*25130*/  STL.64 [R1+0x1390], R20 ;  /* 0x0013901401007387 */ /* 0x0001e60000100a00 */
[----:B0-----:R-:W2:Y:S01]  /*25140*/  LDL.LU R20, [R1+0x70] ;  /* 0x0000700001147983 */ /* 0x001ea20000300800 */
[----:B------:R-:W2:Y:S02]  /*25150*/  LDL.LU R21, [R1+0x74] ;  /* 0x0000740001157983 */ /* 0x000ea40000300800 */
[----:B------:R-:W3:Y:S02]  /*25160*/  LDL.LU R22, [R1+0x78] ;  /* 0x0000780001167983 */ /* 0x000ee40000300800 */
[----:B------:R-:W-:-:S02]  /*25170*/  IMAD.MOV.U32 R23, RZ, RZ, R0 ;  /* 0x000000ffff177224 */ /* 0x000fc400078e0000 */
[----:B------:R-:W4:Y:S04]  /*25180*/  LDL.LU R0, [R1+0x13e4] ;  /* 0x0013e40001007983 */ /* 0x000f280000300800 */
[----:B---3--:R-:W-:Y:S01]  /*25190*/  STL.64 [R1+0x13b0], R22 ;  /* 0x0013b01601007387 */ /* 0x008fe20000100a00 */
[----:B--2---:R0:W-:Y:S03]  /*251a0*/  STL.64 [R1+0x13a8], R20 ;  /* 0x0013a81401007387 */ /* 0x0041e60000100a00 */
[----:B0-----:R-:W2:Y:S01]  /*251b0*/  LDL.LU R20, [R1+0xd0] ;  /* 0x0000d00001147983 */ /* 0x001ea20000300800 */
[----:B------:R-:W2:Y:S02]  /*251c0*/  LDL.LU R21, [R1+0xd4] ;  /* 0x0000d40001157983 */ /* 0x000ea40000300800 */
[----:B------:R-:W2:Y:S02]  /*251d0*/  LDL.LU R22, [R1+0xd8] ;  /* 0x0000d80001167983 */ /* 0x000ea40000300800 */
[----:B----4-:R-:W-:-:S02]  /*251e0*/  IMAD.MOV.U32 R23, RZ, RZ, R2 ;  /* 0x000000ffff177224 */ /* 0x010fc400078e0002 */
[----:B------:R-:W3:Y:S01]  /*251f0*/  LDL.LU R2, [R1+0x13e0] ;  /* 0x0013e00001027983 */ /* 0x000ee20000300800 */
[----:B------:R-:W-:Y:S02]  /*25200*/  STL [R1+0x120c], R28 ;  /* 0x00120c1c01007387 */ /* 0x000fe40000100800 */
[----:B------:R-:W-:Y:S02]  /*25210*/  STL [R1+0x1208], R29 ;  /* 0x0012081d01007387 */ /* 0x000fe40000100800 */
[----:B------:R0:W-:Y:S01]  /*25220*/  STL.64 [R1+0x170], R8 ;  /* 0x0001700801007387 */ /* 0x0001e20000100a00 */
[----:B------:R1:W-:Y:S01]  /*25230*/  STL.64 [R1+0x178], R10 ;  /* 0x0001780a01007387 */ /* 0x0003e20000100a00 */
[----:B0-----:R-:W-:-:S03]  /*25240*/  IMAD.MOV.U32 R9, RZ, RZ, R18 ;  /* 0x000000ffff097224 */ /* 0x001fc600078e0012 */
[----:B-1----:R-:W4:Y:S01]  /*25250*/  LDL.LU.64 R10, [R1+0x13d8] ;  /* 0x0013d800010a7983 */ /* 0x002f220000300a00 */
[----:B------:R-:W-:Y:S02]  /*25260*/  IMAD.MOV.U32 R8, RZ, RZ, R19 ;  /* 0x000000ffff087224 */ /* 0x000fe400078e0013 */
[----:B------:R-:W2:Y:S02]  /*25270*/  LDL.LU.64 R18, [R1+0x13d0] ;  /* 0x0013d00001127983 */ /* 0x000ea40000300a00 */
[C---:B--2---:R-:W-:Y:S08]  /*25280*/  HMMA.16816.F32 R24, R4.reuse, R18, R24 ;  /* 0x000000120418723c */ /* 0x044ff00000001818 */
[----:B----4-:R-:W-:Y:S11]  /*25290*/  HMMA.16816.F32 R4, R4, R10, R12 ;  /* 0x0000000a0404723c */ /* 0x010ff6000000180c */
[----:B------:R-:W-:Y:S04]  /*252a0*/  @!UPT UIADD3 URZ, URZ, URZ, URZ ;  /* 0x0000003f3f3ff290 */ /* 0x000fe8000fffe03f */
[----:B------:R-:W-:Y:S01]  /*252b0*/  STL.64 [R1+0x160], R24 ;  /* 0x0001601801007387 */ /* 0x000fe20000100a00 */
[----:B------:R0:W-:Y:S03]  /*252c0*/  STL.64 [R1+0x168], R26 ;  /* 0x0001681a01007387 */ /* 0x0001e60000100a00 */
[----:B0-----:R-:W2:Y:S01]  /*252d0*/  LDL.LU.64 R26, [R1+0x13c8] ;  /* 0x0013c800011a7983 */ /* 0x001ea20000300a00 */
[----:B------:R-:W2:Y:S02]  /*252e0*/  LDL.LU.64 R14, [R1+0x13c0] ;  /* 0x0013c000010e7983 */ /* 0x000ea40000300a00 */
[----:B------:R-:W2:Y:S02]  /*252f0*/  LDL.LU.64 R12, [R1+0x13b8] ;  /* 0x0013b800010c7983 */ /* 0x000ea40000300a00 */
[----:B------:R-:W-:Y:S01]  /*25300*/  STL.64 [R1+0x150], R4 ;  /* 0x0001500401007387 */ /* 0x000fe20000100a00 */
[----:B------:R-:W-:Y:S01]  /*25310*/  STL.64 [R1+0x158], R6 ;  /* 0x0001580601007387 */ /* 0x000fe20000100a00 */
[C---:B--2---:R-:W-:Y:S03]  /*25320*/  HMMA.16816.F32 R24, R12.reuse, R26, R20 ;  /* 0x0000001a0c18723c */ /* 0x044fe60000001814 */
[----:B------:R-:W2:Y:S01]  /*25330*/  LDL.LU.64 R22, [R1+0x13b0] ;  /* 0x0013b00001167983 */ /* 0x000ea20000300a00 */
[----:B------:R-:W2:Y:S11]  /*25340*/  LDL.LU.64 R20, [R1+0x13a8] ;  /* 0x0013a80001147983 */ /* 0x000eb60000300a00 */
[----:B------:R-:W-:Y:S08]  /*25350*/  @!UPT UIADD3 URZ, URZ, URZ, URZ ;  /* 0x0000003f3f3ff290 */ /* 0x000ff0000fffe03f */
        /* <DEDUP_REMOVED lines=24> */
[----:B------:R-:W-:Y:S02]  /*254e0*/  IMAD.MOV.U32 R6, RZ, RZ, R9 ;  /* 0x000000ffff067224 */ /* 0x000fe400078e0009 */
[----:B------:R-:W-:Y:S01]  /*254f0*/  IMAD.MOV.U32 R7, RZ, RZ, R8 ;  /* 0x000000ffff077224 */ /* 0x000fe200078e0008 */
[C---:B--2---:R-:W-:Y:S01]  /*25500*/  HMMA.16816.F32 R20, R12.reuse, R22, R24 ;  /* 0x000000160c14723c */ /* 0x044fe20000001818 */
[----:B------:R-:W2:Y:S01]  /*25510*/  LDL.LU.64 R26, [R1+0x1350] ;  /* 0x00135000011a7983 */ /* 0x000ea20000300a00 */
[----:B------:R-:W2:Y:S11]  /*25520*/  LDL.LU.64 R24, [R1+0x1348] ;  /* 0x0013480001187983 */ /* 0x000eb60000300a00 */
[----:B------:R-:W-:Y:S10]  /*25530*/  @!UPT UIADD3 URZ, URZ, URZ, URZ ;  /* 0x0000003f3f3ff290 */ /* 0x000ff4000fffe03f */
[----:B------:R-:W-:Y:S01]  /*25540*/  STL.64 [R1+0x2e0], R20 ;  /* 0x0002e01401007387 */ /* 0x000fe20000100a00 */
[----:B------:R0:W-:Y:S03]  /*25550*/  STL.64 [R1+0x2e8], R22 ;  /* 0x0002e81601007387 */ /* 0x0001e60000100a00 */
[----:B0-----:R-:W4:Y:S01]  /*25560*/  LDL.LU.64 R22, [R1+0x1340] ;  /* 0x0013400001167983 */ /* 0x001f220000300a00 */
[----:B------:R-:W4:Y:S01]  /*25570*/  LDL.LU.64 R20, [R1+0x1338] ;  /* 0x0013380001147983 */ /* 0x000f220000300a00 */
[C---:B--2---:R-:W-:Y:S02]  /*25580*/  HMMA.16816.F32 R4, R12.reuse, R6, R24 ;  /* 0x000000060c04723c */ /* 0x044fe40000001818 */
[----:B------:R-:W2:Y:S01]  /*25590*/  LDL.LU.64 R26, [R1+0x1330] ;  /* 0x00133000011a7983 */ /* 0x000ea20000300a00 */
[----:B------:R-:W2:Y:S11]  /*255a0*/  LDL.LU.64 R24, [R1+0x1328] ;  /* 0x0013280001187983 */ /* 0x000eb60000300a00 */
[----:B------:R-:W-:Y:S09]  /*255b0*/  @!UPT UIADD3 URZ, URZ, URZ, URZ ;  /* 0x0000003f3f3ff290 */ /* 0x000ff2000fffe03f */
[----:B------:R0:W-:Y:S01]  /*255c0*/  STL.64 [R1+0x2d0], R4 ;  /* 0x0002d00401007387 */ /* 0x0001e20000100a00 */
[----:B------:R1:W-:Y:S03]  /*255d0*/  STL.64 [R1+0x2d8], R6 ;  /* 0x0002d80601007387 */ /* 0x0003e60000100a00 */
[----:B0-----:R-:W3:Y:S01]  /*255e0*/  LDL.LU R4, [R1+0x200] ;  /* 0x0002000001047983 */ /* 0x001ee20000300800 */
[----:B--2---:R-:W-:Y:S11]  /*255f0*/  HMMA.16816.F32 R16, R12, R18, R24 ;  /* 0x000000120c10723c */ /* 0x004ff60000001818 */
[----:B------:R-:W-:Y:S11]  /*25600*/  @!UPT UIADD3 URZ, URZ, URZ, URZ ;  /* 0x0000003f3f3ff290 */ /* 0x000ff6000fffe03f */
[----:B------:R-:W-:Y:S01]  /*25610*/  @!UPT UIADD3 URZ, URZ, URZ, URZ ;  /* 0x0000003f3f3ff290 */ /* 0x000fe2000fffe03f */
[----:B------:R0:W-:Y:S01]  /*25620*/  STL.64 [R1+0x2c0], R16 ;  /* 0x0002c01001007387 */ /* 0x0001e20000100a00 */
[----:B------:R2:W-:Y:S02]  /*25630*/  STL.64 [R1+0x2c8], R18 ;  /* 0x0002c81201007387 */ /* 0x0005e40000100a00 */
[----:B------:R-:W3:Y:S02]  /*25640*/  LDL.LU R5, [R1+0x204] ;  /* 0x0002040001057983 */ /* 0x000ee40000300800 */
[----:B-1----:R-:W3:Y:S01]  /*25650*/  LDL.LU R6, [R1+0x208] ;  /* 0x0002080001067983 */ /* 0x002ee20000300800 */
[----:B------:R-:W3:Y:S04]  /*25660*/  LDL.LU R7, [R1+0x20c] ;  /* 0x00020c0001077983 */ /* 0x000ee80000300800 */
[----:B0-----:R-:W4:Y:S01]  /*25670*/  LDL.LU R16, [R1+0x100] ;  /* 0x0001000001107983 */ /* 0x001f220000300800 */
[----:B------:R-:W4:Y:S02]  /*25680*/  LDL.LU R17, [R1+0x104] ;  /* 0x0001040001117983 */ /* 0x000f240000300800 */
[----:B--2---:R-:W2:Y:S02]  /*25690*/  LDL.LU R18, [R1+0x108] ;  /* 0x0001080001127983 */ /* 0x004ea40000300800 */
[----:B------:R-:W2:Y:S01]  /*256a0*/  LDL.LU R19, [R1+0x10c] ;  /* 0x00010c0001137983 */ /* 0x000ea20000300800 */
[----:B---3--:R0:W-:Y:S01]  /*256b0*/  STL.64 [R1+0x12b0], R6 ;  /* 0x0012b00601007387 */ /* 0x0081e20000100a00 */
[----:B------:R-:W-:Y:S03]  /*256c0*/  STL.64 [R1+0x12a8], R4 ;  /* 0x0012a80401007387 */ /* 0x000fe60000100a00 */
[----:B0-----:R-:W3:Y:S04]  /*256d0*/  LDL.LU.64 R6, [R1+0x28] ;  /* 0x0000280001067983 */ /* 0x001ee80000300a00 */
[----:B---3--:R0:W-:Y:S04]  /*256e0*/  STL.64 [R1+0x12c8], R6 ;  /* 0x0012c80601007387 */ /* 0x0081e80000100a00 */
        /* <DEDUP_REMOVED lines=8> */
[----:B0-----:R-:W2:Y:S01]  /*25770*/  LDL.LU.64 R6, [R1+0xc8] ;  /* 0x0000c80001067983 */ /* 0x001ea20000300a00 */
[----:B------:R-:W3:Y:S02]  /*25780*/  LDL R26, [R1+0x984] ;  /* 0x00098400011a7983 */ /* 0x000ee40000100800 */
[----:B------:R-:W3:Y:S02]  /*25790*/  LDL R27, [R1+0x368] ;  /* 0x00036800011b7983 */ /* 0x000ee40000100800 */
[----:B------:R-:W2:Y:S01]  /*257a0*/  LDL R25, [R1+0x364] ;  /* 0x0003640001197983 */ /* 0x000ea20000100800 */
[----:B---3--:R-:W-:Y:S01]  /*257b0*/  STL.64 [R1+0x12c0], R26 ;  /* 0x0012c01a01007387 */ /* 0x008fe20000100a00 */
[----:B--2---:R0:W-:Y:S02]  /*257c0*/  STL [R1+0x12b8], R25 ;  /* 0x0012b81901007387 */ /* 0x0041e40000100800 */
[----:B------:R-:W2:Y:S01]  /*257d0*/  LDL.LU R24, [R1+0x1f0] ;  /* 0x0001f00001187983 */ /* 0x000ea20000300800 */
[----:B0-----:R-:W2:Y:S01]  /*257e0*/  LDL.LU R25, [R1+0x1f4] ;  /* 0x0001f40001197983 */ /* 0x001ea20000300800 */
[----:B------:R-:W3:Y:S02]  /*257f0*/  LDL.LU R26, [R1+0x1f8] ;  /* 0x0001f800011a7983 */ /* 0x000ee40000300800 */
[----:B------:R-:W-:-:S02]  /*25800*/  IMAD.MOV.U32 R27, RZ, RZ, R2 ;  /* 0x000000ffff1b7224 */ /* 0x000fc400078e0002 */
[----:B------:R-:W4:Y:S04]  /*25810*/  LDL.LU R2, [R1+0x1320] ;  /* 0x0013200001027983 */ /* 0x000f280000300800 */
[----:B---3--:R-:W-:Y:S01]  /*25820*/  STL.64 [R1+0x12d8], R26 ;  /* 0x0012d81a01007387 */ /* 0x008fe20000100a00 */
[----:B--2---:R0:W-:Y:S03]  /*25830*/  STL.64 [R1+0x12d0], R24 ;  /* 0x0012d01801007387 */ /* 0x0041e60000100a00 */
[----:B0-----:R-:W2:Y:S01]  /*25840*/  LDL.LU R24, [R1+0x1d0] ;  /* 0x0001d00001187983 */ /* 0x001ea20000300800 */
[----:B------:R-:W2:Y:S02]  /*25850*/  LDL.LU R25, [R1+0x1d4] ;  /* 0x0001d40001197983 */ /* 0x000ea40000300800 */
[----:B------:R-:W3:Y:S02]  /*25860*/  LDL.LU R26, [R1+0x1d8] ;  /* 0x0001d800011a7983 */ /* 0x000ee40000300800 */
[----:B------:R-:W3:Y:S01]  /*25870*/  LDL.LU R27, [R1+0x1dc] ;  /* 0x0001dc00011b7983 */ /* 0x000ee20000300800 */
[----:B----4-:R-:W-:Y:S01]  /*25880*/  HMMA.16816.F32 R12, R12, R10, R20 ;  /* 0x0000000a0c0c723c */ /* 0x010fe20000001814 */
[----:B---3--:R-:W-:Y:S01]  /*25890*/  STL.64 [R1+0x1300], R26 ;  /* 0x0013001a01007387 */ /* 0x008fe20000100a00 */
[----:B--2---:R0:W-:Y:S03]  /*258a0*/  STL.64 [R1+0x12f8], R24 ;  /* 0x0012f81801007387 */ /* 0x0041e60000100a00 */
[----:B0-----:R-:W2:Y:S01]  /*258b0*/  LDL.LU R24, [R1+0xf0] ;  /* 0x0000f00001187983 */ /* 0x001ea20000300800 */
[----:B------:R-:W2:Y:S02]  /*258c0*/  LDL.LU R25, [R1+0xf4] ;  /* 0x0000f40001197983 */ /* 0x000ea40000300800 */
[----:B------:R-:W2:Y:S02]  /*258d0*/  LDL.LU R26, [R1+0xf8] ;  /* 0x0000f800011a7983 */ /* 0x000ea40000300800 */
[----:B------:R-:W2:Y:S01]  /*258e0*/  LDL.LU R27, [R1+0xfc] ;  /* 0x0000fc00011b7983 */ /* 0x000ea20000300800 */
[----:B------:R-:W3:Y:S01]  /*258f0*/  LDL.LU.64 R10, [R1+0x1318] ;  /* 0x00131800010a7983 */ /* 0x000ee20000300a00 */
[----:B------:R-:W3:Y:S02]  /*25900*/  LDL.LU.64 R8, [R1+0x1310] ;  /* 0x0013100001087983 */ /* 0x000ee40000300a00 */
[----:B------:R-:W4:Y:S09]  /*25910*/  LDL.LU R20, [R1+0x1a0] ;  /* 0x0001a00001147983 */ /* 0x000f320000300800 */
[----:B------:R0:W-:Y:S01]  /*25920*/  STL.64 [R1+0x2b0], R12 ;  /* 0x0002b00c01007387 */ /* 0x0001e20000100a00 */
[----:B------:R1:W-:Y:S01]  /*25930*/  STL.64 [R1+0x2b8], R14 ;  /* 0x0002b80e01007387 */ /* 0x0003e20000100a00 */
[----:B------:R-:W4:Y:S02]  /*25940*/  LDL.LU R21, [R1+0x1a4] ;  /* 0x0001a40001157983 */ /* 0x000f240000300800 */
[----:B------:R-:W4:Y:S02]  /*25950*/  LDL.LU R22, [R1+0x1a8] ;  /* 0x0001a80001167983 */ /* 0x000f240000300800 */
[----:B------:R-:W4:Y:S01]  /*25960*/  LDL.LU R23, [R1+0x1ac] ;  /* 0x0001ac0001177983 */ /* 0x000f220000300800 */
[----:B0-----:R-:W2:Y:S01]  /*25970*/  LDL.LU R12, [R1+0x1b0] ;  /* 0x0001b000010c7983 */ /* 0x001ea20000300800 */
[----:B------:R-:W2:Y:S02]  /*25980*/  LDL.LU R13, [R1+0x1b4] ;  /* 0x0001b400010d7983 */ /* 0x000ea40000300800 */
[----:B-1----:R-:W2:Y:S01]  /*25990*/  LDL.LU R14, [R1+0x1b8] ;  /* 0x0001b800010e7983 */ /* 0x002ea20000300800 */
[C---:B---3--:R-:W-:Y:S11]  /*259a0*/  HMMA.16816.F32 R16, R8.reuse, R6, R16 ;  /* 0x000000060810723c */ /* 0x048ff60000001810 */
        /* <DEDUP_REMOVED lines=13> */
[----:B0-----:R-:W2:Y:S01]  /*25a80*/  LDL.LU.64 R26, [R1+0x1300] ;  /* 0x00130000011a7983 */ /* 0x001ea20000300a00 */
[----:B------:R-:W2:Y:S02]  /*25a90*/  LDL.LU.64 R24, [R1+0x12f8] ;  /* 0x0012f80001187983 */ /* 0x000ea40000300a00 */
[----:B------:R-:W4:Y:S02]  /*25aa0*/  LDL.LU.64 R6, [R1+0x12f0] ;  /* 0x0012f00001067983 */ /* 0x000f240000300a00 */
[----:B------:R0:W-:Y:S01]  /*25ab0*/  STL.64 [R1+0x1288], R18 ;  /* 0x0012881201007387 */ /* 0x0001e20000100a00 */
[----:B------:R-:W-:Y:S04]  /*25ac0*/  STL.64 [R1+0x1280], R16 ;  /* 0x0012801001007387 */ /* 0x000fe80000100a00 */
[----:B0-----:R-:W3:Y:S01]  /*25ad0*/  LDL.LU.64 R18, [R1+0x8] ;  /* 0x0000080001127983 */ /* 0x001ee20000300a00 */
[----:B----4-:R-:W-:Y:S03]  /*25ae0*/  HMMA.16816.F32 R20, R8, R6, R20 ;  /* 0x000000060814723c */ /* 0x010fe60000001814 */
[----:B---3--:R0:W-:Y:S04]  /*25af0*/  STL.64 [R1+0x12a0], R18 ;  /* 0x0012a01201007387 */ /* 0x0081e80000100a00 */
[----:B0-----:R-:W3:Y:S11]  /*25b00*/  LDL.LU.64 R18, [R1+0x18] ;  /* 0x0000180001127983 */ /* 0x001ef60000300a00 */
[----:B------:R-:W-:Y:S05]  /*25b10*/  @!UPT UIADD3 URZ, URZ, URZ, URZ ;  /* 0x0000003f3f3ff290 */ /* 0x000fea000fffe03f */
[----:B------:R0:W-:Y:S02]  /*25b20*/  STL.64 [R1+0x120], R20 ;  /* 0x0001201401007387 */ /* 0x0001e40000100a00 */
[----:B------:R-:W-:Y:S02]  /*25b30*/  STL.64 [R1+0x128], R22 ;  /* 0x0001281601007387 */ /* 0x000fe40000100a00 */
[----:B0-----:R-:W-:Y:S02]  /*25b40*/  IMAD.MOV.U32 R21, RZ, RZ, R6 ;  /* 0x000000ffff157224 */ /* 0x001fe400078e0006 */
[----:B------:R-:W-:Y:S02]  /*25b50*/  IMAD.MOV.U32 R20, RZ, RZ, R7 ;  /* 0x000000ffff147224 */ /* 0x000fe400078e0007 */
[----:B------:R-:W4:Y:S01]  /*25b60*/  LDL.LU.64 R6, [R1+0x12e8] ;  /* 0x0012e80001067983 */ /* 0x000f220000300a00 */
[----:B------:R-:W-:-:S07]  /*25b70*/  IMAD.MOV.U32 R15, RZ, RZ, R2 ;  /* 0x000000ffff0f7224 */ /* 0x000fce00078e0002 */
        /* <DEDUP_REMOVED lines=18> */
[----:B------:R-:W-:Y:S11]  /*25ca0*/  IMAD.MOV.U32 R15, RZ, RZ, R7 ;  /* 0x000000ffff0f7224 */ /* 0x000ff600078e0007 */
[----:B------:R-:W-:Y:S11]  /*25cb0*/  @!UPT UIADD3 URZ, URZ, URZ, URZ ;  /* 0x0000003f3f3ff290 */ /* 0x000ff6000fffe03f */
[----:B------:R0:W-:Y:S01]  /*25cc0*/  STL.64 [R1+0xf0], R24 ;  /* 0x0000f01801007387 */ /* 0x0001e20000100a00 */
[----:B------:R1:W-:Y:S02]  /*25cd0*/  STL.64 [R1+0xf8], R26 ;  /* 0x0000f81a01007387 */ /* 0x0003e40000100a00 */
[----:B0-----:R-:W-:Y:S01]  /*25ce0*/  IMAD.MOV.U32 R24, RZ, RZ, R6 ;  /* 0x000000ffff187224 */ /* 0x001fe200078e0006 */
[----:B-1----:R-:W2:Y:S01]  /*25cf0*/  LDL.LU.64 R26, [R1+0x12c0] ;  /* 0x0012c000011a7983 */ /* 0x002ea20000300a00 */
[----:B------:R-:W4:Y:S02]  /*25d00*/  LDL.LU R25, [R1+0x12b8] ;  /* 0x0012b80001197983 */ /* 0x000f240000300800 */
[----:B------:R-:W2:Y:S02]  /*25d10*/  LDL.LU.64 R6, [R1+0x12b0] ;  /* 0x0012b00001067983 */ /* 0x000ea40000300a00 */
[----:B------:R-:W2:Y:S01]  /*25d20*/  LDL.LU.64 R4, [R1+0x12a8] ;  /* 0x0012a80001047983 */ /* 0x000ea20000300a00 */
[----:B------:R-:W-:Y:S01]  /*25d30*/  STL.64 [R1+0x1298], R14 ;  /* 0x0012980e01007387 */ /* 0x000fe20000100a00 */
[----:B------:R0:W-:Y:S02]  /*25d40*/  STL.64 [R1+0x1290], R12 ;  /* 0x0012900c01007387 */ /* 0x0001e40000100a00 */
[----:B---3--:R-:W-:-:S02]  /*25d50*/  IMAD.MOV.U32 R23, RZ, RZ, R18 ;  /* 0x000000ffff177224 */ /* 0x008fc400078e0012 */
[----:B------:R-:W-:Y:S01]  /*25d60*/  IMAD.MOV.U32 R22, RZ, RZ, R19 ;  /* 0x000000ffff167224 */ /* 0x000fe200078e0013 */
[----:B0-----:R-:W3:Y:S01]  /*25d70*/  LDL.LU R12, [R1+0x210] ;  /* 0x00021000010c7983 */ /* 0x001ee20000300800 */
[----:B------:R-:W3:Y:S02]  /*25d80*/  LDL.LU R13, [R1+0x214] ;  /* 0x00021400010d7983 */ /* 0x000ee40000300800 */
[----:B------:R-:W3:Y:S01]  /*25d90*/  LDL.LU R14, [R1+0x218] ;  /* 0x00021800010e7983 */ /* 0x000ee20000300800 */
[C---:B--2---:R-:W-:Y:S01]  /*25da0*/  HMMA.16816.F32 R4, R8.reuse, R18, R4 ;  /* 0x000000120804723c */ /* 0x044fe20000001804 */
[----:B------:R-:W3:Y:S01]  /*25db0*/  LDL.LU.64 R18, [R1+0x12a0] ;  /* 0x0012a00001127983 */ /* 0x000ee20000300a00 */
[----:B------:R-:W-:Y:S11]  /*25dc0*/  IMAD.MOV.U32 R15, RZ, RZ, R0 ;  /* 0x000000ffff0f7224 */ /* 0x000ff600078e0000 */
[----:B------:R-:W-:Y:S11]  /*25dd0*/  @!UPT UIADD3 URZ, URZ, URZ, URZ ;  /* 0x0000003f3f3ff290 */ /* 0x000ff6000fffe03f */
[----:B------:R-:W-:Y:S01]  /*25de0*/  IMAD.MOV.U32 R0, RZ, RZ, R7 ;  /* 0x000000ffff007224 */ /* 0x000fe200078e0007 */
[----:B------:R-:W-:Y:S01]  /*25df0*/  STL.64 [R1+0xe0], R4 ;  /* 0x0000e00401007387 */ /* 0x000fe20000100a00 */
[----:B------:R-:W-:Y:S02]  /*25e00*/  STL [R1+0xe8], R6 ;  /* 0x0000e80601007387 */ /* 0x000fe40000100800 */
[----:B------:R-:W-:Y:S01]  /*25e10*/  LDSM.16.MT88.4 R4, [R27+0x15080] ;  /* 0x015080001b04783b */ /* 0x000fe20000004200 */
[----:B------:R-:W-:Y:S01]  /*25e20*/  STL [R1+0x1180], R0 ;  /* 0x0011800001007387 */ /* 0x000fe20000100800 */
[----:B---3--:R-:W-:Y:S03]  /*25e30*/  HMMA.16816.F32 R8, R8, R18, R12 ;  /* 0x000000120808723c */ /* 0x008fe6000000180c */
[----:B------:R-:W2:Y:S01]  /*25e40*/  LDL.LU.64 R14, [R1+0x1298] ;  /* 0x00129800010e7983 */ /* 0x000ea20000300a00 */
[----:B------:R-:W3:Y:S11]  /*25e50*/  LDL.LU.64 R12, [R1+0x1290] ;  /* 0x00129000010c7983 */ /* 0x000ef60000300a00 */
[----:B------:R-:W-:Y:S08]  /*25e60*/  @!UPT UIADD3 URZ, URZ, URZ, URZ ;  /* 0x0000003f3f3ff290 */ /* 0x000ff0000fffe03f */
[----:B------:R-:W-:Y:S01]  /*25e70*/  STL.64 [R1+0xd0], R8 ;  /* 0x0000d00801007387 */ /* 0x000fe20000100a00 */
[----:B------:R-:W-:Y:S02]  /*25e80*/  STL.64 [R1+0xd8], R10 ;  /* 0x0000d80a01007387 */ /* 0x000fe40000100a00 */
[----:B----4-:R-:W0:Y:S04]  /*25e90*/  LDSM.16.MT88.4 R8, [R25+0x16000] ;  /* 0x016000001908783b */ /* 0x010e280000004200 */
[----:B------:R-:W-:Y:S02]  /*25ea0*/  IMAD.MOV.U32 R28, RZ, RZ, R18 ;  /* 0x000000ffff1c7224 */ /* 0x000fe400078e0012 */
[----:B------:R-:W-:Y:S02]  /*25eb0*/  IMAD.MOV.U32 R29, RZ, RZ, R19 ;  /* 0x000000ffff1d7224 */ /* 0x000fe400078e0013 */
[----:B------:R-:W4:Y:S01]  /*25ec0*/  LDL.LU.64 R18, [R1+0x1288] ;  /* 0x0012880001127983 */ /* 0x000f220000300a00 */
[----:B------:R-:W3:Y:S03]  /*25ed0*/  LDL.LU.64 R16, [R1+0x1280] ;  /* 0x0012800001107983 */ /* 0x000ee60000300a00 */
[----:B0-----:R-:W-:Y:S01]  /*25ee0*/  STL.64 [R1+0x1200], R10 ;  /* 0x0012000a01007387 */ /* 0x001fe20000100a00 */
[----:B------:R-:W-:Y:S02]  /*25ef0*/  STL.64 [R1+0x11f8], R8 ;  /* 0x0011f80801007387 */ /* 0x000fe40000100a00 */
[----:B------:R-:W0:Y:S02]  /*25f00*/  LDSM.16.M88.4 R8, [R26+0x80] ;  /* 0x000080001a08783b */ /* 0x000e240000000200 */
[----:B0-----:R-:W-:Y:S02]  /*25f10*/  STL.64 [R1+0x70], R8 ;  /* 0x0000700801007387 */ /* 0x001fe40000100a00 */
[----:B------:R-:W-:Y:S02]  /*25f20*/  STL.64 [R1+0x78], R10 ;  /* 0x0000780a01007387 */ /* 0x000fe40000100a00 */
[----:B------:R-:W0:Y:S02]  /*25f30*/  LDSM.16.M88.4 R8, [R26+0x2080] ;  /* 0x002080001a08783b */ /* 0x000e240000000200 */
[----:B0-----:R-:W-:Y:S02]  /*25f40*/  STL.64 [R1+0x60], R8 ;  /* 0x0000600801007387 */ /* 0x001fe40000100a00 */
[----:B------:R-:W-:Y:S02]  /*25f50*/  STL.64 [R1+0x68], R10 ;  /* 0x0000680a01007387 */ /* 0x000fe40000100a00 */
[----:B------:R-:W0:Y:S02]  /*25f60*/  LDSM.16.M88.4 R8, [R26+0x4080] ;  /* 0x004080001a08783b */ /* 0x000e240000000200 */
[----:B0-----:R-:W-:Y:S02]  /*25f70*/  STL.64 [R1+0x50], R8 ;  /* 0x0000500801007387 */ /* 0x001fe40000100a00 */
[----:B------:R0:W-:Y:S02]  /*25f80*/  STL.64 [R1+0x58], R10 ;  /* 0x0000580a01007387 */ /* 0x0001e40000100a00 */
[----:B0-----:R-:W-:-:S02]  /*25f90*/  IMAD.MOV.U32 R10, RZ, RZ, R24 ;  /* 0x000000ffff0a7224 */ /* 0x001fc400078e0018 */
[----:B--2---:R-:W-:-:S05]  /*25fa0*/  IMAD.MOV.U32 R11, RZ, RZ, R15 ;  /* 0x000000ffff0b7224 */ /* 0x004fca00078e000f */
[----:B------:R-:W-:Y:S02]  /*25fb0*/  STL.64 [R1+0x1210], R10 ;  /* 0x0012100a01007387 */ /* 0x000fe40000100a00 */
[----:B------:R-:W0:Y:S02]  /*25fc0*/  LDSM.16.M88.4 R8, [R26+0x6080] ;  /* 0x006080001a08783b */ /* 0x000e240000000200 */
[----:B0-----:R-:W-:Y:S02]  /*25fd0*/  STL.64 [R1+0x40], R8 ;  /* 0x0000400801007387 */ /* 0x001fe40000100a00 */
[----:B------:R0:W-:Y:S02]  /*25fe0*/  STL.64 [R1+0x48], R10 ;  /* 0x0000480a01007387 */ /* 0x0001e40000100a00 */
[----:B0-----:R-:W-:Y:S02]  /*25ff0*/  IMAD.MOV.U32 R10, RZ, RZ, R14 ;  /* 0x000000ffff0a7224 */ /* 0x001fe400078e000e */
[----:B------:R-:W-:-:S05]  /*26000*/  IMAD.MOV.U32 R11, RZ, RZ, R2 ;  /* 0x000000ffff0b7224 */ /* 0x000fca00078e0002 */
[----:B------:R-:W-:Y:S02]  /*26010*/  STL.64 [R1+0x1220], R10 ;  /* 0x0012200a01007387 */ /* 0x000fe40000100a00 */
[----:B------:R-:W0:Y:S02]  /*26020*/  LDSM.16.M88.4 R8, [R26+0x8080] ;  /* 0x008080001a08783b */ /* 0x000e240000000200 */
[----:B0-----:R-:W-:Y:S02]  /*26030*/  STL.64 [R1+0x30], R8 ;  /* 0x0000300801007387 */ /* 0x001fe40000100a00 */
[----:B------:R3:W-:Y:S02]  /*26040*/  STL.64 [R1+0x38], R10 ;  /* 0x0000380a01007387 */ /* 0x0007e40000100a00 */
[----:B---3--:R-:W-:Y:S02]  /*26050*/  IMAD.MOV.U32 R10, RZ, RZ, R13 ;  /* 0x000000ffff0a7224 */ /* 0x008fe400078e000d */
[----:B------:R-:W-:-:S02]  /*26060*/  IMAD.MOV.U32 R11, RZ, RZ, R12 ;  /* 0x000000ffff0b7224 */ /* 0x000fc400078e000c */
[----:B------:R-:W0:Y:S04]  /*26070*/  LDSM.16.M88.4 R12, [R26+0xa080] ;  /* 0x00a080001a0c783b */ /* 0x000e280000000200 */
[----:B------:R1:W-:Y:S02]  /*26080*/  STL.64 [R1+0x1238], R10 ;  /* 0x0012380a01007387 */ /* 0x0003e40000100a00 */
[----:B-1----:R-:W-:Y:S02]  /*26090*/  IMAD.MOV.U32 R10, RZ, RZ, R21 ;  /* 0x000000ffff0a7224 */ /* 0x002fe400078e0015 */
[----:B------:R-:W-:Y:S01]  /*260a0*/  IMAD.MOV.U32 R11, RZ, RZ, R20 ;  /* 0x000000ffff0b7224 */ /* 0x000fe200078e0014 */
[----:B0-----:R-:W-:Y:S01]  /*260b0*/  STL [R1+0x1188], R12 ;  /* 0x0011880c01007387 */ /* 0x001fe20000100800 */
[----:B------:R-:W-:Y:S02]  /*260c0*/  STL [R1+0x1184], R13 ;  /* 0x0011840d01007387 */ /* 0x000fe40000100800 */
[----:B------:R0:W-:Y:S02]  /*260d0*/  STL [R1+0xf34], R14 ;  /* 0x000f340e01007387 */ /* 0x0001e40000100800 */
[----:B------:R1:W-:Y:S01]  /*260e0*/  STL [R1+0xf30], R15 ;  /* 0x000f300f01007387 */ /* 0x0003e20000100800 */
[----:B------:R-:W-:Y:S01]  /*260f0*/  STL.64 [R1+0x1250], R10 ;  /* 0x0012500a01007387 */ /* 0x000fe20000100a00 */
[----:B0-----:R-:W-:-:S02]  /*26100*/  IMAD.MOV.U32 R14, RZ, RZ, R23 ;  /* 0x000000ffff0e7224 */ /* 0x001fc400078e0017 */
[----:B-1----:R-:W-:Y:S02]  /*26110*/  IMAD.MOV.U32 R15, RZ, RZ, R22 ;  /* 0x000000ffff0f7224 */ /* 0x002fe400078e0016 */
[----:B------:R-:W-:Y:S04]  /*26120*/  LDSM.16.M88.4 R20, [R26+0xe080] ;  /* 0x00e080001a14783b */ /* 0x000fe80000000200 */
[----:B------:R0:W-:Y:S01]  /*26130*/  STL.64 [R1+0x1218], R14 ;  /* 0x0012180e01007387 */ /* 0x0001e20000100a00 */
[----:B------:R-:W2:Y:S02]  /*26140*/  LDL.LU R12, [R1+0x260] ;  /* 0x00026000010c7983 */ /* 0x000ea40000300800 */
[----:B------:R-:W2:Y:S01]  /*26150*/  LDL.LU R13, [R1+0x264] ;  /* 0x00026400010d7983 */ /* 0x000ea20000300800 */
[----:B0-----:R-:W3:Y:S01]  /*26160*/  LDL.LU R14, [R1+0x268] ;  /* 0x00026800010e7983 */ /* 0x001ee20000300800 */
[----:B------:R-:W3:Y:S02]  /*26170*/  LDL.LU R15, [R1+0x26c] ;  /* 0x00026c00010f7983 */ /* 0x000ee40000300800 */
[----:B----4-:R-:W-:-:S02]  /*26180*/  IMAD.MOV.U32 R10, RZ, RZ, R19 ;  /* 0x000000ffff0a7224 */ /* 0x010fc400078e0013 */
[----:B------:R-:W-:-:S05]  /*26190*/  IMAD.MOV.U32 R11, RZ, RZ, R18 ;  /* 0x000000ffff0b7224 */ /* 0x000fca00078e0012 */
[----:B------:R-:W-:Y:S04]  /*261a0*/  STL.64 [R1+0x1268], R10 ;  /* 0x0012680a01007387 */ /* 0x000fe80000100a00 */
        /* <DEDUP_REMOVED lines=18> */
[----:B------:R-:W-:-:S02]  /*262d0*/  IMAD.MOV.U32 R10, RZ, RZ, R17 ;  /* 0x000000ffff0a7224 */ /* 0x000fc400078e0011 */
[----:B------:R-:W-:Y:S02]  /*262e0*/  IMAD.MOV.U32 R11, RZ, RZ, R16 ;  /* 0x000000ffff0b7224 */ /* 0x000fe400078e0010 */
[----:B------:R-:W0:Y:S02]  /*262f0*/  LDSM.16.M88.4 R16, [R26+0xc080] ;  /* 0x00c080001a10783b */ /* 0x000e240000000200 */
[----:B------:R-:W1:Y:S02]  /*26300*/  LDSM.16.MT88.4 R24, [R27+0x16000] ;  /* 0x016000001b18783b */ /* 0x000e640000004200 */
[----:B---3--:R-:W-:Y:S02]  /*26310*/  STL.64 [R1+0x1278], R14 ;  /* 0x0012780e01007387 */ /* 0x008fe40000100a00 */
[----:B--2---:R2:W-:Y:S02]  /*26320*/  STL.64 [R1+0x1270], R12 ;  /* 0x0012700c01007387 */ /* 0x0045e40000100a00 */
[----:B--2---:R-:W2:Y:S01]  /*26330*/  LDL.LU R12, [R1+0x2a0] ;  /* 0x0002a000010c7983 */ /* 0x004ea20000300800 */
[----:B------:R-:W2:Y:S02]  /*26340*/  LDL.LU R13, [R1+0x2a4] ;  /* 0x0002a400010d7983 */ /* 0x000ea40000300800 */
[----:B------:R-:W2:Y:S02]  /*26350*/  LDL.LU R14, [R1+0x2a8] ;  /* 0x0002a800010e7983 */ /* 0x000ea40000300800 */
[----:B------:R-:W2:Y:S02]  /*26360*/  LDL.LU R15, [R1+0x2ac] ;  /* 0x0002ac00010f7983 */ /* 0x000ea40000300800 */
[----:B------:R-:W-:-:S02]  /*26370*/  IMAD.MOV.U32 R2, RZ, RZ, R8 ;  /* 0x000000ffff027224 */ /* 0x000fc400078e0008 */
[----:B------:R-:W-:Y:S01]  /*26380*/  IMAD.MOV.U32 R0, RZ, RZ, R9 ;  /* 0x000000ffff007224 */ /* 0x000fe200078e0009 */
[----:B0-----:R-:W-:Y:S01]  /*26390*/  STL [R1+0xf54], R18 ;  /* 0x000f541201007387 */ /* 0x001fe20000100800 */
[----:B------:R-:W-:Y:S02]  /*263a0*/  STL [R1+0xf50], R19 ;  /* 0x000f501301007387 */ /* 0x000fe40000100800 */
[----:B------:R0:W-:Y:S02]  /*263b0*/  STL.64 [R1+0x11d8], R16 ;  /* 0x0011d81001007387 */ /* 0x0001e40000100a00 */
[----:B0-----:R-:W3:Y:S01]  /*263c0*/  LDL.LU R16, [R1+0x240] ;  /* 0x0002400001107983 */ /* 0x001ee20000300800 */
[----:B------:R-:W3:Y:S02]  /*263d0*/  LDL.LU R17, [R1+0x244] ;  /* 0x0002440001117983 */ /* 0x000ee40000300800 */
[----:B------:R-:W3:Y:S02]  /*263e0*/  LDL.LU R18, [R1+0x248] ;  /* 0x0002480001127983 */ /* 0x000ee40000300800 */
[----:B------:R-:W3:Y:S01]  /*263f0*/  LDL.LU R19, [R1+0x24c] ;  /* 0x00024c0001137983 */ /* 0x000ee20000300800 */
[----:B------:R-:W-:Y:S01]  /*26400*/  STL [R1+0xec0], R22 ;  /* 0x000ec01601007387 */ /* 0x000fe20000100800 */
[----:B------:R-:W-:Y:S02]  /*26410*/  STL [R1+0xebc], R23 ;  /* 0x000ebc1701007387 */ /* 0x000fe40000100800 */
[----:B-1----:R-:W-:Y:S02]  /*26420*/  STL.64 [R1+0x1178], R26 ;  /* 0x0011781a01007387 */ /* 0x002fe40000100a00 */
        /* <DEDUP_REMOVED lines=34> */
[----:B------:R-:W3:Y:S11]  /*26650*/  LDL.LU.64 R14, [R1+0x1218] ;  /* 0x00121800010e7983 */ /* 0x000ef60000300a00 */
[----:B------:R-:W-:Y:S10]  /*26660*/  @!UPT UIADD3 URZ, URZ, URZ, URZ ;  /* 0x0000003f3f3ff290 */ /* 0x000ff4000fffe03f */
[----:B------:R-:W-:Y:S01]  /*26670*/  STL.64 [R1+0x80], R8 ;  /* 0x0000800801007387 */ /* 0x000fe20000100a00 */
[----:B------:R0:W-:Y:S03]  /*26680*/  STL.64 [R1+0x88], R10 ;  /* 0x0000880a01007387 */ /* 0x0001e60000100a00 */
[----:B0-----:R-:W4:Y:S01]  /*26690*/  LDL.LU.64 R10, [R1+0x1210] ;  /* 0x00121000010a7983 */ /* 0x001f220000300a00 */
[C---:B---3--:R-:W-:Y:S08]  /*266a0*/  HMMA.16816.F32 R12, R4.reuse, R14, R16 ;  /* 0x0000000e040c723c */ /* 0x048ff00000001810 */
[----:B----4-:R-:W-:Y:S11]  /*266b0*/  HMMA.16816.F32 R8, R4, R10, R24 ;  /* 0x0000000a0408723c */ /* 0x010ff60000001818 */
[----:B------:R-:W-:Y:S11]  /*266c0*/  @!UPT UIADD3 URZ, URZ, URZ, URZ ;  /* 0x0000003f3f3ff290 */ /* 0x000ff6000fffe03f */
[----:B------:R-:W-:Y:S01]  /*266d0*/  @!UPT UIADD3 URZ, URZ, URZ, URZ ;  /* 0x0000003f3f3ff290 */ /* 0x000fe2000fffe03f */
[----:B------:R0:W-:Y:S01]  /*266e0*/  STL.64 [R1+0x20], R8 ;  /* 0x0000200801007387 */ /* 0x0001e20000100a00 */
[----:B------:R-:W-:Y:S02]  /*266f0*/  IMAD.MOV.U32 R22, RZ, RZ, R11 ;  /* 0x000000ffff167224 */ /* 0x000fe400078e000b */
[----:B------:R-:W-:Y:S01]  /*26700*/  IMAD.MOV.U32 R23, RZ, RZ, R10 ;  /* 0x000000ffff177224 */ /* 0x000fe200078e000a */
[----:B0-----:R-:W2:Y:S01]  /*26710*/  LDL.LU R8, [R1+0x230] ;  /* 0x0002300001087983 */ /* 0x001ea20000300800 */
[----:B------:R-:W2:Y:S02]  /*26720*/  LDL.LU R9, [R1+0x234] ;  /* 0x0002340001097983 */ /* 0x000ea40000300800 */
[----:B------:R-:W2:Y:S02]  /*26730*/  LDL.LU R10, [R1+0x238] ;  /* 0x00023800010a7983 */ /* 0x000ea40000300800 */
[----:B------:R-:W2:Y:S01]  /*26740*/  LDL.LU R11, [R1+0x23c] ;  /* 0x00023c00010b7983 */ /* 0x000ea20000300800 */
[----:B------:R-:W-:Y:S01]  /*26750*/  STL [R1+0x10dc], R22 ;  /* 0x0010dc1601007387 */ /* 0x000fe20000100800 */
[----:B------:R-:W-:Y:S02]  /*26760*/  STL [R1+0x10d8], R23 ;  /* 0x0010d81701007387 */ /* 0x000fe40000100800 */
[----:B------:R-:W3:Y:S02]  /*26770*/  LDL.64 R16, [R1+0x60] ;  /* 0x0000600001107983 */ /* 0x000ee40000100a00 */
[----:B------:R-:W-:-:S02]  /*26780*/  IMAD.MOV.U32 R18, RZ, RZ, R28 ;  /* 0x000000ffff127224 */ /* 0x000fc400078e001c */
[----:B------:R-:W-:Y:S01]  /*26790*/  IMAD.MOV.U32 R19, RZ, RZ, R29 ;  /* 0x000000ffff137224 */ /* 0x000fe200078e001d */
[----:B---3--:R-:W-:Y:S01]  /*267a0*/  STL.64 [R1+0x11e0], R16 ;  /* 0x0011e01001007387 */ /* 0x008fe20000100a00 */
[----:B------:R0:W-:Y:S02]  /*267b0*/  STL.64 [R1+0x10], R12 ;  /* 0x0000100c01007387 */ /* 0x0001e40000100a00 */
[----:B------:R1:W-:Y:S02]  /*267c0*/  STL.64 [R1+0x18], R14 ;  /* 0x0000180e01007387 */ /* 0x0003e40000100a00 */
[----:B------:R-:W3:Y:S01]  /*267d0*/  LDL.LU R28, [R1+0x120c] ;  /* 0x00120c00011c7983 */ /* 0x000ee20000300800 */
[----:B------:R-:W4:Y:S04]  /*267e0*/  LDL.LU R29, [R1+0x1208] ;  /* 0x00120800011d7983 */ /* 0x000f280000300800 */
        /* <DEDUP_REMOVED lines=8> */
[----:B--2---:R-:W-:Y:S01]  /*26870*/  STL.64 [R1+0x11c0], R14 ;  /* 0x0011c00e01007387 */ /* 0x004fe20000100a00 */
[----:B------:R0:W-:Y:S03]  /*26880*/  STL.64 [R1+0x11b8], R12 ;  /* 0x0011b80c01007387 */ /* 0x0001e60000100a00 */
[----:B0-----:R-:W2:Y:S01]  /*26890*/  LDL.LU R12, [R1+0x1c0] ;  /* 0x0001c000010c7983 */ /* 0x001ea20000300800 */
[----:B------:R-:W2:Y:S02]  /*268a0*/  LDL.LU R13, [R1+0x1c4] ;  /* 0x0001c400010d7983 */ /* 0x000ea40000300800 */
[----:B------:R-:W2:Y:S02]  /*268b0*/  LDL.LU R14, [R1+0x1c8] ;  /* 0x0001c800010e7983 */ /* 0x000ea40000300800 */
[----:B------:R-:W2:Y:S01]  /*268c0*/  LDL.LU R15, [R1+0x1cc] ;  /* 0x0001cc00010f7983 */ /* 0x000ea20000300800 */
[----:B------:R-:W-:Y:S01]  /*268d0*/  HMMA.16816.F32 R4, R4, R18, R8 ;  /* 0x000000120404723c */ /* 0x000fe20000001808 */
[----:B--2---:R-:W-:Y:S01]  /*268e0*/  STL.64 [R1+0x11d0], R14 ;  /* 0x0011d00e01007387 */ /* 0x004fe20000100a00 */
[----:B------:R0:W-:Y:S03]  /*268f0*/  STL.64 [R1+0x11c8], R12 ;  /* 0x0011c80c01007387 */ /* 0x0001e60000100a00 */
[----:B0-----:R-:W2:Y:S01]  /*26900*/  LDL.LU R12, [R1+0x1e0] ;  /* 0x0001e000010c7983 */ /* 0x001ea20000300800 */
[----:B------:R-:W2:Y:S02]  /*26910*/  LDL.LU R13, [R1+0x1e4] ;  /* 0x0001e400010d7983 */ /* 0x000ea40000300800 */
[----:B------:R-:W2:Y:S02]  /*26920*/  LDL.LU R14, [R1+0x1e8] ;  /* 0x0001e800010e7983 */ /* 0x000ea40000300800 */
[----:B------:R-:W2:Y:S11]  /*26930*/  LDL.LU R15, [R1+0x1ec] ;  /* 0x0001ec00010f7983 */ /* 0x000eb60000300800 */
[----:B------:R-:W-:Y:S03]  /*26940*/  @!UPT UIADD3 URZ, URZ, URZ, URZ ;  /* 0x0000003f3f3ff290 */ /* 0x000fe6000fffe03f */
[----:B------:R-:W-:Y:S02]  /*26950*/  IMAD.MOV.U32 R22, RZ, RZ, R6 ;  /* 0x000000ffff167224 */ /* 0x000fe400078e0006 */
[----:B------:R-:W-:Y:S01]  /*26960*/  IMAD.MOV.U32 R23, RZ, RZ, R7 ;  /* 0x000000ffff177224 */ /* 0x000fe200078e0007 */
[----:B--2---:R-:W-:Y:S01]  /*26970*/  STL.64 [R1+0x11f0], R14 ;  /* 0x0011f00e01007387 */ /* 0x004fe20000100a00 */
[----:B------:R0:W-:Y:S03]  /*26980*/  STL.64 [R1+0x11e8], R12 ;  /* 0x0011e80c01007387 */ /* 0x0001e60000100a00 */
[----:B0-----:R-:W2:Y:S01]  /*26990*/  LDL.64 R12, [R1+0x70] ;  /* 0x00007000010c7983 */ /* 0x001ea20000100a00 */
[----:B------:R-:W2:Y:S02]  /*269a0*/  LDL.LU.64 R10, [R1+0x1200] ;  /* 0x00120000010a7983 */ /* 0x000ea40000300a00 */
[----:B------:R-:W2:Y:S02]  /*269b0*/  LDL.LU.64 R8, [R1+0x11f8] ;  /* 0x0011f80001087983 */ /* 0x000ea40000300a00 */
[----:B------:R-:W-:Y:S01]  /*269c0*/  STL.64 [R1], R4 ;  /* 0x0000000401007387 */ /* 0x000fe20000100a00 */
[----:B------:R-:W-:Y:S01]  /*269d0*/  STL.64 [R1+0x1198], R22 ;  /* 0x0011981601007387 */ /* 0x000fe20000100a00 */
[----:B------:R0:W-:Y:S03]  /*269e0*/  STL.64 [R1+0x1190], R20 ;  /* 0x0011901401007387 */ /* 0x0001e60000100a00 */
[----:B0-----:R-:W2:Y:S01]  /*269f0*/  LDL.LU R20, [R1+0x180] ;  /* 0x0001800001147983 */ /* 0x001ea20000300800 */
[----:B---3--:R-:W-:-:S02]  /*26a00*/  IMAD.MOV.U32 R22, RZ, RZ, R28 ;  /* 0x000000ffff167224 */ /* 0x008fc400078e001c */
[----:B------:R-:W-:Y:S02]  /*26a10*/  IMAD.MOV.U32 R23, RZ, RZ, R3 ;  /* 0x000000ffff177224 */ /* 0x000fe400078e0003 */
[----:B----4-:R-:W-:Y:S02]  /*26a20*/  IMAD.MOV.U32 R21, RZ, RZ, R29 ;  /* 0x000000ffff157224 */ /* 0x010fe400078e001d */
[----:B------:R-:W-:Y:S02]  /*26a30*/  IMAD.MOV.U32 R4, RZ, RZ, R2 ;  /* 0x000000ffff047224 */ /* 0x000fe400078e0002 */
[----:B------:R-:W-:Y:S01]  /*26a40*/  IMAD.MOV.U32 R5, RZ, RZ, R0 ;  /* 0x000000ffff057224 */ /* 0x000fe200078e0000 */
[----:B------:R-:W-:Y:S01]  /*26a50*/  STL.64 [R1+0x11a8], R22 ;  /* 0x0011a81601007387 */ /* 0x000fe20000100a00 */
[----:B--2---:R-:W-:Y:S07]  /*26a60*/  HMMA.16816.F32 R16, R8, R12, R24 ;  /* 0x0000000c0810723c */ /* 0x004fee0000001818 */
[----:B------:R-:W-:-:S02]  /*26a70*/  IMAD.MOV.U32 R25, RZ, RZ, R12 ;  /* 0x000000ffff197224 */ /* 0x000fc400078e000c */
[----:B------:R-:W-:Y:S01]  /*26a80*/  IMAD.MOV.U32 R24, RZ, RZ, R13 ;  /* 0x000000ffff187224 */ /* 0x000fe200078e000d */
[----:B------:R0:W-:Y:S04]  /*26a90*/  STL.64 [R1+0x11a0], R20 ;  /* 0x0011a01401007387 */ /* 0x0001e80000100a00 */
[----:B0-----:R-:W2:Y:S01]  /*26aa0*/  LDL.64 R20, [R1+0x50] ;  /* 0x0000500001147983 */ /* 0x001ea20000100a00 */
[----:B------:R0:W-:Y:S03]  /*26ab0*/  STL.64 [R1+0x11b0], R4 ;  /* 0x0011b00401007387 */ /* 0x0001e60000100a00 */
[----:B0-----:R-:W3:Y:S01]  /*26ac0*/  LDL.64 R4, [R1+0x40] ;  /* 0x0000400001047983 */ /* 0x001ee20000100a00 */
[----:B------:R-:W4:Y:S02]  /*26ad0*/  LDL.LU.64 R14, [R1+0x11f0] ;  /* 0x0011f000010e7983 */ /* 0x000f240000300a00 */
[----:B------:R-:W4:Y:S02]  /*26ae0*/  LDL.LU.64 R12, [R1+0x11e8] ;  /* 0x0011e800010c7983 */ /* 0x000f240000300a00 */
[----:B------:R0:W-:Y:S01]  /*26af0*/  STL.64 [R1+0x240], R16 ;  /* 0x0002401001007387 */ /* 0x0001e20000100a00 */
[----:B------:R-:W-:Y:S04]  /*26b00*/  STL [R1+0x248], R18 ;  /* 0x0002481201007387 */ /* 0x000fe80000100800 */
[----:B0-----:R-:W4:Y:S01]  /*26b10*/  LDL.LU.64 R16, [R1+0x11e0] ;  /* 0x0011e00001107983 */ /* 0x001f220000300a00 */
[----:B------:R-:W-:-:S05]  /*26b20*/  IMAD.MOV.U32 R2, RZ, RZ, R19 ;  /* 0x000000ffff027224 */ /* 0x000fca00078e0013 */
[----:B------:R0:W-:Y:S01]  /*26b30*/  STL [R1+0x1058], R2 ;  /* 0x0010580201007387 */ /* 0x0001e20000100800 */
[C---:B----4-:R-:W-:Y:S01]  /*26b40*/  HMMA.16816.F32 R12, R8.reuse, R16, R12 ;  /* 0x00000010080c723c */ /* 0x050fe2000000180c */
[----:B------:R-:W-:Y:S02]  /*26b50*/  IMAD.MOV.U32 R26, RZ, RZ, R16 ;  /* 0x000000ffff1a7224 */ /* 0x000fe400078e0010 */
[----:B0-----:R-:W-:Y:S02]  /*26b60*/  IMAD.MOV.U32 R2, RZ, RZ, R17 ;  /* 0x000000ffff027224 */ /* 0x001fe400078e0011 */
[----:B------:R-:W4:Y:S11]  /*26b70*/  LDL.LU.64 R16, [R1+0x11d8] ;  /* 0x0011d80001107983 */ /* 0x000f360000300a00 */
[----:B------:R-:W-:Y:S07]  /*26b80*/  @!UPT UIADD3 URZ, URZ, URZ, URZ ;  /* 0x0000003f3f3ff290 */ /* 0x000fee000fffe03f */
[----:B------:R0:W-:Y:S01]  /*26b90*/  STL [R1+0x230], R12 ;  /* 0x0002300c01007387 */ /* 0x0001e20000100800 */
[----:B------:R-:W-:Y:S02]  /*26ba0*/  IMAD.MOV.U32 R19, RZ, RZ, R14 ;  /* 0x000000ffff137224 */ /* 0x000fe400078e000e */
[----:B------:R-:W-:Y:S02]  /*26bb0*/  IMAD.MOV.U32 R3, RZ, RZ, R15 ;  /* 0x000000ffff037224 */ /* 0x000fe400078e000f */
[----:B------:R-:W-:Y:S01]  /*26bc0*/  IMAD.MOV.U32 R18, RZ, RZ, R13 ;  /* 0x000000ffff127224 */ /* 0x000fe200078e000d */
[----:B------:R-:W2:Y:S04]  /*26bd0*/  LDL.LU.64 R14, [R1+0x11d0] ;  /* 0x0011d000010e7983 */ /* 0x000ea80000300a00 */
[----:B0-----:R-:W2:Y:S01]  /*26be0*/  LDL.LU.64 R12, [R1+0x11c8] ;  /* 0x0011c800010c7983 */ /* 0x001ea20000300a00 */
[----:B------:R-:W-:Y:S02]  /*26bf0*/  STL [R1+0xf60], R3 ;  /* 0x000f600301007387 */ /* 0x000fe40000100800 */
[----:B------:R-:W-:Y:S02]  /*26c00*/  STL [R1+0xf5c], R19 ;  /* 0x000f5c1301007387 */ /* 0x000fe40000100800 */
[----:B------:R-:W-:Y:S01]  /*26c10*/  STL [R1+0xf58], R18 ;  /* 0x000f581201007387 */ /* 0x000fe20000100800 */
[C---:B--2---:R-:W-:Y:S11]  /*26c20*/  HMMA.16816.F32 R12, R8.reuse, R20, R12 ;  /* 0x00000014080c723c */ /* 0x044ff6000000180c */
[----:B------:R-:W-:Y:S11]  /*26c30*/  @!UPT UIADD3 URZ, URZ, URZ, URZ ;  /* 0x0000003f3f3ff290 */ /* 0x000ff6000fffe03f */
[----:B------:R-:W-:Y:S01]  /*26c40*/  @!UPT UIADD3 URZ, URZ, URZ, URZ ;  /* 0x0000003f3f3ff290 */ /* 0x000fe2000fffe03f */
[----:B------:R-:W-:Y:S01]  /*26c50*/  STL.64 [R1+0x220], R12 ;  /* 0x0002200c01007387 */ /* 0x000fe20000100a00 */
[----:B------:R0:W-:Y:S03]  /*26c60*/  STL.64 [R1+0x228], R14 ;  /* 0x0002280e01007387 */ /* 0x0001e60000100a00 */
[----:B0-----:R-:W3:Y:S01]  /*26c70*/  LDL.LU.64 R14, [R1+0x11c0] ;  /* 0x0011c000010e7983 */ /* 0x001ee20000300a00 */
[----:B------:R-:W3:Y:S02]  /*26c80*/  LDL.LU.64 R12, [R1+0x11b8] ;  /* 0x0011b800010c7983 */ /* 0x000ee40000300a00 */
[----:B------:R-:W-:Y:S02]  /*26c90*/  IMAD.MOV.U32 R0, RZ, RZ, R20 ;  /* 0x000000ffff007224 */ /* 0x000fe400078e0014 */
[----:B------:R-:W-:Y:S02]  /*26ca0*/  IMAD.MOV.U32 R27, RZ, RZ, R21 ;  /* 0x000000ffff1b7224 */ /* 0x000fe400078e0015 */
[----:B---3--:R-:W-:Y:S07]  /*26cb0*/  HMMA.16816.F32 R20, R8, R4, R12 ;  /* 0x000000040814723c */ /* 0x008fee000000180c */
[----:B------:R-:W-:-:S02]  /*26cc0*/  IMAD.MOV.U32 R12, RZ, RZ, R4 ;  /* 0x000000ffff0c7224 */ /* 0x000fc400078e0004 */
[----:B------:R-:W-:Y:S02]  /*26cd0*/  IMAD.MOV.U32 R13, RZ, RZ, R5 ;  /* 0x000000ffff0d7224 */ /* 0x000fe400078e0005 */
[----:B------:R-:W2:Y:S11]  /*26ce0*/  LDL.LU.64 R4, [R1+0x11b0] ;  /* 0x0011b00001047983 */ /* 0x000eb60000300a00 */
[----:B------:R-:W-:Y:S01]  /*26cf0*/  @!UPT UIADD3 URZ, URZ, URZ, URZ ;  /* 0x0000003f3f3ff290 */ /* 0x000fe2000fffe03f */
        /* <DEDUP_REMOVED lines=9> */
[----:B--2---:R-:W-:Y:S01]  /*26d90*/  HMMA.16816.F32 R4, R8, R4, R20 ;  /* 0x000000040804723c */ /* 0x004fe20000001814 */
[----:B------:R-:W2:Y:S01]  /*26da0*/  LDL.LU.64 R22, [R1+0x1198] ;  /* 0x0011980001167983 */ /* 0x000ea20000300a00 */
[----:B------:R-:W3:Y:S11]  /*26db0*/  LDL.LU.64 R20, [R1+0x1190] ;  /* 0x0011900001147983 */ /* 0x000ef60000300a00 */
[----:B------:R-:W-:Y:S11]  /*26dc0*/  @!UPT UIADD3 URZ, URZ, URZ, URZ ;  /* 0x0000003f3f3ff290 */ /* 0x000ff6000fffe03f */
[----:B------:R-:W-:Y:S02]  /*26dd0*/  IMAD.MOV.U32 R14, RZ, RZ, R4 ;  /* 0x000000ffff0e7224 */ /* 0x000fe400078e0004 */
[----:B------:R-:W-:Y:S01]  /*26de0*/  IMAD.MOV.U32 R15, RZ, RZ, R5 ;  /* 0x000000ffff0f7224 */ /* 0x000fe200078e0005 */
[----:B------:R-:W2:Y:S01]  /*26df0*/  LDL.LU R4, [R1+0xd0] ;  /* 0x0000d00001047983 */ /* 0x000ea20000300800 */
[----:B------:R-:W-:Y:S02]  /*26e00*/  IMAD.MOV.U32 R29, RZ, RZ, R6 ;  /* 0x000000ffff1d7224 */ /* 0x000fe400078e0006 */
[----:B------:R-:W2:Y:S02]  /*26e10*/  LDL.LU R5, [R1+0xd4] ;  /* 0x0000d40001057983 */ /* 0x000ea40000300800 */
[----:B------:R-:W-:Y:S01]  /*26e20*/  IMAD.MOV.U32 R28, RZ, RZ, R7 ;  /* 0x000000ffff1c7224 */ /* 0x000fe200078e0007 */
[----:B------:R-:W2:Y:S01]  /*26e30*/  LDL.LU R6, [R1+0xd8] ;  /* 0x0000d80001067983 */ /* 0x000ea20000300800 */
[----:B------:R-:W2:Y:S03]  /*26e40*/  LDL.LU R7, [R1+0xdc] ;  /* 0x0000dc0001077983 */ /* 0x000ea60000300800 */
        /* <DEDUP_REMOVED lines=8> */
[----:B0-----:R-:W2:Y:S04]  /*26ed0*/  LDL.LU.64 R4, [R1+0x30] ;  /* 0x0000300001047983 */ /* 0x001ea80000300a00 */
[----:B--2---:R0:W-:Y:S02]  /*26ee0*/  STL.64 [R1+0x1110], R4 ;  /* 0x0011100401007387 */ /* 0x0041e40000100a00 */
[----:B0-----:R-:W-:-:S02]  /*26ef0*/  IMAD.MOV.U32 R4, RZ, RZ, R12 ;  /* 0x000000ffff047224 */ /* 0x001fc400078e000c */
[----:B------:R-:W-:Y:S01]  /*26f00*/  IMAD.MOV.U32 R5, RZ, RZ, R13 ;  /* 0x000000ffff057224 */ /* 0x000fe200078e000d */
[----:B------:R-:W2:Y:S01]  /*26f10*/  LDL.LU R12, [R1+0x1188] ;  /* 0x00118800010c7983 */ /* 0x000ea20000300800 */
[----:B------:R-:W2:Y:S03]  /*26f20*/  LDL.LU R13, [R1+0x1184] ;  /* 0x00118400010d7983 */ /* 0x000ea60000300800 */
[----:B------:R0:W-:Y:S04]  /*26f30*/  STL.64 [R1+0x1128], R4 ;  /* 0x0011280401007387 */ /* 0x0001e80000100a00 */
[----:B0-----:R-:W2:Y:S01]  /*26f40*/  LDL.LU R4, [R1+0x170] ;  /* 0x0001700001047983 */ /* 0x001ea20000300800 */
[----:B------:R-:W2:Y:S02]  /*26f50*/  LDL.LU R5, [R1+0x174] ;  /* 0x0001740001057983 */ /* 0x000ea40000300800 */
[----:B------:R-:W2:Y:S02]  /*26f60*/  LDL.LU R6, [R1+0x178] ;  /* 0x0001780001067983 */ /* 0x000ea40000300800 */
[----:B------:R-:W2:Y:S01]  /*26f70*/  LDL.LU R7, [R1+0x17c] ;  /* 0x00017c0001077983 */ /* 0x000ea20000300800 */
[----:B------:R-:W-:Y:S01]  /*26f80*/  STL [R1+0xf7c], R28 ;  /* 0x000f7c1c01007387 */ /* 0x000fe20000100800 */
[----:B------:R-:W-:Y:S02]  /*26f90*/  STL [R1+0xf78], R29 ;  /* 0x000f781d01007387 */ /* 0x000fe40000100800 */
[----:B------:R-:W-:Y:S02]  /*26fa0*/  STL [R1+0xf74], R15 ;  /* 0x000f740f01007387 */ /* 0x000fe40000100800 */
[----:B------:R-:W-:Y:S01]  /*26fb0*/  STL [R1+0xf70], R14 ;  /* 0x000f700e01007387 */ /* 0x000fe20000100800 */
[----:B--2---:R-:W-:Y:S11]  /*26fc0*/  HMMA.16816.F32 R4, R8, R12, R4 ;  /* 0x0000000c0804723c */ /* 0x004ff60000001804 */
[----:B------:R-:W-:Y:S11]  /*26fd0*/  @!UPT UIADD3 URZ, URZ, URZ, URZ ;  /* 0x0000003f3f3ff290 */ /* 0x000ff6000fffe03f */
[----:B------:R-:W-:Y:S01]  /*26fe0*/  @!UPT UIADD3 URZ, URZ, URZ, URZ ;  /* 0x0000003f3f3ff290 */ /* 0x000fe2000fffe03f */
[----:B------:R0:W-:Y:S01]  /*26ff0*/  STL [R1+0x1f0], R4 ;  /* 0x0001f00401007387 */ /* 0x0001e20000100800 */
[----:B------:R-:W-:Y:S02]  /*27000*/  IMAD.MOV.U32 R3, RZ, RZ, R5 ;  /* 0x000000ffff037224 */ /* 0x000fe400078e0005 */
[----:B------:R-:W-:Y:S02]  /*27010*/  IMAD.MOV.U32 R5, RZ, RZ, R27 ;  /* 0x000000ffff057224 */ /* 0x000fe400078e001b */
[----:B0-----:R-:W-:Y:S02]  /*27020*/  IMAD.MOV.U32 R4, RZ, RZ, R0 ;  /* 0x000000ffff047224 */ /* 0x001fe400078e0000 */
[----:B------:R-:W2:Y:S03]  /*27030*/  LDL.LU R0, [R1+0x1180] ;  /* 0x0011800001007983 */ /* 0x000ea60000300800 */
[----:B------:R0:W-:Y:S02]  /*27040*/  STL.64 [R1+0x1140], R4 ;  /* 0x0011400401007387 */ /* 0x0001e40000100a00 */
[----:B------:R-:W-:-:S02]  /*27050*/  IMAD.MOV.U32 R19, RZ, RZ, R6 ;  /* 0x000000ffff137224 */ /* 0x000fc400078e0006 */
[----:B------:R-:W-:Y:S02]  /*27060*/  IMAD.MOV.U32 R18, RZ, RZ, R7 ;  /* 0x000000ffff127224 */ /* 0x000fe400078e0007 */
[----:B0-----:R-:W-:Y:S02]  /*27070*/  IMAD.MOV.U32 R4, RZ, RZ, R26 ;  /* 0x000000ffff047224 */ /* 0x001fe400078e001a */
[----:B------:R-:W-:-:S05]  /*27080*/  IMAD.MOV.U32 R5, RZ, RZ, R2 ;  /* 0x000000ffff057224 */ /* 0x000fca00078e0002 */
[----:B------:R0:W-:Y:S04]  /*27090*/  STL.64 [R1+0x1158], R4 ;  /* 0x0011580401007387 */ /* 0x0001e80000100a00 */
[----:B0-----:R-:W4:Y:S01]  /*270a0*/  LDL.LU R4, [R1+0x160] ;  /* 0x0001600001047983 */ /* 0x001f220000300800 */
[----:B------:R-:W4:Y:S02]  /*270b0*/  LDL.LU R5, [R1+0x164] ;  /* 0x0001640001057983 */ /* 0x000f240000300800 */
[----:B------:R-:W4:Y:S02]  /*270c0*/  LDL.LU R6, [R1+0x168] ;  /* 0x0001680001067983 */ /* 0x000f240000300800 */
[----:B------:R-:W4:Y:S01]  /*270d0*/  LDL.LU R7, [R1+0x16c] ;  /* 0x00016c0001077983 */ /* 0x000f220000300800 */
[----:B------:R0:W-:Y:S04]  /*270e0*/  STL [R1+0x1064], R18 ;  /* 0x0010641201007387 */ /* 0x0001e80000100800 */
[----:B0-----:R-:W2:Y:S01]  /*270f0*/  LDL R18, [R1+0x364] ;  /* 0x0003640001127983 */ /* 0x001ea20000100800 */
[----:B------:R0:W-:Y:S03]  /*27100*/  STL [R1+0x1060], R19 ;  /* 0x0010601301007387 */ /* 0x0001e60000100800 */
[----:B0-----:R-:W2:Y:S01]  /*27110*/  LDL R19, [R1+0x368] ;  /* 0x0003680001137983 */ /* 0x001ea20000100800 */
[----:B------:R-:W-:Y:S01]  /*27120*/  STL [R1+0x105c], R3 ;  /* 0x00105c0301007387 */ /* 0x000fe20000100800 */
[C---:B----4-:R-:W-:Y:S11]  /*27130*/  HMMA.16816.F32 R4, R8.reuse, R16, R4 ;  /* 0x000000100804723c */ /* 0x050ff60000001804 */
[----:B------:R-:W-:Y:S11]  /*27140*/  @!UPT UIADD3 URZ, URZ, URZ, URZ ;  /* 0x0000003f3f3ff290 */ /* 0x000ff6000fffe03f */
[----:B------:R-:W-:Y:S02]  /*27150*/  @!UPT UIADD3 URZ, URZ, URZ, URZ ;  /* 0x0000003f3f3ff290 */ /* 0x000fe4000fffe03f */
[----:B------:R-:W-:Y:S02]  /*27160*/  IMAD.MOV.U32 R29, RZ, RZ, R5 ;  /* 0x000000ffff1d7224 */ /* 0x000fe400078e0005 */
[----:B------:R-:W-:Y:S02]  /*27170*/  IMAD.MOV.U32 R28, RZ, RZ, R4 ;  /* 0x000000ffff1c7224 */ /* 0x000fe400078e0004 */
[----:B------:R-:W-:Y:S02]  /*27180*/  IMAD.MOV.U32 R15, RZ, RZ, R6 ;  /* 0x000000ffff0f7224 */ /* 0x000fe400078e0006 */
[----:B------:R-:W-:Y:S02]  /*27190*/  IMAD.MOV.U32 R14, RZ, RZ, R7 ;  /* 0x000000ffff0e7224 */ /* 0x000fe400078e0007 */
[----:B------:R-:W-:Y:S02]  /*271a0*/  IMAD.MOV.U32 R5, RZ, RZ, R24 ;  /* 0x000000ffff057224 */ /* 0x000fe400078e0018 */
[----:B------:R-:W-:Y:S01]  /*271b0*/  IMAD.MOV.U32 R4, RZ, RZ, R25 ;  /* 0x000000ffff047224 */ /* 0x000fe200078e0019 */
[----:B------:R-:W3:Y:S01]  /*271c0*/  LDL.LU R24, [R1+0x150] ;  /* 0x0001500001187983 */ /* 0x000ee20000300800 */
[----:B------:R-:W3:Y:S02]  /*271d0*/  LDL.LU R25, [R1+0x154] ;  /* 0x0001540001197983 */ /* 0x000ee40000300800 */
[----:B------:R-:W3:Y:S02]  /*271e0*/  LDL.LU R26, [R1+0x158] ;  /* 0x00015800011a7983 */ /* 0x000ee40000300800 */
[----:B------:R-:W3:Y:S01]  /*271f0*/  LDL.LU R27, [R1+0x15c] ;  /* 0x00015c00011b7983 */ /* 0x000ee20000300800 */
[----:B------:R-:W-:Y:S01]  /*27200*/  STL.64 [R1+0x1120], R14 ;  /* 0x0011200e01007387 */ /* 0x000fe20000100a00 */
[----:B------:R0:W-:Y:S03]  /*27210*/  STL.64 [R1+0x1118], R12 ;  /* 0x0011180c01007387 */ /* 0x0001e60000100a00 */
        /* <DEDUP_REMOVED lines=15> */
[----:B------:R-:W4:Y:S01]  /*27310*/  LDL.LU R15, [R1+0x13c] ;  /* 0x00013c00010f7983 */ /* 0x000f220000300800 */
[----:B---3--:R-:W-:Y:S01]  /*27320*/  HMMA.16816.F32 R8, R8, R20, R24 ;  /* 0x000000140808723c */ /* 0x008fe20000001818 */
[----:B----4-:R-:W-:Y:S01]  /*27330*/  STL.64 [R1+0x1168], R14 ;  /* 0x0011680e01007387 */ /* 0x010fe20000100a00 */
[----:B--2---:R0:W-:Y:S03]  /*27340*/  STL.64 [R1+0x1160], R12 ;  /* 0x0011600c01007387 */ /* 0x0041e60000100a00 */
[----:B0-----:R-:W2:Y:S01]  /*27350*/  LDL.LU R12, [R1+0x140] ;  /* 0x00014000010c7983 */ /* 0x001ea20000300800 */
[----:B------:R-:W2:Y:S02]  /*27360*/  LDL.LU R13, [R1+0x144] ;  /* 0x00014400010d7983 */ /* 0x000ea40000300800 */
[----:B------:R-:W2:Y:S02]  /*27370*/  LDL.LU R14, [R1+0x148] ;  /* 0x00014800010e7983 */ /* 0x000ea40000300800 */
[----:B------:R-:W2:Y:S01]  /*27380*/  LDL.LU R15, [R1+0x14c] ;  /* 0x00014c00010f7983 */ /* 0x000ea20000300800 */
[----:B------:R-:W-:Y:S01]  /*27390*/  STL.64 [R1+0x1108], R18 ;  /* 0x0011081201007387 */ /* 0x000fe20000100a00 */
[----:B------:R0:W-:Y:S03]  /*273a0*/  STL.64 [R1+0x1100], R16 ;  /* 0x0011001001007387 */ /* 0x0001e60000100a00 */
[----:B0-----:R-:W3:Y:S01]  /*273b0*/  LDL.LU R16, [R1+0x100] ;  /* 0x0001000001107983 */ /* 0x001ee20000300800 */
[----:B------:R-:W3:Y:S02]  /*273c0*/  LDL.LU R17, [R1+0x104] ;  /* 0x0001040001117983 */ /* 0x000ee40000300800 */
[----:B------:R-:W3:Y:S02]  /*273d0*/  LDL.LU R18, [R1+0x108] ;  /* 0x0001080001127983 */ /* 0x000ee40000300800 */
[----:B------:R-:W3:Y:S01]  /*273e0*/  LDL.LU R19, [R1+0x10c] ;  /* 0x00010c0001137983 */ /* 0x000ee20000300800 */
[----:B------:R-:W-:Y:S01]  /*273f0*/  STL [R1+0x1068], R28 ;  /* 0x0010681c01007387 */ /* 0x000fe20000100800 */
[----:B------:R-:W2:Y:S02]  /*27400*/  LDL.LU.64 R26, [R1+0x1178] ;  /* 0x00117800011a7983 */ /* 0x000ea40000300a00 */
[----:B------:R-:W2:Y:S02]  /*27410*/  LDL.LU.64 R24, [R1+0x1170] ;  /* 0x0011700001187983 */ /* 0x000ea40000300a00 */
[----:B------:R0:W-:Y:S01]  /*27420*/  STL.64 [R1+0x1c0], R8 ;  /* 0x0001c00801007387 */ /* 0x0001e20000100a00 */
[----:B------:R1:W-:Y:S04]  /*27430*/  STL.64 [R1+0x1c8], R10 ;  /* 0x0001c80a01007387 */ /* 0x0003e80000100a00 */
[----:B0-----:R-:W4:Y:S01]  /*27440*/  LDL.LU R8, [R1+0xe0] ;  /* 0x0000e00001087983 */ /* 0x001f220000300800 */
[----:B------:R-:W4:Y:S02]  /*27450*/  LDL.LU R9, [R1+0xe4] ;  /* 0x0000e40001097983 */ /* 0x000f240000300800 */
[----:B-1----:R-:W4:Y:S01]  /*27460*/  LDL.LU R10, [R1+0xe8] ;  /* 0x0000e800010a7983 */ /* 0x002f220000300800 */
        /* <DEDUP_REMOVED lines=27> */
[----:B0-----:R-:W3:Y:S02]  /*27620*/  LDL.LU.64 R4, [R1+0x1110] ;  /* 0x0011100001047983 */ /* 0x001ee40000300a00 */
[C---:B---3--:R-:W-:Y:S01]  /*27630*/  HMMA.16816.F32 R16, R24.reuse, R4, R16 ;  /* 0x000000041810723c */ /* 0x048fe20000001810 */
[----:B------:R-:W-:Y:S02]  /*27640*/  IMAD.MOV.U32 R3, RZ, RZ, R4 ;  /* 0x000000ffff037224 */ /* 0x000fe400078e0004 */
[----:B------:R-:W-:Y:S11]  /*27650*/  IMAD.MOV.U32 R2, RZ, RZ, R5 ;  /* 0x000000ffff027224 */ /* 0x000ff600078e0005 */
[----:B------:R-:W-:Y:S09]  /*27660*/  @!UPT UIADD3 URZ, URZ, URZ, URZ ;  /* 0x0000003f3f3ff290 */ /* 0x000ff2000fffe03f */
[----:B------:R-:W-:Y:S01]  /*27670*/  STL.64 [R1+0x180], R16 ;  /* 0x0001801001007387 */ /* 0x000fe20000100a00 */
[----:B------:R0:W-:Y:S03]  /*27680*/  STL.64 [R1+0x188], R18 ;  /* 0x0001881201007387 */ /* 0x0001e60000100a00 */
[----:B0-----:R-:W3:Y:S01]  /*27690*/  LDL.LU.64 R18, [R1+0x1108] ;  /* 0x0011080001127983 */ /* 0x001ee20000300a00 */
[----:B------:R-:W4:Y:S02]  /*276a0*/  LDL.LU.64 R16, [R1+0x1100] ;  /* 0x0011000001107983 */ /* 0x000f240000300a00 */
[----:B------:R-:W2:Y:S02]  /*276b0*/  LDL.LU.64 R6, [R1+0x10f8] ;  /* 0x0010f80001067983 */ /* 0x000ea40000300a00 */
[----:B------:R-:W2:Y:S02]  /*276c0*/  LDL.LU.64 R4, [R1+0x10f0] ;  /* 0x0010f00001047983 */ /* 0x000ea40000300a00 */
[----:B------:R-:W-:Y:S01]  /*276d0*/  IMAD.MOV.U32 R11, RZ, RZ, R0 ;  /* 0x000000ffff0b7224 */ /* 0x000fe200078e0000 */
[C---:B--2---:R-:W-:Y:S11]  /*276e0*/  HMMA.16816.F32 R4, R24.reuse, R12, R4 ;  /* 0x0000000c1804723c */ /* 0x044ff60000001804 */
[----:B------:R-:W-:Y:S11]  /*276f0*/  @!UPT UIADD3 URZ, URZ, URZ, URZ ;  /* 0x0000003f3f3ff290 */ /* 0x000ff6000fffe03f */
[----:B------:R-:W-:Y:S01]  /*27700*/  @!UPT UIADD3 URZ, URZ, URZ, URZ ;  /* 0x0000003f3f3ff290 */ /* 0x000fe2000fffe03f */
[----:B------:R-:W-:Y:S01]  /*27710*/  STL.64 [R1+0x170], R4 ;  /* 0x0001700401007387 */ /* 0x000fe20000100a00 */
[----:B------:R0:W-:Y:S02]  /*27720*/  STL [R1+0x178], R6 ;  /* 0x0001780601007387 */ /* 0x0001e40000100800 */
[----:B------:R-:W-:Y:S02]  /*27730*/  IMAD.MOV.U32 R0, RZ, RZ, R7 ;  /* 0x000000ffff007224 */ /* 0x000fe400078e0007 */
[----:B0-----:R-:W2:Y:S01]  /*27740*/  LDL.LU.64 R6, [R1+0x10e8] ;  /* 0x0010e80001067983 */ /* 0x001ea20000300a00 */
[----:B------:R-:W2:Y:S02]  /*27750*/  LDL.LU.64 R4, [R1+0x10e0] ;  /* 0x0010e00001047983 */ /* 0x000ea40000300a00 */
[----:B------:R-:W-:Y:S02]  /*27760*/  STL.64 [R1+0x1078], R14 ;  /* 0x0010780e01007387 */ /* 0x000fe40000100a00 */
[----:B------:R4:W-:Y:S02]  /*27770*/  STL.64 [R1+0x1070], R12 ;  /* 0x0010700c01007387 */ /* 0x0009e40000100a00 */
[C---:B----4-:R-:W-:Y:S01]  /*27780*/  HMMA.16816.F32 R12, R24.reuse, R16, R8 ;  /* 0x00000010180c723c */ /* 0x050fe20000001808 */
[----:B------:R-:W-:Y:S01]  /*27790*/  STL [R1+0xe58], R0 ;  /* 0x000e580001007387 */ /* 0x000fe20000100800 */
[----:B------:R-:W-:Y:S11]  /*277a0*/  STL.64 [R1+0x10a0], R16 ;  /* 0x0010a01001007387 */ /* 0x000ff60000100a00 */
[----:B------:R-:W-:Y:S10]  /*277b0*/  @!UPT UIADD3 URZ, URZ, URZ, URZ ;  /* 0x0000003f3f3ff290 */ /* 0x000ff4000fffe03f */
[----:B------:R-:W-:Y:S01]  /*277c0*/  STL.64 [R1+0x160], R12 ;  /* 0x0001600c01007387 */ /* 0x000fe20000100a00 */
[----:B------:R-:W-:Y:S02]  /*277d0*/  STL.64 [R1+0x168], R14 ;  /* 0x0001680e01007387 */ /* 0x000fe40000100a00 */
[----:B------:R-:W-:Y:S01]  /*277e0*/  STL.64 [R1+0x10b8], R20 ;  /* 0x0010b81401007387 */ /* 0x000fe20000100a00 */
[----:B--2---:R-:W-:Y:S01]  /*277f0*/  HMMA.16816.F32 R8, R24, R20, R4 ;  /* 0x000000141808723c */ /* 0x004fe20000001804 */
[----:B---3--:R-:W0:Y:S04]  /*27800*/  LDSM.16.MT88.4 R24, [R19+0x16080] ;  /* 0x016080001318783b */ /* 0x008e280000004200 */
[----:B------:R-:W-:Y:S11]  /*27810*/  LDSM.16.MT88.4 R4, [R18+0x16080] ;  /* 0x016080001204783b */ /* 0x000ff60000004200 */
[----:B------:R-:W-:Y:S07]  /*27820*/  @!UPT UIADD3 URZ, URZ, URZ, URZ ;  /* 0x0000003f3f3ff290 */ /* 0x000fee000fffe03f */
[----:B------:R-:W-:Y:S01]  /*27830*/  STL.64 [R1+0x150], R8 ;  /* 0x0001500801007387 */ /* 0x000fe20000100a00 */
[----:B------:R-:W-:Y:S02]  /*27840*/  STL.64 [R1+0x158], R10 ;  /* 0x0001580a01007387 */ /* 0x000fe40000100a00 */
[----:B------:R-:W1:Y:S01]  /*27850*/  LDSM.16.MT88.4 R8, [R18+0x17000] ;  /* 0x017000001208783b */ /* 0x000e620000004200 */
[----:B0-----:R-:W-:Y:S03]  /*27860*/  STL.64 [R1+0x1040], R26 ;  /* 0x0010401a01007387 */ /* 0x001fe60000100a00 */
[----:B------:R-:W-:Y:S01]  /*27870*/  STL.64 [R1+0x1038], R24 ;  /* 0x0010381801007387 */ /* 0x000fe20000100a00 */
[----:B-1----:R-:W-:Y:S01]  /*27880*/  STL.64 [R1+0xf90], R10 ;  /* 0x000f900a01007387 */ /* 0x002fe20000100a00 */
[----:B------:R0:W-:Y:S03]  /*27890*/  STL.64 [R1+0xf88], R8 ;  /* 0x000f880801007387 */ /* 0x0001e60000100a00 */
[----:B0-----:R-:W2:Y:S01]  /*278a0*/  LDL.LU R8, [R1] ;  /* 0x0000000001087983 */ /* 0x001ea20000300800 */
[----:B------:R-:W2:Y:S02]  /*278b0*/  LDL.LU R9, [R1+0x4] ;  /* 0x0000040001097983 */ /* 0x000ea40000300800 */
[----:B------:R-:W-:-:S02]  /*278c0*/  IMAD.MOV.U32 R10, RZ, RZ, R22 ;  /* 0x000000ffff0a7224 */ /* 0x000fc400078e0016 */
[----:B------:R-:W-:Y:S01]  /*278d0*/  IMAD.MOV.U32 R11, RZ, RZ, R23 ;  /* 0x000000ffff0b7224 */ /* 0x000fe200078e0017 */
[----:B------:R-:W3:Y:S01]  /*278e0*/  LDL.LU R22, [R1+0x10dc] ;  /* 0x0010dc0001167983 */ /* 0x000ee20000300800 */
[----:B------:R-:W4:Y:S03]  /*278f0*/  LDL.LU R23, [R1+0x10d8] ;  /* 0x0010d80001177983 */ /* 0x000f260000300800 */
[----:B------:R-:W-:Y:S04]  /*27900*/  STL.64 [R1+0xfa0], R10 ;  /* 0x000fa00a01007387 */ /* 0x000fe80000100a00 */
[----:B--2---:R0:W-:Y:S04]  /*27910*/  STL.64 [R1+0xf98], R8 ;  /* 0x000f980801007387 */ /* 0x0041e80000100a00 */
[----:B0-----:R-:W2:Y:S01]  /*27920*/  LDL.LU R8, [R1+0x10] ;  /* 0x0000100001087983 */ /* 0x001ea20000300800 */
[----:B------:R-:W2:Y:S02]  /*27930*/  LDL.LU R9, [R1+0x14] ;  /* 0x0000140001097983 */ /* 0x000ea40000300800 */
[----:B------:R-:W2:Y:S02]  /*27940*/  LDL.LU R10, [R1+0x18] ;  /* 0x00001800010a7983 */ /* 0x000ea40000300800 */
[----:B------:R-:W2:Y:S01]  /*27950*/  LDL.LU R11, [R1+0x1c] ;  /* 0x00001c00010b7983 */ /* 0x000ea20000300800 */
[----:B------:R-:W2:Y:S04]  /*27960*/  LDL.LU.64 R20, [R1+0x60] ;  /* 0x0000600001147983 */ /* 0x000ea80000300a00 */
[----:B--2---:R0:W-:Y:S01]  /*27970*/  STL.64 [R1+0x10c0], R20 ;  /* 0x0010c01401007387 */ /* 0x0041e20000100a00 */
[----:B------:R-:W2:Y:S02]  /*27980*/  LDL.LU R12, [R1+0x2f0] ;  /* 0x0002f000010c7983 */ /* 0x000ea40000300800 */
[----:B------:R-:W2:Y:S02]  /*27990*/  LDL.LU R13, [R1+0x2f4] ;  /* 0x0002f400010d7983 */ /* 0x000ea40000300800 */
[----:B------:R-:W2:Y:S01]  /*279a0*/  LDL.LU R14, [R1+0x2f8] ;  /* 0x0002f800010e7983 */ /* 0x000ea20000300800 */
[----:B------:R-:W2:Y:S04]  /*279b0*/  LDL.LU R15, [R1+0x2fc] ;  /* 0x0002fc00010f7983 */ /* 0x000ea80000300800 */
[----:B0-----:R-:W2:Y:S01]  /*279c0*/  LDL.LU.64 R20, [R1+0x70] ;  /* 0x0000700001147983 */ /* 0x001ea20000300a00 */
        /* <DEDUP_REMOVED lines=17> */
[----:B------:R0:W-:Y:S03]  /*27ae0*/  STL.64 [R1+0x1090], R12 ;  /* 0x0010900c01007387 */ /* 0x0001e60000100a00 */
[----:B0-----:R-:W2:Y:S01]  /*27af0*/  LDL.LU.64 R12, [R1+0x50] ;  /* 0x00005000010c7983 */ /* 0x001ea20000300a00 */
[----:B------:R-:W2:Y:S02]  /*27b00*/  LDL.LU R24, [R1+0x2d0] ;  /* 0x0002d00001187983 */ /* 0x000ea40000300800 */
[----:B------:R-:W2:Y:S02]  /*27b10*/  LDL.LU R25, [R1+0x2d4] ;  /* 0x0002d40001197983 */ /* 0x000ea40000300800 */
[----:B------:R-:W2:Y:S01]  /*27b20*/  LDL.LU R26, [R1+0x2d8] ;  /* 0x0002d800011a7983 */ /* 0x000ea20000300800 */
[----:B------:R-:W2:Y:S04]  /*27b30*/  LDL.LU R27, [R1+0x2dc] ;  /* 0x0002dc00011b7983 */ /* 0x000ea80000300800 */
[----:B--2---:R-:W-:Y:S01]  /*27b40*/  STL.64 [R1+0x1088], R26 ;  /* 0x0010881a01007387 */ /* 0x004fe20000100a00 */
[----:B------:R0:W-:Y:S03]  /*27b50*/  STL.64 [R1+0x1080], R24 ;  /* 0x0010801801007387 */ /* 0x0001e60000100a00 */
[----:B0-----:R-:W2:Y:S01]  /*27b60*/  LDL.LU.64 R24, [R1+0x40] ;  /* 0x0000400001187983 */ /* 0x001ea20000300a00 */
[----:B------:R-:W-:Y:S02]  /*27b70*/  STL.64 [R1+0xfb0], R10 ;  /* 0x000fb00a01007387 */ /* 0x000fe40000100a00 */
[----:B------:R0:W-:Y:S02]  /*27b80*/  STL.64 [R1+0xfa8], R8 ;  /* 0x000fa80801007387 */ /* 0x0001e40000100a00 */
[----:B0-----:R-:W2:Y:S01]  /*27b90*/  LDL.LU R8, [R1+0x20] ;  /* 0x0000200001087983 */ /* 0x001ea20000300800 */
[----:B------:R-:W2:Y:S01]  /*27ba0*/  LDL.LU R9, [R1+0x24] ;  /* 0x0000240001097983 */ /* 0x000ea20000300800 */
[----:B------:R-:W-:Y:S01]  /*27bb0*/  HMMA.16816.F32 R16, R4, R20, R16 ;  /* 0x000000140410723c */ /* 0x000fe20000001810 */
[----:B----4-:R-:W-:-:S02]  /*27bc0*/  IMAD.MOV.U32 R10, RZ, RZ, R23 ;  /* 0x000000ffff0a7224 */ /* 0x010fc400078e0017 */
[----:B---3--:R-:W-:-:S05]  /*27bd0*/  IMAD.MOV.U32 R11, RZ, RZ, R22 ;  /* 0x000000ffff0b7224 */ /* 0x008fca00078e0016 */
[----:B------:R0:W-:Y:S01]  /*27be0*/  STL.64 [R1+0xfc0], R10 ;  /* 0x000fc00a01007387 */ /* 0x0001e20000100a00 */
[----:B------:R-:W-:Y:S02]  /*27bf0*/  IMAD.MOV.U32 R0, RZ, RZ, R21 ;  /* 0x000000ffff007224 */ /* 0x000fe400078e0015 */
[----:B0-----:R-:W-:Y:S01]  /*27c00*/  IMAD.MOV.U32 R10, RZ, RZ, R20 ;  /* 0x000000ffff0a7224 */ /* 0x001fe200078e0014 */
[----:B--2---:R-:W-:Y:S11]  /*27c10*/  STL.64 [R1+0xfb8], R8 ;  /* 0x000fb80801007387 */ /* 0x004ff60000100a00 */
[----:B------:R-:W-:Y:S02]  /*27c20*/  STL.64 [R1+0x140], R16 ;  /* 0x0001401001007387 */ /* 0x000fe40000100a00 */
[----:B------:R0:W-:Y:S02]  /*27c30*/  STL.64 [R1+0x148], R18 ;  /* 0x0001481201007387 */ /* 0x0001e40000100a00 */
[----:B0-----:R-:W2:Y:S01]  /*27c40*/  LDL.LU.64 R18, [R1+0x10d0] ;  /* 0x0010d00001127983 */ /* 0x001ea20000300a00 */
[----:B------:R-:W2:Y:S02]  /*27c50*/  LDL.LU.64 R16, [R1+0x10c8] ;  /* 0x0010c80001107983 */ /* 0x000ea40000300a00 */
[----:B------:R-:W2:Y:S02]  /*27c60*/  LDL.LU.64 R20, [R1+0x10c0] ;  /* 0x0010c00001147983 */ /* 0x000ea40000300a00 */
[----:B------:R-:W-:Y:S01]  /*27c70*/  IMAD.MOV.U32 R9, RZ, RZ, R2 ;  /* 0x000000ffff097224 */ /* 0x000fe200078e0002 */
[----:B--2---:R-:W-:Y:S01]  /*27c80*/  HMMA.16816.F32 R16, R4, R20, R16 ;  /* 0x000000140410723c */ /* 0x004fe20000001810 */
[----:B------:R-:W-:-:S02]  /*27c90*/  IMAD.MOV.U32 R2, RZ, RZ, R20 ;  /* 0x000000ffff027224 */ /* 0x000fc400078e0014 */
[----:B------:R-:W-:Y:S02]  /*27ca0*/  IMAD.MOV.U32 R11, RZ, RZ, R21 ;  /* 0x000000ffff0b7224 */ /* 0x000fe400078e0015 */
[----:B------:R-:W2:Y:S11]  /*27cb0*/  LDL.LU.64 R20, [R1+0x10b8] ;  /* 0x0010b80001147983 */ /* 0x000eb60000300a00 */
[----:B------:R-:W-:Y:S07]  /*27cc0*/  @!UPT UIADD3 URZ, URZ, URZ, URZ ;  /* 0x0000003f3f3ff290 */ /* 0x000fee000fffe03f */
[----:B------:R0:W-:Y:S01]  /*27cd0*/  STL.64 [R1+0x130], R16 ;  /* 0x0001301001007387 */ /* 0x0001e20000100a00 */
[----:B------:R-:W-:Y:S02]  /*27ce0*/  IMAD.MOV.U32 R22, RZ, RZ, R18 ;  /* 0x000000ffff167224 */ /* 0x000fe400078e0012 */
[----:B------:R-:W-:Y:S02]  /*27cf0*/  IMAD.MOV.U32 R23, RZ, RZ, R19 ;  /* 0x000000ffff177224 */ /* 0x000fe400078e0013 */
[----:B------:R-:W3:Y:S04]  /*27d00*/  LDL.LU.64 R18, [R1+0x10b0] ;  /* 0x0010b00001127983 */ /* 0x000ee80000300a00 */
[----:B0-----:R-:W3:Y:S01]  /*27d10*/  LDL.LU.64 R16, [R1+0x10a8] ;  /* 0x0010a80001107983 */ /* 0x001ee20000300a00 */
[----:B------:R-:W-:Y:S02]  /*27d20*/  STL [R1+0xec8], R23 ;  /* 0x000ec81701007387 */ /* 0x000fe40000100800 */
[----:B------:R-:W-:Y:S02]  /*27d30*/  STL [R1+0xec4], R22 ;  /* 0x000ec41601007387 */ /* 0x000fe40000100800 */
[----:B------:R-:W-:-:S02]  /*27d40*/  IMAD.MOV.U32 R8, RZ, RZ, R3 ;  /* 0x000000ffff087224 */ /* 0x000fc400078e0003 */
[----:B------:R-:W-:Y:S01]  /*27d50*/  IMAD.MOV.U32 R3, RZ, RZ, R13 ;  /* 0x000000ffff037224 */ /* 0x000fe200078e000d */
[----:B---3--:R-:W-:Y:S11]  /*27d60*/  HMMA.16816.F32 R16, R4, R12, R16 ;  /* 0x0000000c0410723c */ /* 0x008ff60000001810 */
[----:B------:R-:W-:Y:S11]  /*27d70*/  @!UPT UIADD3 URZ, URZ, URZ, URZ ;  /* 0x0000003f3f3ff290 */ /* 0x000ff6000fffe03f */
[----:B------:R-:W-:Y:S01]  /*27d80*/  @!UPT UIADD3 URZ, URZ, URZ, URZ ;  /* 0x0000003f3f3ff290 */ /* 0x000fe2000fffe03f */
[----:B------:R0:W-:Y:S01]  /*27d90*/  STL.64 [R1+0x120], R16 ;  /* 0x0001201001007387 */ /* 0x0001e20000100a00 */
[----:B------:R1:W-:Y:S03]  /*27da0*/  STL.64 [R1+0x128], R18 ;  /* 0x0001281201007387 */ /* 0x0003e60000100a00 */
[----:B0-----:R-:W3:Y:S01]  /*27db0*/  LDL.LU.64 R16, [R1+0x10a0] ;  /* 0x0010a00001107983 */ /* 0x001ee20000300a00 */
[----:B-1----:R-:W-:Y:S02]  /*27dc0*/  IMAD.MOV.U32 R19, RZ, RZ, R12 ;  /* 0x000000ffff137224 */ /* 0x002fe400078e000c */
[----:B------:R-:W4:Y:S02]  /*27dd0*/  LDL.LU.64 R14, [R1+0x1098] ;  /* 0x00109800010e7983 */ /* 0x000f240000300a00 */
[----:B------:R-:W4:Y:S02]  /*27de0*/  LDL.LU.64 R12, [R1+0x1090] ;  /* 0x00109000010c7983 */ /* 0x000f240000300a00 */
[----:B------:R-:W-:-:S02]  /*27df0*/  IMAD.MOV.U32 R28, RZ, RZ, R24 ;  /* 0x000000ffff1c7224 */ /* 0x000fc400078e0018 */
[----:B------:R-:W-:Y:S01]  /*27e00*/  IMAD.MOV.U32 R18, RZ, RZ, R25 ;  /* 0x000000ffff127224 */ /* 0x000fe200078e0019 */
[----:B------:R-:W2:Y:S01]  /*27e10*/  LDL.LU.64 R26, [R1+0x1088] ;  /* 0x00108800011a7983 */ /* 0x000ea20000300a00 */
[C---:B----4-:R-:W-:Y:S03]  /*27e20*/  HMMA.16816.F32 R12, R4.reuse, R24, R12 ;  /* 0x00000018040c723c */ /* 0x050fe6000000180c */
[----:B------:R-:W4:Y:S11]  /*27e30*/  LDL.LU.64 R24, [R1+0x1080] ;  /* 0x0010800001187983 */ /* 0x000f360000300a00 */
[----:B------:R-:W-:Y:S10]  /*27e40*/  @!UPT UIADD3 URZ, URZ, URZ, URZ ;  /* 0x0000003f3f3ff290 */ /* 0x000ff4000fffe03f */
[----:B------:R-:W-:Y:S02]  /*27e50*/  IMAD.MOV.U32 R23, RZ, RZ, R14 ;  /* 0x000000ffff177224 */ /* 0x000fe400078e000e */
[----:B------:R-:W-:Y:S01]  /*27e60*/  IMAD.MOV.U32 R22, RZ, RZ, R15 ;  /* 0x000000ffff167224 */ /* 0x000fe200078e000f */
[----:B------:R0:W-:Y:S01]  /*27e70*/  STL.64 [R1+0x110], R12 ;  /* 0x0001100c01007387 */ /* 0x0001e20000100a00 */
[----:B------:R-:W3:Y:S03]  /*27e80*/  LDL.LU.64 R14, [R1+0x1078] ;  /* 0x00107800010e7983 */ /* 0x000ee60000300a00 */
[----:B0-----:R-:W4:Y:S01]  /*27e90*/  LDL.LU.64 R12, [R1+0x1070] ;  /* 0x00107000010c7983 */ /* 0x001f220000300a00 */
[----:B------:R-:W-:Y:S02]  /*27ea0*/  STL.64 [R1+0x1050], R22 ;  /* 0x0010501601007387 */ /* 0x000fe40000100a00 */
[----:B--2---:R0:W-:Y:S02]  /*27eb0*/  STL.64 [R1+0x1048], R20 ;  /* 0x0010481401007387 */ /* 0x0041e40000100a00 */
[----:B0-----:R-:W2:Y:S01]  /*27ec0*/  LDL.LU R20, [R1+0x2e0] ;  /* 0x0002e00001147983 */ /* 0x001ea20000300800 */
[----:B------:R-:W2:Y:S02]  /*27ed0*/  LDL.LU R21, [R1+0x2e4] ;  /* 0x0002e40001157983 */ /* 0x000ea40000300800 */
[----:B------:R-:W2:Y:S02]  /*27ee0*/  LDL.LU R22, [R1+0x2e8] ;  /* 0x0002e80001167983 */ /* 0x000ea40000300800 */
[----:B------:R-:W2:Y:S01]  /*27ef0*/  LDL.LU R23, [R1+0x2ec] ;  /* 0x0002ec0001177983 */ /* 0x000ea20000300800 */
[----:B------:R0:W-:Y:S01]  /*27f00*/  STL.64 [R1+0xfd8], R8 ;  /* 0x000fd80801007387 */ /* 0x0001e20000100a00 */
[----:B--2---:R-:W-:Y:S07]  /*27f10*/  HMMA.16816.F32 R20, R4, R8, R20 ;  /* 0x000000080414723c */ /* 0x004fee0000001814 */
[----:B0-----:R-:W-:-:S02]  /*27f20*/  IMAD.MOV.U32 R8, RZ, RZ, R28 ;  /* 0x000000ffff087224 */ /* 0x001fc400078e001c */
[----:B------:R-:W-:Y:S11]  /*27f30*/  IMAD.MOV.U32 R9, RZ, RZ, R18 ;  /* 0x000000ffff097224 */ /* 0x000ff600078e0012 */
[----:B------:R-:W-:Y:S03]  /*27f40*/  @!UPT UIADD3 URZ, URZ, URZ, URZ ;  /* 0x0000003f3f3ff290 */ /* 0x000fe6000fffe03f */
[----:B------:R-:W-:Y:S01]  /*27f50*/  STL.64 [R1+0x100], R20 ;  /* 0x0001001401007387 */ /* 0x000fe20000100a00 */
[----:B------:R4:W-:Y:S02]  /*27f60*/  STL.64 [R1+0x108], R22 ;  /* 0x0001081601007387 */ /* 0x0009e40000100a00 */
[----:B------:R-:W2:Y:S02]  /*27f70*/  LDL.LU R28, [R1+0x1068] ;  /* 0x00106800011c7983 */ /* 0x000ea40000300800 */
[----:B------:R-:W2:Y:S01]  /*27f80*/  LDL.LU R18, [R1+0x1064] ;  /* 0x0010640001127983 */ /* 0x000ea20000300800 */
[----:B----4-:R-:W-:Y:S01]  /*27f90*/  HMMA.16816.F32 R20, R4, R12, R24 ;  /* 0x0000000c0414723c */ /* 0x010fe20000001818 */
[----:B------:R0:W-:Y:S02]  /*27fa0*/  STL.64 [R1+0xff0], R8 ;  /* 0x000ff00801007387 */ /* 0x0001e40000100a00 */
[----:B0-----:R-:W-:Y:S02]  /*27fb0*/  IMAD.MOV.U32 R8, RZ, RZ, R19 ;  /* 0x000000ffff087224 */ /* 0x001fe400078e0013 */
[----:B------:R-:W-:Y:S01]  /*27fc0*/  IMAD.MOV.U32 R9, RZ, RZ, R3 ;  /* 0x000000ffff097224 */ /* 0x000fe200078e0003 */
[----:B------:R-:W4:Y:S01]  /*27fd0*/  LDL.LU R19, [R1+0x1060] ;  /* 0x0010600001137983 */ /* 0x000f220000300800 */
[----:B------:R-:W2:Y:S03]  /*27fe0*/  LDL.LU R3, [R1+0x105c] ;  /* 0x00105c0001037983 */ /* 0x000ea60000300800 */
[----:B------:R0:W-:Y:S02]  /*27ff0*/  STL.64 [R1+0x1008], R8 ;  /* 0x0010080801007387 */ /* 0x0001e40000100a00 */
[----:B0-----:R-:W-:-:S02]  /*28000*/  IMAD.MOV.U32 R8, RZ, RZ, R2 ;  /* 0x000000ffff087224 */ /* 0x001fc400078e0002 */
[----:B------:R-:W-:Y:S01]  /*28010*/  IMAD.MOV.U32 R9, RZ, RZ, R11 ;  /* 0x000000ffff097224 */ /* 0x000fe200078e000b */
[----:B------:R-:W2:Y:S04]  /*28020*/  LDL.LU R2, [R1+0x1058] ;  /* 0x0010580001027983 */ /* 0x000ea80000300800 */
[----:B------:R-:W-:Y:S04]  /*28030*/  STL.64 [R1+0x1020], R8 ;  /* 0x0010200801007387 */ /* 0x000fe80000100a00 */
[----:B------:R0:W-:Y:S02]  /*28040*/  STL.64 [R1+0xf0], R20 ;  /* 0x0000f01401007387 */ /* 0x0001e40000100a00 */
[----:B------:R1:W-:Y:S02]  /*28050*/  STL.64 [R1+0xf8], R22 ;  /* 0x0000f81601007387 */ /* 0x0003e40000100a00 */
[----:B------:R-:W2:Y:S01]  /*28060*/  LDL.LU R24, [R1+0x2b0] ;  /* 0x0002b00001187983 */ /* 0x000ea20000300800 */
[----:B------:R-:W2:Y:S01]  /*28070*/  LDL.LU R25, [R1+0x2b4] ;  /* 0x0002b40001197983 */ /* 0x000ea20000300800 */
[----:B------:R-:W2:Y:S02]  /*28080*/  LDL.LU R26, [R1+0x2b8] ;  /* 0x0002b800011a7983 */ /* 0x000ea40000300800 */
[----:B------:R-:W2:Y:S01]  /*28090*/  LDL.LU R27, [R1+0x2bc] ;  /* 0x0002bc00011b7983 */ /* 0x000ea20000300800 */
[----:B0-----:R-:W2:Y:S01]  /*280a0*/  LDL.LU R20, [R1+0x2c0] ;  /* 0x0002c00001147983 */ /* 0x001ea20000300800 */
[----:B------:R-:W2:Y:S02]  /*280b0*/  LDL.LU R21, [R1+0x2c4] ;  /* 0x0002c40001157983 */ /* 0x000ea40000300800 */
[----:B-1----:R-:W2:Y:S02]  /*280c0*/  LDL.LU R22, [R1+0x2c8] ;  /* 0x0002c80001167983 */ /* 0x002ea40000300800 */
[----:B------:R-:W2:Y:S01]  /*280d0*/  LDL.LU R23, [R1+0x2cc] ;  /* 0x0002cc0001177983 */ /* 0x000ea20000300800 */
[----:B---3--:R-:W-:Y:S01]  /*280e0*/  STL.64 [R1+0xfd0], R14 ;  /* 0x000fd00e01007387 */ /* 0x008fe20000100a00 */
[----:B------:R0:W-:Y:S03]  /*280f0*/  STL.64 [R1+0xfc8], R12 ;  /* 0x000fc80c01007387 */ /* 0x0001e60000100a00 */
[----:B0-----:R-:W3:Y:S01]  /*28100*/  LDL.LU R12, [R1+0x80] ;  /* 0x00008000010c7983 */ /* 0x001ee20000300800 */
[----:B------:R-:W3:Y:S02]  /*28110*/  LDL.LU R13, [R1+0x84] ;  /* 0x00008400010d7983 */ /* 0x000ee40000300800 */
[----:B------:R-:W2:Y:S02]  /*28120*/  LDL.LU R14, [R1+0x88] ;  /* 0x00008800010e7983 */ /* 0x000ea40000300800 */
[----:B------:R-:W2:Y:S02]  /*28130*/  LDL.LU R15, [R1+0x8c] ;  /* 0x00008c00010f7983 */ /* 0x000ea40000300800 */
[----:B--2---:R-:W-:Y:S01]  /*28140*/  STL.64 [R1+0xfe8], R14 ;  /* 0x000fe80e01007387 */ /* 0x004fe20000100a00 */
[----:B---3--:R0:W-:Y:S03]  /*28150*/  STL.64 [R1+0xfe0], R12 ;  /* 0x000fe00c01007387 */ /* 0x0081e60000100a00 */
        /* <DEDUP_REMOVED lines=9> */
[----:B------:R-:W3:Y:S01]  /*281f0*/  LDL.LU R15, [R1+0xac] ;  /* 0x0000ac00010f7983 */ /* 0x000ee20000300800 */
[----:B------:R-:W-:Y:S01]  /*28200*/  HMMA.16816.F32 R20, R4, R16, R20 ;  /* 0x000000100414723c */ /* 0x000fe20000001814 */
        /* <DEDUP_REMOVED lines=10> */
[----:B------:R-:W2:Y:S02]  /*282b0*/  LDL.LU R14, [R1+0xc8] ;  /* 0x0000c800010e7983 */ /* 0x000ea40000300800 */
[----:B------:R-:W2:Y:S02]  /*282c0*/  LDL.LU R15, [R1+0xcc] ;  /* 0x0000cc00010f7983 */ /* 0x000ea40000300800 */
[----:B------:R-:W-:Y:S01]  /*282d0*/  STL.64 [R1+0xe0], R20 ;  /* 0x0000e01401007387 */ /* 0x000fe20000100a00 */
[----:B------:R0:W-:Y:S03]  /*282e0*/  STL.64 [R1+0xe8], R22 ;  /* 0x0000e81601007387 */ /* 0x0001e60000100a00 */
[----:B0-----:R-:W3:Y:S01]  /*282f0*/  LDL.LU.64 R22, [R1+0x1050] ;  /* 0x0010500001167983 */ /* 0x001ee20000300a00 */
[----:B------:R-:W2:Y:S02]  /*28300*/  LDL.LU.64 R20, [R1+0x1048] ;  /* 0x0010480001147983 */ /* 0x000ea40000300a00 */
[----:B------:R-:W-:-:S02]  /*28310*/  IMAD.MOV.U32 R8, RZ, RZ, R10 ;  /* 0x000000ffff087224 */ /* 0x000fc400078e000a */
[----:B------:R-:W-:Y:S01]  /*28320*/  IMAD.MOV.U32 R9, RZ, RZ, R0 ;  /* 0x000000ffff097224 */ /* 0x000fe200078e0000 */
[----:B--2---:R-:W-:Y:S01]  /*28330*/  HMMA.16816.F32 R4, R4, R20, R24 ;  /* 0x000000140404723c */ /* 0x004fe20000001818 */
[----:B------:R-:W2:Y:S01]  /*28340*/  LDL.LU.64 R26, [R1+0x1040] ;  /* 0x00104000011a7983 */ /* 0x000ea20000300a00 */
[----:B------:R-:W2:Y:S11]  /*28350*/  LDL.LU.64 R24, [R1+0x1038] ;  /* 0x0010380001187983 */ /* 0x000eb60000300a00 */
[----:B------:R-:W-:Y:S10]  /*28360*/  @!UPT UIADD3 URZ, URZ, URZ, URZ ;  /* 0x0000003f3f3ff290 */ /* 0x000ff4000fffe03f */
[----:B------:R0:W-:Y:S01]  /*28370*/  STL.64 [R1+0xd0], R4 ;  /* 0x0000d00401007387 */ /* 0x0001e20000100a00 */
[----:B------:R1:W-:Y:S03]  /*28380*/  STL [R1+0xd8], R6 ;  /* 0x0000d80601007387 */ /* 0x0003e60000100800 */
[----:B0-----:R-:W3:Y:S01]  /*28390*/  LDL.LU R4, [R1+0x240] ;  /* 0x0002400001047983 */ /* 0x001ee20000300800 */
[----:B------:R-:W3:Y:S02]  /*283a0*/  LDL.LU R5, [R1+0x244] ;  /* 0x0002440001057983 */ /* 0x000ee40000300800 */
[----:B-1----:R-:W3:Y:S01]  /*283b0*/  LDL.LU R6, [R1+0x248] ;  /* 0x0002480001067983 */ /* 0x002ee20000300800 */
        /* <DEDUP_REMOVED lines=52> */
[----:B------:R-:W-:Y:S02]  /*28700*/  IMAD.MOV.U32 R0, RZ, RZ, R7 ;  /* 0x000000ffff007224 */ /* 0x000fe400078e0007 */
[----:B------:R-:W-:Y:S01]  /*28710*/  IMAD.MOV.U32 R7, RZ, RZ, R2 ;  /* 0x000000ffff077224 */ /* 0x000fe200078e0002 */
[----:B--2---:R-:W-:Y:S01]  /*28720*/  HMMA.16816.F32 R24, R24, R20, R8 ;  /* 0x000000141818723c */ /* 0x004fe20000001808 */
[----:B------:R-:W3:Y:S01]  /*28730*/  LDL.LU.64 R10, [R1+0xf90] ;  /* 0x000f9000010a7983 */ /* 0x000ee20000300a00 */
[----:B------:R-:W3:Y:S11]  /*28740*/  LDL.LU.64 R8, [R1+0xf88] ;  /* 0x000f880001087983 */ /* 0x000ef60000300a00 */
[----:B------:R-:W-:Y:S10]  /*28750*/  @!UPT UIADD3 URZ, URZ, URZ, URZ ;  /* 0x0000003f3f3ff290 */ /* 0x000ff4000fffe03f */
[----:B------:R-:W-:Y:S01]  /*28760*/  STL.64 [R1], R24 ;  /* 0x0000001801007387 */ /* 0x000fe20000100a00 */
[----:B------:R3:W-:Y:S02]  /*28770*/  STL.64 [R1+0x8], R26 ;  /* 0x0000081a01007387 */ /* 0x0007e40000100a00 */
[----:B---3--:R-:W-:Y:S07]  /*28780*/  HMMA.16816.F32 R24, R8, R14, R4 ;  /* 0x0000000e0818723c */ /* 0x008fee0000001804 */
[----:B------:R-:W-:-:S02]  /*28790*/  IMAD.MOV.U32 R5, RZ, RZ, R14 ;  /* 0x000000ffff057224 */ /* 0x000fc400078e000e */
[----:B------:R-:W-:Y:S02]  /*287a0*/  IMAD.MOV.U32 R4, RZ, RZ, R15 ;  /* 0x000000ffff047224 */ /* 0x000fe400078e000f */
[----:B------:R-:W2:Y:S11]  /*287b0*/  LDL.LU.64 R14, [R1+0xf80] ;  /* 0x000f8000010e7983 */ /* 0x000eb60000300a00 */
[----:B------:R-:W-:Y:S01]  /*287c0*/  @!UPT UIADD3 URZ, URZ, URZ, URZ ;  /* 0x0000003f3f3ff290 */ /* 0x000fe2000fffe03f */
[----:B------:R0:W-:Y:S01]  /*287d0*/  STL.64 [R1+0x350], R24 ;  /* 0x0003501801007387 */ /* 0x0001e20000100a00 */
[----:B------:R-:W-:Y:S02]  /*287e0*/  IMAD.MOV.U32 R12, RZ, RZ, R27 ;  /* 0x000000ffff0c7224 */ /* 0x000fe400078e001b */
[----:B------:R-:W-:Y:S02]  /*287f0*/  IMAD.MOV.U32 R16, RZ, RZ, R26 ;  /* 0x000000ffff107224 */ /* 0x000fe400078e001a */
[----:B------:R2:W-:Y:S02]  /*28800*/  STL.64 [R1+0x358], R26 ;  /* 0x0003581a01007387 */ /* 0x0005e40000100a00 */
[----:B------:R-:W-:Y:S02]  /*28810*/  IMAD.MOV.U32 R2, RZ, RZ, R24 ;  /* 0x000000ffff027224 */ /* 0x000fe400078e0018 */
[----:B------:R-:W-:Y:S02]  /*28820*/  IMAD.MOV.U32 R20, RZ, RZ, R25 ;  /* 0x000000ffff147224 */ /* 0x000fe400078e0019 */
[----:B0-----:R-:W-:-:S02]  /*28830*/  IMAD.MOV.U32 R24, RZ, RZ, R28 ;  /* 0x000000ffff187224 */ /* 0x001fc400078e001c */
[----:B------:R-:W-:Y:S01]  /*28840*/  IMAD.MOV.U32 R25, RZ, RZ, R29 ;  /* 0x000000ffff197224 */ /* 0x000fe200078e001d */
[----:B------:R-:W3:Y:S01]  /*28850*/  LDL.LU R28, [R1+0xf7c] ;  /* 0x000f7c00011c7983 */ /* 0x000ee20000300800 */
[----:B------:R-:W3:Y:S02]  /*28860*/  LDL.LU R29, [R1+0xf78] ;  /* 0x000f7800011d7983 */ /* 0x000ee40000300800 */
[----:B--2---:R-:W-:Y:S02]  /*28870*/  IMAD.MOV.U32 R26, RZ, RZ, R15 ;  /* 0x000000ffff1a7224 */ /* 0x004fe400078e000f */
[----:B------:R-:W-:Y:S01]  /*28880*/  IMAD.MOV.U32 R27, RZ, RZ, R14 ;  /* 0x000000ffff1b7224 */ /* 0x000fe200078e000e */
[----:B------:R-:W2:Y:S01]  /*28890*/  LDL.LU R15, [R1+0xf74] ;  /* 0x000f7400010f7983 */ /* 0x000ea20000300800 */
[----:B------:R-:W2:Y:S03]  /*288a0*/  LDL.LU R14, [R1+0xf70] ;  /* 0x000f7000010e7983 */ /* 0x000ea60000300800 */
[----:B------:R-:W-:Y:S01]  /*288b0*/  STL.64 [R1+0xed8], R26 ;  /* 0x000ed81a01007387 */ /* 0x000fe20000100a00 */
[----:B------:R0:W-:Y:S03]  /*288c0*/  STL.64 [R1+0xed0], R24 ;  /* 0x000ed01801007387 */ /* 0x0001e60000100a00 */
[----:B0-----:R-:W2:Y:S01]  /*288d0*/  LDL.LU R24, [R1+0x1f0] ;  /* 0x0001f00001187983 */ /* 0x001ea20000300800 */
[----:B----4-:R-:W-:-:S02]  /*288e0*/  IMAD.MOV.U32 R26, RZ, RZ, R19 ;  /* 0x000000ffff1a7224 */ /* 0x010fc400078e0013 */
[----:B------:R-:W-:Y:S02]  /*288f0*/  IMAD.MOV.U32 R27, RZ, RZ, R18 ;  /* 0x000000ffff1b7224 */ /* 0x000fe400078e0012 */
[----:B------:R-:W-:Y:S02]  /*28900*/  IMAD.MOV.U32 R25, RZ, RZ, R3 ;  /* 0x000000ffff197224 */ /* 0x000fe400078e0003 */
[----:B------:R-:W4:Y:S01]  /*28910*/  LDL.LU R3, [R1+0xf6c] ;  /* 0x000f6c0001037983 */ /* 0x000f220000300800 */
[----:B------:R-:W3:Y:S02]  /*28920*/  LDL.LU R19, [R1+0xf68] ;  /* 0x000f680001137983 */ /* 0x000ee40000300800 */
[----:B------:R-:W3:Y:S02]  /*28930*/  LDL.LU R18, [R1+0xf64] ;  /* 0x000f640001127983 */ /* 0x000ee40000300800 */
[----:B------:R0:W-:Y:S01]  /*28940*/  STL.64 [R1+0xee8], R26 ;  /* 0x000ee81a01007387 */ /* 0x0001e20000100a00 */
[----:B--2---:R1:W-:Y:S01]  /*28950*/  STL.64 [R1+0xee0], R24 ;  /* 0x000ee01801007387 */ /* 0x0043e20000100a00 */
[----:B0-----:R-:W2:Y:S03]  /*28960*/  LDL.64 R26, [R1+0x38] ;  /* 0x00003800011a7983 */ /* 0x001ea60000100a00 */
[----:B--2---:R3:W-:Y:S01]  /*28970*/  STL.64 [R1+0xf00], R26 ;  /* 0x000f001a01007387 */ /* 0x0047e20000100a00 */
[----:B-1----:R-:W2:Y:S02]  /*28980*/  LDL.LU R24, [R1+0x210] ;  /* 0x0002100001187983 */ /* 0x002ea40000300800 */
[----:B----4-:R-:W-:-:S02]  /*28990*/  IMAD.MOV.U32 R25, RZ, RZ, R3 ;  /* 0x000000ffff197224 */ /* 0x010fc400078e0003 */
[----:B------:R-:W4:Y:S01]  /*289a0*/  LDL.LU R3, [R1+0xf60] ;  /* 0x000f600001037983 */ /* 0x000f220000300800 */
[----:B---3--:R-:W-:Y:S02]  /*289b0*/  IMAD.MOV.U32 R26, RZ, RZ, R19 ;  /* 0x000000ffff1a7224 */ /* 0x008fe400078e0013 */
[----:B------:R-:W-:Y:S01]  /*289c0*/  IMAD.MOV.U32 R27, RZ, RZ, R18 ;  /* 0x000000ffff1b7224 */ /* 0x000fe200078e0012 */
[----:B------:R-:W3:Y:S01]  /*289d0*/  LDL.LU R19, [R1+0xf5c] ;  /* 0x000f5c0001137983 */ /* 0x000ee20000300800 */
[----:B------:R-:W3:Y:S03]  /*289e0*/  LDL.LU R18, [R1+0xf58] ;  /* 0x000f580001127983 */ /* 0x000ee60000300800 */
[----:B------:R-:W-:Y:S04]  /*289f0*/  STL.64 [R1+0xf20], R26 ;  /* 0x000f201a01007387 */ /* 0x000fe80000100a00 */
[----:B--2---:R0:W-:Y:S04]  /*28a00*/  STL.64 [R1+0xf18], R24 ;  /* 0x000f181801007387 */ /* 0x0041e80000100a00 */
[----:B0-----:R-:W2:Y:S01]  /*28a10*/  LDL.LU R24, [R1+0x220] ;  /* 0x0002200001187983 */ /* 0x001ea20000300800 */
[----:B------:R-:W2:Y:S02]  /*28a20*/  LDL.LU R25, [R1+0x224] ;  /* 0x0002240001197983 */ /* 0x000ea40000300800 */
[----:B------:R-:W2:Y:S02]  /*28a30*/  LDL.LU R26, [R1+0x228] ;  /* 0x00022800011a7983 */ /* 0x000ea40000300800 */
[----:B------:R-:W2:Y:S02]  /*28a40*/  LDL.LU R27, [R1+0x22c] ;  /* 0x00022c00011b7983 */ /* 0x000ea40000300800 */
[----:B--2---:R3:W-:Y:S01]  /*28a50*/  STL.64 [R1+0xf40], R26 ;  /* 0x000f401a01007387 */ /* 0x0047e20000100a00 */
[----:B------:R0:W-:Y:S02]  /*28a60*/  STL.64 [R1+0xf38], R24 ;  /* 0x000f381801007387 */ /* 0x0001e40000100a00 */
[----:B---3--:R-:W-:Y:S01]  /*28a70*/  IMAD.MOV.U32 R26, RZ, RZ, R19 ;  /* 0x000000ffff1a7224 */ /* 0x008fe200078e0013 */
[----:B0-----:R-:W2:Y:S01]  /*28a80*/  LDL.LU R24, [R1+0x230] ;  /* 0x0002300001187983 */ /* 0x001ea20000300800 */
[----:B------:R-:W-:-:S02]  /*28a90*/  IMAD.MOV.U32 R25, RZ, RZ, R18 ;  /* 0x000000ffff197224 */ /* 0x000fc400078e0012 */
[----:B------:R-:W3:Y:S02]  /*28aa0*/  LDL.LU R18, [R1+0xf54] ;  /* 0x000f540001127983 */ /* 0x000ee40000300800 */
[----:B------:R-:W3:Y:S01]  /*28ab0*/  LDL.LU R19, [R1+0xf50] ;  /* 0x000f500001137983 */ /* 0x000ee20000300800 */
[----:B------:R-:W-:Y:S01]  /*28ac0*/  STL [R1+0xc9c], R2 ;  /* 0x000c9c0201007387 */ /* 0x000fe20000100800 */
[----:B------:R-:W-:Y:S02]  /*28ad0*/  STL [R1+0xc98], R20 ;  /* 0x000c981401007387 */ /* 0x000fe40000100800 */
[----:B------:R0:W-:Y:S02]  /*28ae0*/  STL.64 [R1+0xf28], R22 ;  /* 0x000f281601007387 */ /* 0x0001e40000100a00 */
[----:B0-----:R-:W2:Y:S01]  /*28af0*/  LDL.64 R22, [R1+0x58] ;  /* 0x0000580001167983 */ /* 0x001ea20000100a00 */
[----:B----4-:R-:W-:-:S03]  /*28b00*/  IMAD.MOV.U32 R27, RZ, RZ, R3 ;  /* 0x000000ffff1b7224 */ /* 0x010fc600078e0003 */
[----:B--2---:R0:W-:Y:S04]  /*28b10*/  STL.64 [R1+0xf48], R22 ;  /* 0x000f481601007387 */ /* 0x0041e80000100a00 */
[----:B0-----:R-:W2:Y:S01]  /*28b20*/  LDL.64 R22, [R1+0x68] ;  /* 0x0000680001167983 */ /* 0x001ea20000100a00 */
[----:B------:R-:W-:Y:S02]  /*28b30*/  STL [R1+0xc94], R16 ;  /* 0x000c941001007387 */ /* 0x000fe40000100800 */
[----:B------:R-:W-:Y:S01]  /*28b40*/  STL [R1+0xc90], R12 ;  /* 0x000c900c01007387 */ /* 0x000fe20000100800 */
[----:B--2---:R-:W-:Y:S01]  /*28b50*/  HMMA.16816.F32 R24, R8, R22, R24 ;  /* 0x000000160818723c */ /* 0x004fe20000001818 */
[----:B------:R-:W-:Y:S02]  /*28b60*/  IMAD.MOV.U32 R7, RZ, RZ, R22 ;  /* 0x000000ffff077224 */ /* 0x000fe400078e0016 */
[----:B------:R-:W-:-:S02]  /*28b70*/  IMAD.MOV.U32 R6, RZ, RZ, R23 ;  /* 0x000000ffff067224 */ /* 0x000fc400078e0017 */
[----:B------:R-:W2:Y:S11]  /*28b80*/  LDL.LU.64 R22, [R1+0xf48] ;  /* 0x000f480001167983 */ /* 0x000eb60000300a00 */
[----:B------:R-:W-:Y:S07]  /*28b90*/  @!UPT UIADD3 URZ, URZ, URZ, URZ ;  /* 0x0000003f3f3ff290 */ /* 0x000fee000fffe03f */
[----:B------:R-:W-:Y:S01]  /*28ba0*/  STL.64 [R1+0x340], R24 ;  /* 0x0003401801007387 */ /* 0x000fe20000100a00 */
[----:B------:R0:W-:Y:S02]  /*28bb0*/  STL.64 [R1+0x348], R26 ;  /* 0x0003481a01007387 */ /* 0x0001e40000100a00 */
[----:B------:R-:W-:Y:S01]  /*28bc0*/  IMAD.MOV.U32 R3, RZ, RZ, R24 ;  /* 0x000000ffff037224 */ /* 0x000fe200078e0018 */
[----:B0-----:R-:W4:Y:S01]  /*28bd0*/  LDL.LU.64 R26, [R1+0xf40] ;  /* 0x000f4000011a7983 */ /* 0x001f220000300a00 */
[----:B------:R-:W4:Y:S02]  /*28be0*/  LDL.LU.64 R24, [R1+0xf38] ;  /* 0x000f380001187983 */ /* 0x000f240000300a00 */
[----:B------:R0:W-:Y:S02]  /*28bf0*/  STL.64 [R1+0xef8], R6 ;  /* 0x000ef80601007387 */ /* 0x0001e40000100a00 */
[----:B------:R1:W-:Y:S02]  /*28c00*/  STL.64 [R1+0xef0], R4 ;  /* 0x000ef00401007387 */ /* 0x0003e40000100a00 */
[----:B0-----:R-:W-:-:S02]  /*28c10*/  IMAD.MOV.U32 R6, RZ, RZ, R29 ;  /* 0x000000ffff067224 */ /* 0x001fc400078e001d */
[----:B------:R-:W-:Y:S02]  /*28c20*/  IMAD.MOV.U32 R7, RZ, RZ, R28 ;  /* 0x000000ffff077224 */ /* 0x000fe400078e001c */
[----:B-1----:R-:W-:Y:S02]  /*28c30*/  IMAD.MOV.U32 R4, RZ, RZ, R14 ;  /* 0x000000ffff047224 */ /* 0x002fe400078e000e */
[----:B------:R-:W-:Y:S01]  /*28c40*/  IMAD.MOV.U32 R5, RZ, RZ, R15 ;  /* 0x000000ffff057224 */ /* 0x000fe200078e000f */
[----:B------:R-:W3:Y:S01]  /*28c50*/  LDL.LU R14, [R1+0xf34] ;  /* 0x000f3400010e7983 */ /* 0x000ee20000300800 */
[----:B------:R-:W3:Y:S02]  /*28c60*/  LDL.LU R15, [R1+0xf30] ;  /* 0x000f3000010f7983 */ /* 0x000ee40000300800 */
[----:B------:R0:W-:Y:S01]  /*28c70*/  STL.64 [R1+0xf10], R6 ;  /* 0x000f100601007387 */ /* 0x0001e20000100a00 */
[----:B------:R-:W-:Y:S04]  /*28c80*/  STL.64 [R1+0xf08], R4 ;  /* 0x000f080401007387 */ /* 0x000fe80000100a00 */
[----:B0-----:R-:W3:Y:S01]  /*28c90*/  LDL.64 R6, [R1+0x48] ;  /* 0x0000480001067983 */ /* 0x001ee20000100a00 */
[----:B------:R-:W-:Y:S02]  /*28ca0*/  STL [R1+0xca0], R3 ;  /* 0x000ca00301007387 */ /* 0x000fe40000100800 */
[----:B--2---:R-:W-:-:S02]  /*28cb0*/  IMAD.MOV.U32 R16, RZ, RZ, R22 ;  /* 0x000000ffff107224 */ /* 0x004fc400078e0016 */
[----:B------:R-:W-:Y:S01]  /*28cc0*/  IMAD.MOV.U32 R12, RZ, RZ, R23 ;  /* 0x000000ffff0c7224 */ /* 0x000fe200078e0017 */
[----:B----4-:R-:W-:Y:S01]  /*28cd0*/  HMMA.16816.F32 R24, R8, R22, R24 ;  /* 0x000000160818723c */ /* 0x010fe20000001818 */
[----:B------:R-:W2:Y:S11]  /*28ce0*/  LDL.LU.64 R22, [R1+0xf28] ;  /* 0x000f280001167983 */ /* 0x000eb60000300a00 */
[----:B------:R-:W-:Y:S11]  /*28cf0*/  @!UPT UIADD3 URZ, URZ, URZ, URZ ;  /* 0x0000003f3f3ff290 */ /* 0x000ff6000fffe03f */
[----:B------:R-:W-:Y:S01]  /*28d00*/  STL.64 [R1+0x330], R24 ;  /* 0x0003301801007387 */ /* 0x000fe20000100a00 */
[----:B------:R-:W-:Y:S02]  /*28d10*/  IMAD.MOV.U32 R13, RZ, RZ, R27 ;  /* 0x000000ffff0d7224 */ /* 0x000fe400078e001b */
[----:B------:R-:W-:Y:S02]  /*28d20*/  IMAD.MOV.U32 R17, RZ, RZ, R26 ;  /* 0x000000ffff117224 */ /* 0x000fe400078e001a */
[----:B------:R0:W-:Y:S02]  /*28d30*/  STL.64 [R1+0x338], R26 ;  /* 0x0003381a01007387 */ /* 0x0001e40000100a00 */
[----:B------:R-:W-:Y:S02]  /*28d40*/  IMAD.MOV.U32 R21, RZ, RZ, R25 ;  /* 0x000000ffff157224 */ /* 0x000fe400078e0019 */
[----:B------:R-:W-:Y:S01]  /*28d50*/  IMAD.MOV.U32 R28, RZ, RZ, R24 ;  /* 0x000000ffff1c7224 */ /* 0x000fe200078e0018 */
[----:B0-----:R-:W4:Y:S01]  /*28d60*/  LDL.LU.64 R26, [R1+0xf20] ;  /* 0x000f2000011a7983 */ /* 0x001f220000300a00 */
[----:B------:R-:W4:Y:S03]  /*28d70*/  LDL.LU.64 R24, [R1+0xf18] ;  /* 0x000f180001187983 */ /* 0x000f260000300a00 */
[----:B------:R-:W-:Y:S02]  /*28d80*/  STL [R1+0xcb0], R28 ;  /* 0x000cb01c01007387 */ /* 0x000fe40000100800 */
[----:B------:R-:W-:Y:S01]  /*28d90*/  STL [R1+0xcac], R21 ;  /* 0x000cac1501007387 */ /* 0x000fe20000100800 */
[----:B------:R3:W-:Y:S01]  /*28da0*/  STL [R1+0xca8], R17 ;  /* 0x000ca81101007387 */ /* 0x0007e20000100800 */
[----:B------:R0:W-:Y:S02]  /*28db0*/  STL [R1+0xca4], R13 ;  /* 0x000ca40d01007387 */ /* 0x0001e40000100800 */
[----:B---3--:R-:W-:-:S02]  /*28dc0*/  IMAD.MOV.U32 R17, RZ, RZ, R6 ;  /* 0x000000ffff117224 */ /* 0x008fc400078e0006 */
[----:B0-----:R-:W-:Y:S01]  /*28dd0*/  IMAD.MOV.U32 R13, RZ, RZ, R7 ;  /* 0x000000ffff0d7224 */ /* 0x001fe200078e0007 */
[----:B----4-:R-:W-:Y:S01]  /*28de0*/  HMMA.16816.F32 R24, R8, R6, R24 ;  /* 0x000000060818723c */ /* 0x010fe20000001818 */
[----:B------:R-:W3:Y:S01]  /*28df0*/  LDL.LU.64 R6, [R1+0xf10] ;  /* 0x000f100001067983 */ /* 0x000ee20000300a00 */
[----:B------:R-:W3:Y:S11]  /*28e00*/  LDL.LU.64 R4, [R1+0xf08] ;  /* 0x000f080001047983 */ /* 0x000ef60000300a00 */
[----:B------:R-:W-:Y:S10]  /*28e10*/  @!UPT UIADD3 URZ, URZ, URZ, URZ ;  /* 0x0000003f3f3ff290 */ /* 0x000ff4000fffe03f */
[----:B------:R-:W-:Y:S01]  /*28e20*/  STL.64 [R1+0x320], R24 ;  /* 0x0003201801007387 */ /* 0x000fe20000100a00 */
[----:B------:R0:W-:Y:S03]  /*28e30*/  STL.64 [R1+0x328], R26 ;  /* 0x0003281a01007387 */ /* 0x0001e60000100a00 */
[----:B0-----:R-:W3:Y:S01]  /*28e40*/  LDL.LU.64 R26, [R1+0xf00] ;  /* 0x000f0000011a7983 */ /* 0x001ee20000300a00 */
[----:B------:R-:W-:-:S05]  /*28e50*/  IMAD.MOV.U32 R29, RZ, RZ, R24 ;  /* 0x000000ffff1d7224 */ /* 0x000fca00078e0018 */
[----:B------:R-:W-:Y:S01]  /*28e60*/  STL [R1+0xcb4], R29 ;  /* 0x000cb41d01007387 */ /* 0x000fe20000100800 */
        /* <DEDUP_REMOVED lines=10> */
[----:B--2---:R-:W-:Y:S11]  /*28f10*/  HMMA.16816.F32 R24, R8, R14, R24 ;  /* 0x0000000e0818723c */ /* 0x004ff60000001818 */
[----:B------:R-:W-:Y:S11]  /*28f20*/  @!UPT UIADD3 URZ, URZ, URZ, URZ ;  /* 0x0000003f3f3ff290 */ /* 0x000ff6000fffe03f */
[----:B------:R-:W-:Y:S01]  /*28f30*/  @!UPT UIADD3 URZ, URZ, URZ, URZ ;  /* 0x0000003f3f3ff290 */ /* 0x000fe2000fffe03f */
[----:B------:R-:W-:Y:S01]  /*28f40*/  STL.64 [R1+0x300], R24 ;  /* 0x0003001801007387 */ /* 0x000fe20000100a00 */
[----:B------:R0:W-:Y:S03]  /*28f50*/  STL.64 [R1+0x308], R26 ;  /* 0x0003081a01007387 */ /* 0x0001e60000100a00 */
[----:B0-----:R-:W2:Y:S01]  /*28f60*/  LDL.LU.64 R26, [R1+0xed8] ;  /* 0x000ed800011a7983 */ /* 0x001ea20000300a00 */
[----:B------:R-:W2:Y:S02]  /*28f70*/  LDL.LU.64 R24, [R1+0xed0] ;  /* 0x000ed00001187983 */ /* 0x000ea40000300a00 */
[----:B------:R0:W-:Y:S02]  /*28f80*/  STL.64 [R1+0xe60], R14 ;  /* 0x000e600e01007387 */ /* 0x0001e40000100a00 */
[----:B0-----:R-:W-:Y:S02]  /*28f90*/  IMAD.MOV.U32 R14, RZ, RZ, R17 ;  /* 0x000000ffff0e7224 */ /* 0x001fe400078e0011 */
[----:B------:R-:W-:-:S05]  /*28fa0*/  IMAD.MOV.U32 R15, RZ, RZ, R13 ;  /* 0x000000ffff0f7224 */ /* 0x000fca00078e000d */
[----:B------:R0:W-:Y:S02]  /*28fb0*/  STL.64 [R1+0xe70], R14 ;  /* 0x000e700e01007387 */ /* 0x0001e40000100a00 */
[----:B0-----:R-:W-:Y:S02]  /*28fc0*/  IMAD.MOV.U32 R14, RZ, RZ, R16 ;  /* 0x000000ffff0e7224 */ /* 0x001fe400078e0010 */
[----:B------:R-:W-:-:S05]  /*28fd0*/  IMAD.MOV.U32 R15, RZ, RZ, R12 ;  /* 0x000000ffff0f7224 */ /* 0x000fca00078e000c */
[----:B------:R-:W-:Y:S01]  /*28fe0*/  STL.64 [R1+0xe88], R14 ;  /* 0x000e880e01007387 */ /* 0x000fe20000100a00 */
[----:B--2---:R-:W-:Y:S11]  /*28ff0*/  HMMA.16816.F32 R24, R8, R18, R24 ;  /* 0x000000120818723c */ /* 0x004ff60000001818 */
[----:B------:R-:W-:Y:S11]  /*29000*/  @!UPT UIADD3 URZ, URZ, URZ, URZ ;  /* 0x0000003f3f3ff290 */ /* 0x000ff6000fffe03f */
[----:B------:R-:W-:Y:S01]  /*29010*/  @!UPT UIADD3 URZ, URZ, URZ, URZ ;  /* 0x0000003f3f3ff290 */ /* 0x000fe2000fffe03f */
[----:B------:R-:W-:Y:S01]  /*29020*/  STL.64 [R1+0x2f0], R24 ;  /* 0x0002f01801007387 */ /* 0x000fe20000100a00 */
[----:B------:R0:W-:Y:S03]  /*29030*/  STL.64 [R1+0x2f8], R26 ;  /* 0x0002f81a01007387 */ /* 0x0001e60000100a00 */
[----:B0-----:R-:W2:Y:S01]  /*29040*/  LDL R27, [R1+0x368] ;  /* 0x00036800011b7983 */ /* 0x001ea20000100800 */
[----:B---3--:R-:W-:Y:S02]  /*29050*/  IMAD.MOV.U32 R14, RZ, RZ, R7 ;  /* 0x000000ffff0e7224 */ /* 0x008fe400078e0007 */
[----:B------:R-:W3:Y:S02]  /*29060*/  LDL R7, [R1+0x364] ;  /* 0x0003640001077983 */ /* 0x000ee40000100800 */
[----:B------:R-:W-:Y:S01]  /*29070*/  IMAD.MOV.U32 R15, RZ, RZ, R6 ;  /* 0x000000ffff0f7224 */ /* 0x000fe200078e0006 */
[----:B--2---:R0:W-:Y:S01]  /*29080*/  STL [R1+0xeb8], R27 ;  /* 0x000eb81b01007387 */ /* 0x0041e20000100800 */
[----:B------:R-:W2:Y:S02]  /*29090*/  LDL.LU R24, [R1+0x1c0] ;  /* 0x0001c00001187983 */ /* 0x000ea40000300800 */
[----:B------:R-:W2:Y:S02]  /*290a0*/  LDL.LU R25, [R1+0x1c4] ;  /* 0x0001c40001197983 */ /* 0x000ea40000300800 */
[----:B------:R-:W2:Y:S01]  /*290b0*/  LDL.LU R26, [R1+0x1c8] ;  /* 0x0001c800011a7983 */ /* 0x000ea20000300800 */
[----:B0-----:R-:W2:Y:S01]  /*290c0*/  LDL.LU R27, [R1+0x1cc] ;  /* 0x0001cc00011b7983 */ /* 0x001ea20000300800 */
[----:B------:R-:W-:Y:S02]  /*290d0*/  STL.64 [R1+0xea0], R14 ;  /* 0x000ea00e01007387 */ /* 0x000fe40000100a00 */
[----:B------:R0:W-:Y:S02]  /*290e0*/  STL.64 [R1+0xe68], R18 ;  /* 0x000e681201007387 */ /* 0x0001e40000100a00 */
[----:B------:R-:W2:Y:S01]  /*290f0*/  LDL.LU R16, [R1+0x110] ;  /* 0x0001100001107983 */ /* 0x000ea20000300800 */
[----:B------:R-:W2:Y:S01]  /*29100*/  LDL.LU R17, [R1+0x114] ;  /* 0x0001140001117983 */ /* 0x000ea20000300800 */
[----:B0-----:R-:W-:-:S02]  /*29110*/  IMAD.MOV.U32 R18, RZ, RZ, R23 ;  /* 0x000000ffff127224 */ /* 0x001fc400078e0017 */
        /* <DEDUP_REMOVED lines=13> */
[----:B---3--:R-:W-:-:S02]  /*291f0*/  IMAD.MOV.U32 R18, RZ, RZ, R22 ;  /* 0x000000ffff127224 */ /* 0x008fc400078e0016 */
[----:B------:R-:W-:Y:S01]  /*29200*/  IMAD.MOV.U32 R19, RZ, RZ, R23 ;  /* 0x000000ffff137224 */ /* 0x000fe200078e0017 */
[----:B------:R-:W3:Y:S01]  /*29210*/  LDL.LU R22, [R1+0xec0] ;  /* 0x000ec00001167983 */ /* 0x000ee20000300800 */
[----:B------:R-:W3:Y:S03]  /*29220*/  LDL.LU R23, [R1+0xebc] ;  /* 0x000ebc0001177983 */ /* 0x000ee60000300800 */
[----:B------:R-:W-:Y:S01]  /*29230*/  STL.64 [R1+0xeb0], R18 ;  /* 0x000eb01201007387 */ /* 0x000fe20000100a00 */
[----:B----4-:R-:W-:Y:S02]  /*29240*/  IMAD.MOV.U32 R14, RZ, RZ, R5 ;  /* 0x000000ffff0e7224 */ /* 0x010fe400078e0005 */
[----:B------:R-:W-:Y:S02]  /*29250*/  IMAD.MOV.U32 R15, RZ, RZ, R4 ;  /* 0x000000ffff0f7224 */ /* 0x000fe400078e0004 */
[----:B------:R-:W0:Y:S04]  /*29260*/  LDSM.16.MT88.4 R4, [R7+0x17080] ;  /* 0x017080000704783b */ /* 0x000e280000004200 */
[----:B--2---:R1:W-:Y:S01]  /*29270*/  STL.64 [R1+0xea8], R16 ;  /* 0x000ea81001007387 */ /* 0x0043e20000100a00 */
[----:B---3--:R-:W-:Y:S03]  /*29280*/  HMMA.16816.F32 R8, R8, R22, R24 ;  /* 0x000000160808723c */ /* 0x008fe60000001818 */
[----:B-1----:R-:W0:Y:S01]  /*29290*/  LDL.LU R16, [R1+0x140] ;  /* 0x0001400001107983 */ /* 0x002e220000300800 */
[----:B------:R-:W0:Y:S02]  /*292a0*/  LDL.LU R17, [R1+0x144] ;  /* 0x0001440001117983 */ /* 0x000e240000300800 */
[----:B------:R-:W0:Y:S02]  /*292b0*/  LDL.LU R18, [R1+0x148] ;  /* 0x0001480001127983 */ /* 0x000e240000300800 */
[----:B------:R-:W0:Y:S01]  /*292c0*/  LDL.LU R19, [R1+0x14c] ;  /* 0x00014c0001137983 */ /* 0x000e220000300800 */
[----:B------:R-:W2:Y:S01]  /*292d0*/  LDL.LU R27, [R1+0xeb8] ;  /* 0x000eb800011b7983 */ /* 0x000ea20000300800 */
[----:B------:R1:W-:Y:S02]  /*292e0*/  STL.64 [R1+0xe50], R22 ;  /* 0x000e501601007387 */ /* 0x0003e40000100a00 */
[----:B------:R-:W3:Y:S11]  /*292f0*/  LDL.LU R20, [R1+0xf0] ;  /* 0x0000f00001147983 */ /* 0x000ef60000300800 */
[----:B------:R-:W-:Y:S01]  /*29300*/  STL.64 [R1+0x2e0], R8 ;  /* 0x0002e00801007387 */ /* 0x000fe20000100a00 */
[----:B------:R-:W-:Y:S02]  /*29310*/  STL.64 [R1+0x2e8], R10 ;  /* 0x0002e80a01007387 */ /* 0x000fe40000100a00 */
[----:B------:R-:W3:Y:S02]  /*29320*/  LDL.LU R21, [R1+0xf4] ;  /* 0x0000f40001157983 */ /* 0x000ee40000300800 */
[----:B-1----:R-:W3:Y:S01]  /*29330*/  LDL.LU R22, [R1+0xf8] ;  /* 0x0000f80001167983 */ /* 0x002ee20000300800 */
[----:B------:R-:W3:Y:S04]  /*29340*/  LDL.LU R23, [R1+0xfc] ;  /* 0x0000fc0001177983 */ /* 0x000ee80000300800 */
[----:B--2---:R-:W1:Y:S02]  /*29350*/  LDSM.16.MT88.4 R8, [R27+0x17000] ;  /* 0x017000001b08783b */ /* 0x004e640000004200 */
[----:B------:R-:W2:Y:S01]  /*29360*/  LDSM.16.MT88.4 R24, [R27+0x17080] ;  /* 0x017080001b18783b */ /* 0x000ea20000004200 */
[C---:B0-----:R-:W-:Y:S01]  /*29370*/  HMMA.16816.F32 R12, R4.reuse, R14, R16 ;  /* 0x0000000e040c723c */ /* 0x041fe20000001810 */
[----:B-1----:R-:W-:Y:S02]  /*29380*/  STL.64 [R1+0xe48], R10 ;  /* 0x000e480a01007387 */ /* 0x002fe40000100a00 */
[----:B------:R-:W-:Y:S02]  /*29390*/  STL.64 [R1+0xe40], R8 ;  /* 0x000e400801007387 */ /* 0x000fe40000100a00 */
[----:B--2---:R-:W-:Y:S02]  /*293a0*/  STL.64 [R1+0xdb8], R26 ;  /* 0x000db81a01007387 */ /* 0x004fe40000100a00 */
[----:B------:R0:W-:Y:S02]  /*293b0*/  STL.64 [R1+0xdb0], R24 ;  /* 0x000db01801007387 */ /* 0x0001e40000100a00 */
[----:B0-----:R-:W2:Y:S01]  /*293c0*/  LDL.LU R24, [R1+0x100] ;  /* 0x0001000001187983 */ /* 0x001ea20000300800 */
[----:B------:R-:W2:Y:S02]  /*293d0*/  LDL.LU R25, [R1+0x104] ;  /* 0x0001040001197983 */ /* 0x000ea40000300800 */
[----:B------:R-:W2:Y:S02]  /*293e0*/  LDL.LU R26, [R1+0x108] ;  /* 0x00010800011a7983 */ /* 0x000ea40000300800 */
[----:B------:R-:W2:Y:S01]  /*293f0*/  LDL.LU R27, [R1+0x10c] ;  /* 0x00010c00011b7983 */ /* 0x000ea20000300800 */
[----:B------:R-:W4:Y:S01]  /*29400*/  LDL.LU.64 R18, [R1+0xeb0] ;  /* 0x000eb00001127983 */ /* 0x000f220000300a00 */
[----:B------:R-:W4:Y:S07]  /*29410*/  LDL.LU.64 R16, [R1+0xea8] ;  /* 0x000ea80001107983 */ /* 0x000f2e0000300a00 */
[----:B------:R-:W-:Y:S02]  /*29420*/  STL.64 [R1+0x2d0], R12 ;  /* 0x0002d00c01007387 */ /* 0x000fe40000100a00 */
[----:B------:R0:W-:Y:S02]  /*29430*/  STL.64 [R1+0x2d8], R14 ;  /* 0x0002d80e01007387 */ /* 0x0001e40000100a00 */
[----:B0-----:R-:W4:Y:S02]  /*29440*/  LDL.LU.64 R14, [R1+0xea0] ;  /* 0x000ea000010e7983 */ /* 0x001f240000300a00 */
[C---:B----4-:R-:W-:Y:S02]  /*29450*/  HMMA.16816.F32 R12, R4.reuse, R14, R16 ;  /* 0x0000000e040c723c */ /* 0x050fe40000001810 */
[----:B------:R-:W4:Y:S01]  /*29460*/  LDL.LU.64 R18, [R1+0xe98] ;  /* 0x000e980001127983 */ /* 0x000f220000300a00 */
[----:B------:R-:W4:Y:S11]  /*29470*/  LDL.LU.64 R16, [R1+0xe90] ;  /* 0x000e900001107983 */ /* 0x000f360000300a00 */
[----:B------:R-:W-:Y:S09]  /*29480*/  @!UPT UIADD3 URZ, URZ, URZ, URZ ;  /* 0x0000003f3f3ff290 */ /* 0x000ff2000fffe03f */
[----:B------:R-:W-:Y:S01]  /*29490*/  STL.64 [R1+0x2c0], R12 ;  /* 0x0002c00c01007387 */ /* 0x000fe20000100a00 */
        /* <DEDUP_REMOVED lines=9> */
[----:B----4-:R-:W-:Y:S02]  /*29530*/  HMMA.16816.F32 R12, R4, R14, R16 ;  /* 0x0000000e040c723c */ /* 0x010fe40000001810 */
[----:B------:R-:W4:Y:S11]  /*29540*/  LDL.LU.64 R18, [R1+0xe68] ;  /* 0x000e680001127983 */ /* 0x000f360000300a00 */
[----:B------:R-:W-:Y:S10]  /*29550*/  @!UPT UIADD3 URZ, URZ, URZ, URZ ;  /* 0x0000003f3f3ff290 */ /* 0x000ff4000fffe03f */
[----:B------:R-:W-:Y:S01]  /*29560*/  STL.64 [R1+0x2a0], R12 ;  /* 0x0002a00c01007387 */ /* 0x000fe20000100a00 */
[----:B------:R0:W-:Y:S03]  /*29570*/  STL.64 [R1+0x2a8], R14 ;  /* 0x0002a80e01007387 */ /* 0x0001e60000100a00 */
[----:B0-----:R-:W3:Y:S01]  /*29580*/  LDL.LU.64 R14, [R1+0xe60] ;  /* 0x000e6000010e7983 */ /* 0x001ee20000300a00 */
[----:B------:R-:W-:Y:S02]  /*29590*/  IMAD.MOV.U32 R10, RZ, RZ, R3 ;  /* 0x000000ffff0a7224 */ /* 0x000fe400078e0003 */
[----:B------:R-:W-:-:S07]  /*295a0*/  IMAD.MOV.U32 R11, RZ, RZ, R2 ;  /* 0x000000ffff0b7224 */ /* 0x000fce00078e0002 */
[C---:B--2---:R-:W-:Y:S08]  /*295b0*/  HMMA.16816.F32 R24, R4.reuse, R10, R24 ;  /* 0x0000000a0418723c */ /* 0x044ff00000001818 */
[----:B---3--:R-:W-:Y:S01]  /*295c0*/  HMMA.16816.F32 R8, R4, R14, R20 ;  /* 0x0000000e0408723c */ /* 0x008fe20000001814 */
[----:B------:R-:W4:Y:S11]  /*295d0*/  LDL.LU R20, [R1+0xe0] ;  /* 0x0000e00001147983 */ /* 0x000f360000300800 */
[----:B------:R-:W-:Y:S03]  /*295e0*/  @!UPT UIADD3 URZ, URZ, URZ, URZ ;  /* 0x0000003f3f3ff290 */ /* 0x000fe6000fffe03f */
[----:B------:R0:W-:Y:S02]  /*295f0*/  STL.64 [R1+0x290], R24 ;  /* 0x0002901801007387 */ /* 0x0001e40000100a00 */
[----:B------:R1:W-:Y:S06]  /*29600*/  STL.64 [R1+0x298], R26 ;  /* 0x0002981a01007387 */ /* 0x0003ec0000100a00 */
[----:B------:R2:W-:Y:S01]  /*29610*/  STL.64 [R1+0x280], R8 ;  /* 0x0002800801007387 */ /* 0x0005e20000100a00 */
[----:B------:R3:W-:Y:S02]  /*29620*/  STL.64 [R1+0x288], R10 ;  /* 0x0002880a01007387 */ /* 0x0007e40000100a00 */
[----:B------:R-:W4:Y:S02]  /*29630*/  LDL.LU R21, [R1+0xe4] ;  /* 0x0000e40001157983 */ /* 0x000f240000300800 */
[----:B------:R-:W4:Y:S01]  /*29640*/  LDL.LU R22, [R1+0xe8] ;  /* 0x0000e80001167983 */ /* 0x000f220000300800 */
[----:B------:R-:W4:Y:S01]  /*29650*/  LDL.LU R23, [R1+0xec] ;  /* 0x0000ec0001177983 */ /* 0x000f220000300800 */
[----:B0-----:R-:W4:Y:S02]  /*29660*/  LDL.LU R24, [R1+0x1d0] ;  /* 0x0001d00001187983 */ /* 0x001f240000300800 */
[----:B------:R-:W4:Y:S02]  /*29670*/  LDL.LU R25, [R1+0x1d4] ;  /* 0x0001d40001197983 */ /* 0x000f240000300800 */
[----:B-1----:R-:W4:Y:S01]  /*29680*/  LDL.LU R26, [R1+0x1d8] ;  /* 0x0001d800011a7983 */ /* 0x002f220000300800 */
[----:B------:R-:W4:Y:S04]  /*29690*/  LDL.LU R27, [R1+0x1dc] ;  /* 0x0001dc00011b7983 */ /* 0x000f280000300800 */
[----:B--2---:R-:W2:Y:S01]  /*296a0*/  LDL.LU R8, [R1+0xd0] ;  /* 0x0000d00001087983 */ /* 0x004ea20000300800 */
[----:B------:R-:W2:Y:S02]  /*296b0*/  LDL.LU R9, [R1+0xd4] ;  /* 0x0000d40001097983 */ /* 0x000ea40000300800 */
[----:B---3--:R-:W2:Y:S02]  /*296c0*/  LDL.LU R10, [R1+0xd8] ;  /* 0x0000d800010a7983 */ /* 0x008ea40000300800 */
[----:B------:R-:W-:-:S02]  /*296d0*/  IMAD.MOV.U32 R11, RZ, RZ, R0 ;  /* 0x000000ffff0b7224 */ /* 0x000fc400078e0000 */
[----:B------:R-:W3:Y:S01]  /*296e0*/  LDL.LU R0, [R1+0xe58] ;  /* 0x000e580001007983 */ /* 0x000ee20000300800 */
[----:B------:R0:W-:Y:S02]  /*296f0*/  STL.64 [R1+0xde0], R14 ;  /* 0x000de00e01007387 */ /* 0x0001e40000100a00 */
[----:B------:R-:W2:Y:S02]  /*29700*/  LDL.LU R12, [R1+0x180] ;  /* 0x00018000010c7983 */ /* 0x000ea40000300800 */
[----:B------:R-:W2:Y:S01]  /*29710*/  LDL.LU R13, [R1+0x184] ;  /* 0x00018400010d7983 */ /* 0x000ea20000300800 */
[----:B0-----:R-:W2:Y:S01]  /*29720*/  LDL.LU R14, [R1+0x188] ;  /* 0x00018800010e7983 */ /* 0x001ea20000300800 */
[----:B------:R-:W2:Y:S03]  /*29730*/  LDL.LU R15, [R1+0x18c] ;  /* 0x00018c00010f7983 */ /* 0x000ea60000300800 */
[----:B--2---:R0:W-:Y:S01]  /*29740*/  STL.64 [R1+0xe00], R14 ;  /* 0x000e000e01007387 */ /* 0x0041e20000100a00 */
[----:B------:R1:W-:Y:S03]  /*29750*/  STL.64 [R1+0xdf8], R12 ;  /* 0x000df80c01007387 */ /* 0x0003e60000100a00 */
[----:B0-----:R-:W2:Y:S04]  /*29760*/  LDL.LU.64 R14, [R1+0x48] ;  /* 0x00004800010e7983 */ /* 0x001ea80000300a00 */
[----:B--2---:R0:W-:Y:S01]  /*29770*/  STL.64 [R1+0xe08], R14 ;  /* 0x000e080e01007387 */ /* 0x0041e20000100a00 */
[----:B-1----:R-:W2:Y:S02]  /*29780*/  LDL.LU R12, [R1+0x1a0] ;  /* 0x0001a000010c7983 */ /* 0x002ea40000300800 */
[----:B------:R-:W2:Y:S01]  /*29790*/  LDL.LU R13, [R1+0x1a4] ;  /* 0x0001a400010d7983 */ /* 0x000ea20000300800 */
[----:B0-----:R-:W2:Y:S01]  /*297a0*/  LDL.LU R14, [R1+0x1a8] ;  /* 0x0001a800010e7983 */ /* 0x001ea20000300800 */
[----:B------:R-:W2:Y:S01]  /*297b0*/  LDL.LU R15, [R1+0x1ac] ;  /* 0x0001ac00010f7983 */ /* 0x000ea20000300800 */
[C---:B----4-:R-:W-:Y:S02]  /*297c0*/  HMMA.16816.F32 R20, R4.reuse, R18, R20 ;  /* 0x000000120414723c */ /* 0x050fe40000001814 */
[----:B--2---:R-:W-:Y:S01]  /*297d0*/  STL.64 [R1+0xe28], R14 ;  /* 0x000e280e01007387 */ /* 0x004fe20000100a00 */
[----:B------:R0:W-:Y:S03]  /*297e0*/  STL.64 [R1+0xe20], R12 ;  /* 0x000e200c01007387 */ /* 0x0001e60000100a00 */
[----:B0-----:R-:W2:Y:S01]  /*297f0*/  LDL.LU R12, [R1+0x1b0] ;  /* 0x0001b000010c7983 */ /* 0x001ea20000300800 */
[----:B------:R-:W2:Y:S02]  /*29800*/  LDL.LU R13, [R1+0x1b4] ;  /* 0x0001b400010d7983 */ /* 0x000ea40000300800 */
[----:B------:R-:W4:Y:S02]  /*29810*/  LDL.LU R14, [R1+0x1b8] ;  /* 0x0001b800010e7983 */ /* 0x000f240000300800 */
[----:B------:R-:W4:Y:S02]  /*29820*/  LDL.LU R15, [R1+0x1bc] ;  /* 0x0001bc00010f7983 */ /* 0x000f240000300800 */
[----:B----4-:R0:W-:Y:S01]  /*29830*/  STL.64 [R1+0xe38], R14 ;  /* 0x000e380e01007387 */ /* 0x0101e20000100a00 */
[----:B--2---:R-:W-:Y:S03]  /*29840*/  STL.64 [R1+0xe30], R12 ;  /* 0x000e300c01007387 */ /* 0x004fe60000100a00 */
[----:B0-----:R-:W2:Y:S06]  /*29850*/  LDL.LU.64 R14, [R1+0x78] ;  /* 0x00007800010e7983 */ /* 0x001eac0000300a00 */
[----:B------:R-:W-:Y:S02]  /*29860*/  STL.64 [R1+0x270], R20 ;  /* 0x0002701401007387 */ /* 0x000fe40000100a00 */
[----:B------:R0:W-:Y:S02]  /*29870*/  STL.64 [R1+0x278], R22 ;  /* 0x0002781601007387 */ /* 0x0001e40000100a00 */
[----:B0-----:R-:W4:Y:S01]  /*29880*/  LDL.LU.64 R22, [R1+0xe50] ;  /* 0x000e500001167983 */ /* 0x001f220000300a00 */
[----:B------:R0:W-:Y:S02]  /*29890*/  STL [R1+0xdc4], R18 ;  /* 0x000dc41201007387 */ /* 0x0001e40000100800 */
[----:B------:R1:W-:Y:S02]  /*298a0*/  STL [R1+0xdc0], R19 ;  /* 0x000dc01301007387 */ /* 0x0003e40000100800 */
[----:B------:R-:W2:Y:S01]  /*298b0*/  LDL.LU R16, [R1+0x190] ;  /* 0x0001900001107983 */ /* 0x000ea20000300800 */
[----:B------:R-:W2:Y:S04]  /*298c0*/  LDL.LU R17, [R1+0x194] ;  /* 0x0001940001117983 */ /* 0x000ea80000300800 */
[----:B0-----:R-:W2:Y:S01]  /*298d0*/  LDL.LU R18, [R1+0x198] ;  /* 0x0001980001127983 */ /* 0x001ea20000300800 */
[----:B-1----:R-:W2:Y:S01]  /*298e0*/  LDL.LU R19, [R1+0x19c] ;  /* 0x00019c0001137983 */ /* 0x002ea20000300800 */
[----:B----4-:R-:W-:Y:S02]  /*298f0*/  HMMA.16816.F32 R4, R4, R22, R8 ;  /* 0x000000160404723c */ /* 0x010fe40000001808 */
[----:B--2---:R0:W-:Y:S01]  /*29900*/  STL.64 [R1+0xe18], R18 ;  /* 0x000e181201007387 */ /* 0x0041e20000100a00 */
[----:B------:R-:W-:Y:S03]  /*29910*/  STL.64 [R1+0xe10], R16 ;  /* 0x000e101001007387 */ /* 0x000fe60000100a00 */
[----:B0-----:R-:W2:Y:S01]  /*29920*/  LDL.LU.64 R18, [R1+0x58] ;  /* 0x0000580001127983 */ /* 0x001ea20000300a00 */
[----:B------:R-:W4:Y:S02]  /*29930*/  LDL.LU.64 R10, [R1+0xe48] ;  /* 0x000e4800010a7983 */ /* 0x000f240000300a00 */
[----:B------:R-:W4:Y:S02]  /*29940*/  LDL.LU.64 R8, [R1+0xe40] ;  /* 0x000e400001087983 */ /* 0x000f240000300a00 */
[----:B------:R-:W-:Y:S11]  /*29950*/  STL [R1+0xdc8], R23 ;  /* 0x000dc81701007387 */ /* 0x000ff60000100800 */
[----:B------:R-:W-:Y:S01]  /*29960*/  @!UPT UIADD3 URZ, URZ, URZ, URZ ;  /* 0x0000003f3f3ff290 */ /* 0x000fe2000fffe03f */
[----:B------:R-:W-:Y:S01]  /*29970*/  STL.64 [R1+0x260], R4 ;  /* 0x0002600401007387 */ /* 0x000fe20000100a00 */
[----:B------:R4:W-:Y:S02]  /*29980*/  STL.64 [R1+0x268], R6 ;  /* 0x0002680601007387 */ /* 0x0009e40000100a00 */
[----:B----4-:R-:W-:Y:S07]  /*29990*/  HMMA.16816.F32 R4, R8, R14, R24 ;  /* 0x0000000e0804723c */ /* 0x010fee0000001818 */
[----:B------:R-:W-:-:S02]  /*299a0*/  IMAD.MOV.U32 R25, RZ, RZ, R14 ;  /* 0x000000ffff197224 */ /* 0x000fc400078e000e */
[----:B------:R-:W-:Y:S02]  /*299b0*/  IMAD.MOV.U32 R24, RZ, RZ, R15 ;  /* 0x000000ffff187224 */ /* 0x000fe400078e000f */
[----:B------:R-:W4:Y:S01]  /*299c0*/  LDL.LU.64 R14, [R1+0xe38] ;  /* 0x000e3800010e7983 */ /* 0x000f220000300a00 */
[----:B------:R-:W4:Y:S11]  /*299d0*/  LDL.LU.64 R12, [R1+0xe30] ;  /* 0x000e3000010c7983 */ /* 0x000f360000300a00 */
[----:B------:R0:W-:Y:S01]  /*299e0*/  STL.64 [R1+0xf0], R4 ;  /* 0x0000f00401007387 */ /* 0x0001e20000100a00 */
[----:B------:R1:W-:Y:S02]  /*299f0*/  STL.64 [R1+0xf8], R6 ;  /* 0x0000f80601007387 */ /* 0x0003e40000100a00 */
[----:B0-----:R-:W-:-:S05]  /*29a00*/  IMAD.MOV.U32 R4, RZ, RZ, R5 ;  /* 0x000000ffff047224 */ /* 0x001fca00078e0005 */
[----:B------:R-:W-:Y:S01]  /*29a10*/  STL [R1+0xcb8], R4 ;  /* 0x000cb80401007387 */ /* 0x000fe20000100800 */
[----:B-1----:R-:W4:Y:S02]  /*29a20*/  LDL.LU.64 R6, [R1+0x68] ;  /* 0x0000680001067983 */ /* 0x002f240000300a00 */
[----:B----4-:R-:W-:Y:S11]  /*29a30*/  HMMA.16816.F32 R12, R8, R6, R12 ;  /* 0x00000006080c723c */ /* 0x010ff6000000180c */
[----:B------:R-:W-:Y:S11]  /*29a40*/  @!UPT UIADD3 URZ, URZ, URZ, URZ ;  /* 0x0000003f3f3ff290 */ /* 0x000ff6000fffe03f */
[----:B------:R-:W-:Y:S01]  /*29a50*/  @!UPT UIADD3 URZ, URZ, URZ, URZ ;  /* 0x0000003f3f3ff290 */ /* 0x000fe2000fffe03f */
[----:B------:R-:W-:Y:S01]  /*29a60*/  STL.64 [R1+0xe0], R12 ;  /* 0x0000e00c01007387 */ /* 0x000fe20000100a00 */
[----:B------:R0:W-:Y:S03]  /*29a70*/  STL.64 [R1+0xe8], R14 ;  /* 0x0000e80e01007387 */ /* 0x0001e60000100a00 */
[----:B0-----:R-:W4:Y:S01]  /*29a80*/  LDL.LU.64 R14, [R1+0xe28] ;  /* 0x000e2800010e7983 */ /* 0x001f220000300a00 */
[----:B------:R-:W4:Y:S02]  /*29a90*/  LDL.LU.64 R12, [R1+0xe20] ;  /* 0x000e2000010c7983 */ /* 0x000f240000300a00 */
[----:B------:R-:W-:Y:S02]  /*29aa0*/  IMAD.MOV.U32 R4, RZ, RZ, R7 ;  /* 0x000000ffff047224 */ /* 0x000fe400078e0007 */
[----:B--2---:R-:W-:Y:S02]  /*29ab0*/  IMAD.MOV.U32 R27, RZ, RZ, R18 ;  /* 0x000000ffff1b7224 */ /* 0x004fe400078e0012 */
[----:B------:R-:W-:-:S02]  /*29ac0*/  IMAD.MOV.U32 R7, RZ, RZ, R19 ;  /* 0x000000ffff077224 */ /* 0x000fc400078e0013 */
[----:B------:R-:W-:Y:S01]  /*29ad0*/  IMAD.MOV.U32 R26, RZ, RZ, R6 ;  /* 0x000000ffff1a7224 */ /* 0x000fe200078e0006 */
[----:B----4-:R-:W-:Y:S01]  /*29ae0*/  HMMA.16816.F32 R12, R8, R18, R12 ;  /* 0x00000012080c723c */ /* 0x010fe2000000180c */
[----:B------:R-:W2:Y:S01]  /*29af0*/  LDL.LU.64 R18, [R1+0xe18] ;  /* 0x000e180001127983 */ /* 0x000ea20000300a00 */
[----:B------:R-:W2:Y:S11]  /*29b00*/  LDL.LU.64 R16, [R1+0xe10] ;  /* 0x000e100001107983 */ /* 0x000eb60000300a00 */
[----:B------:R-:W-:Y:S10]  /*29b10*/  @!UPT UIADD3 URZ, URZ, URZ, URZ ;  /* 0x0000003f3f3ff290 */ /* 0x000ff4000fffe03f */
[----:B------:R-:W-:Y:S01]  /*29b20*/  STL.64 [R1+0x1d0], R12 ;  /* 0x0001d00c01007387 */ /* 0x000fe20000100a00 */
[----:B------:R0:W-:Y:S03]  /*29b30*/  STL.64 [R1+0x1d8], R14 ;  /* 0x0001d80e01007387 */ /* 0x0001e60000100a00 */
[----:B0-----:R-:W2:Y:S01]  /*29b40*/  LDL.LU.64 R14, [R1+0xe08] ;  /* 0x000e0800010e7983 */ /* 0x001ea20000300a00 */
[----:B------:R-:W-:Y:S02]  /*29b50*/  STL.64 [R1+0xdd8], R26 ;  /* 0x000dd81a01007387 */ /* 0x000fe40000100a00 */
[----:B------:R0:W-:Y:S02]  /*29b60*/  STL.64 [R1+0xdd0], R24 ;  /* 0x000dd01801007387 */ /* 0x0001e40000100a00 */
[----:B0-----:R-:W4:Y:S01]  /*29b70*/  LDL.LU R24, [R1+0x170] ;  /* 0x0001700001187983 */ /* 0x001f220000300800 */
[----:B------:R-:W4:Y:S02]  /*29b80*/  LDL.LU R25, [R1+0x174] ;  /* 0x0001740001197983 */ /* 0x000f240000300800 */
[----:B------:R-:W4:Y:S02]  /*29b90*/  LDL.LU R26, [R1+0x178] ;  /* 0x00017800011a7983 */ /* 0x000f240000300800 */
[----:B---3--:R-:W-:-:S02]  /*29ba0*/  IMAD.MOV.U32 R27, RZ, RZ, R0 ;  /* 0x000000ffff1b7224 */ /* 0x008fc400078e0000 */
[----:B------:R-:W-:Y:S01]  /*29bb0*/  IMAD.MOV.U32 R5, RZ, RZ, R13 ;  /* 0x000000ffff057224 */ /* 0x000fe200078e000d */
[C---:B--2---:R-:W-:Y:S02]  /*29bc0*/  HMMA.16816.F32 R16, R8.reuse, R14, R16 ;  /* 0x0000000e0810723c */ /* 0x044fe40000001810 */
[----:B----4-:R0:W-:Y:S01]  /*29bd0*/  STL.64 [R1+0xdf0], R26 ;  /* 0x000df01a01007387 */ /* 0x0101e20000100a00 */
[----:B------:R-:W-:Y:S03]  /*29be0*/  STL.64 [R1+0xde8], R24 ;  /* 0x000de81801007387 */ /* 0x000fe60000100a00 */
[----:B0-----:R-:W2:Y:S01]  /*29bf0*/  LDL.LU.64 R26, [R1+0x38] ;  /* 0x00003800011a7983 */ /* 0x001ea20000300a00 */
[----:B------:R0:W-:Y:S11]  /*29c00*/  STL [R1+0xcbc], R5 ;  /* 0x000cbc0501007387 */ /* 0x0001f60000100800 */
[----:B------:R-:W-:Y:S05]  /*29c10*/  @!UPT UIADD3 URZ, URZ, URZ, URZ ;  /* 0x0000003f3f3ff290 */ /* 0x000fea000fffe03f */
[----:B------:R-:W-:Y:S02]  /*29c20*/  STL.64 [R1+0x190], R16 ;  /* 0x0001901001007387 */ /* 0x000fe40000100a00 */
[----:B------:R1:W-:Y:S02]  /*29c30*/  STL.64 [R1+0x198], R18 ;  /* 0x0001981201007387 */ /* 0x0003e40000100a00 */
[----:B0-----:R-:W-:Y:S02]  /*29c40*/  IMAD.MOV.U32 R5, RZ, RZ, R15 ;  /* 0x000000ffff057224 */ /* 0x001fe400078e000f */
[----:B-1----:R-:W-:Y:S02]  /*29c50*/  IMAD.MOV.U32 R19, RZ, RZ, R14 ;  /* 0x000000ffff137224 */ /* 0x002fe400078e000e */
[----:B------:R-:W2:Y:S01]  /*29c60*/  LDL.LU.64 R14, [R1+0xe00] ;  /* 0x000e0000010e7983 */ /* 0x000ea20000300a00 */
[----:B------:R-:W2:Y:S02]  /*29c70*/  LDL.LU.64 R12, [R1+0xdf8] ;  /* 0x000df800010c7983 */ /* 0x000ea40000300a00 */
[----:B--2---:R-:W-:Y:S01]  /*29c80*/  HMMA.16816.F32 R12, R8, R26, R12 ;  /* 0x0000001a080c723c */ /* 0x004fe2000000180c */
[----:B------:R-:W-:-:S02]  /*29c90*/  IMAD.MOV.U32 R23, RZ, RZ, R26 ;  /* 0x000000ffff177224 */ /* 0x000fc400078e001a */
[----:B------:R-:W-:Y:S02]  /*29ca0*/  IMAD.MOV.U32 R18, RZ, RZ, R27 ;  /* 0x000000ffff127224 */ /* 0x000fe400078e001b */
[----:B------:R-:W2:Y:S01]  /*29cb0*/  LDL.LU.64 R26, [R1+0xdf0] ;  /* 0x000df000011a7983 */ /* 0x000ea20000300a00 */
[----:B------:R-:W2:Y:S11]  /*29cc0*/  LDL.LU.64 R24, [R1+0xde8] ;  /* 0x000de80001187983 */ /* 0x000eb60000300a00 */
[----:B------:R-:W-:Y:S06]  /*29cd0*/  @!UPT UIADD3 URZ, URZ, URZ, URZ ;  /* 0x0000003f3f3ff290 */ /* 0x000fec000fffe03f */
[----:B------:R-:W-:Y:S01]  /*29ce0*/  STL.64 [R1+0x1a0], R12 ;  /* 0x0001a00c01007387 */ /* 0x000fe20000100a00 */
[----:B------:R0:W-:Y:S03]  /*29cf0*/  STL.64 [R1+0x1a8], R14 ;  /* 0x0001a80e01007387 */ /* 0x0001e60000100a00 */
[----:B0-----:R-:W2:Y:S01]  /*29d00*/  LDL.LU.64 R14, [R1+0xde0] ;  /* 0x000de000010e7983 */ /* 0x001ea20000300a00 */
[----:B------:R-:W-:Y:S02]  /*29d10*/  IMAD.MOV.U32 R6, RZ, RZ, R13 ;  /* 0x000000ffff067224 */ /* 0x000fe400078e000d */
[----:B------:R-:W3:Y:S02]  /*29d20*/  LDL.LU R29, [R1+0x574] ;  /* 0x00057400011d7983 */ /* 0x000ee40000300800 */
[----:B------:R-:W4:Y:S01]  /*29d30*/  LDL.LU R13, [R1+0x3e0] ;  /* 0x0003e000010d7983 */ /* 0x000f220000300800 */
[----:B------:R-:W3:Y:S01]  /*29d40*/  LDL.LU R17, [R1+0x56c] ;  /* 0x00056c0001117983 */ /* 0x000ee20000300800 */
[----:B------:R-:W3:Y:S02]  /*29d50*/  LDL.LU R21, [R1+0x568] ;  /* 0x0005680001157983 */ /* 0x000ee40000300800 */
[----:B------:R-:W3:Y:S02]  /*29d60*/  LDL.LU R28, [R1+0x564] ;  /* 0x00056400011c7983 */ /* 0x000ee40000300800 */
[----:B------:R-:W3:Y:S01]  /*29d70*/  LDL.LU R3, [R1+0x560] ;  /* 0x0005600001037983 */ /* 0x000ee20000300800 */
[----:B------:R-:W4:Y:S01]  /*29d80*/  LDL.LU R12, [R1+0x570] ;  /* 0x00057000010c7983 */ /* 0x000f220000300800 */
[----:B------:R-:W3:Y:S02]  /*29d90*/  LDL.LU R16, [R1+0x558] ;  /* 0x0005580001107983 */ /* 0x000ee40000300800 */
[----:B------:R-:W3:Y:S02]  /*29da0*/  LDL.LU R20, [R1+0x3d4] ;  /* 0x0003d40001147983 */ /* 0x000ee40000300800 */
[----:B------:R-:W3:Y:S01]  /*29db0*/  LDL.LU R2, [R1+0x550] ;  /* 0x0005500001027983 */ /* 0x000ee20000300800 */
[----:B------:R-:W3:Y:S01]  /*29dc0*/  LDL.LU R0, [R1+0x3dc] ;  /* 0x0003dc0001007983 */ /* 0x000ee20000300800 */
[----:B------:R-:W-:Y:S01]  /*29dd0*/  STL [R1+0xcc0], R6 ;  /* 0x000cc00601007387 */ /* 0x000fe20000100800 */
        /* <DEDUP_REMOVED lines=8> */
[----:B----4-:R-:W-:Y:S02]  /*29e60*/  STL.64 [R1+0xd30], R12 ;  /* 0x000d300c01007387 */ /* 0x010fe40000100a00 */
[----:B0-----:R-:W-:-:S02]  /*29e70*/  IMAD.MOV.U32 R14, RZ, RZ, R23 ;  /* 0x000000ffff0e7224 */ /* 0x001fc400078e0017 */
[----:B------:R-:W-:Y:S01]  /*29e80*/  IMAD.MOV.U32 R15, RZ, RZ, R18 ;  /* 0x000000ffff0f7224 */ /* 0x000fe200078e0012 */
[----:B------:R-:W4:Y:S01]  /*29e90*/  LDL.LU R23, [R1+0xdc8] ;  /* 0x000dc80001177983 */ /* 0x000f220000300800 */
[----:B------:R-:W3:Y:S03]  /*29ea0*/  LDL.LU R18, [R1+0xdc4] ;  /* 0x000dc40001127983 */ /* 0x000ee60000300800 */
[----:B------:R0:W-:Y:S02]  /*29eb0*/  STL.64 [R1+0xd50], R14 ;  /* 0x000d500e01007387 */ /* 0x0001e40000100a00 */
[----:B0-----:R-:W-:Y:S02]  /*29ec0*/  IMAD.MOV.U32 R14, RZ, RZ, R19 ;  /* 0x000000ffff0e7224 */ /* 0x001fe400078e0013 */
[----:B------:R-:W-:Y:S01]  /*29ed0*/  IMAD.MOV.U32 R15, RZ, RZ, R5 ;  /* 0x000000ffff0f7224 */ /* 0x000fe200078e0005 */
[----:B------:R-:W3:Y:S04]  /*29ee0*/  LDL.LU R19, [R1+0xdc0] ;  /* 0x000dc00001137983 */ /* 0x000ee80000300800 */
[----:B------:R0:W-:Y:S02]  /*29ef0*/  STL.64 [R1+0xd68], R14 ;  /* 0x000d680e01007387 */ /* 0x0001e40000100a00 */
[----:B0-----:R-:W-:-:S02]  /*29f00*/  IMAD.MOV.U32 R15, RZ, RZ, R7 ;  /* 0x000000ffff0f7224 */ /* 0x001fc400078e0007 */
[----:B--2---:R-:W-:-:S05]  /*29f10*/  IMAD.MOV.U32 R14, RZ, RZ, R27 ;  /* 0x000000ffff0e7224 */ /* 0x004fca00078e001b */
[----:B------:R0:W-:Y:S01]  /*29f20*/  STL.64 [R1+0xd80], R14 ;  /* 0x000d800e01007387 */ /* 0x0001e20000100a00 */
[----:B------:R-:W3:Y:S02]  /*29f30*/  LDL.LU R12, [R1+0x160] ;  /* 0x00016000010c7983 */ /* 0x000ee40000300800 */
[----:B------:R-:W3:Y:S01]  /*29f40*/  LDL.LU R13, [R1+0x164] ;  /* 0x00016400010d7983 */ /* 0x000ee20000300800 */
[----:B0-----:R-:W3:Y:S01]  /*29f50*/  LDL.LU R14, [R1+0x168] ;  /* 0x00016800010e7983 */ /* 0x001ee20000300800 */
[----:B------:R-:W3:Y:S02]  /*29f60*/  LDL.LU R15, [R1+0x16c] ;  /* 0x00016c00010f7983 */ /* 0x000ee40000300800 */
[----:B---3--:R-:W-:Y:S11]  /*29f70*/  HMMA.16816.F32 R12, R8, R18, R12 ;  /* 0x00000012080c723c */ /* 0x008ff6000000180c */
[----:B------:R-:W-:Y:S11]  /*29f80*/  @!UPT UIADD3 URZ, URZ, URZ, URZ ;  /* 0x0000003f3f3ff290 */ /* 0x000ff6000fffe03f */
[----:B------:R-:W-:Y:S01]  /*29f90*/  @!UPT UIADD3 URZ, URZ, URZ, URZ ;  /* 0x0000003f3f3ff290 */ /* 0x000fe2000fffe03f */
[----:B------:R-:W-:Y:S01]  /*29fa0*/  STL.64 [R1+0x1c0], R12 ;  /* 0x0001c00c01007387 */ /* 0x000fe20000100a00 */
[----:B------:R0:W-:Y:S02]  /*29fb0*/  STL.64 [R1+0x1c8], R14 ;  /* 0x0001c80e01007387 */ /* 0x0001e40000100a00 */
[----:B0-----:R-:W-:Y:S02]  /*29fc0*/  IMAD.MOV.U32 R14, RZ, RZ, R26 ;  /* 0x000000ffff0e7224 */ /* 0x001fe400078e001a */
[----:B------:R-:W-:-:S05]  /*29fd0*/  IMAD.MOV.U32 R15, RZ, RZ, R4 ;  /* 0x000000ffff0f7224 */ /* 0x000fca00078e0004 */
[----:B------:R-:W-:Y:S01]  /*29fe0*/  STL.64 [R1+0xd98], R14 ;  /* 0x000d980e01007387 */ /* 0x000fe20000100a00 */
[----:B------:R-:W-:Y:S02]  /*29ff0*/  STL.64 [R1+0xd28], R18 ;  /* 0x000d281201007387 */ /* 0x000fe40000100a00 */
[----:B------:R0:W-:Y:S02]  /*2a000*/  STL.64 [R1+0xd20], R16 ;  /* 0x000d201001007387 */ /* 0x0001e40000100a00 */
[----:B0-----:R-:W2:Y:S01]  /*2a010*/  LDL.LU R16, [R1+0x20] ;  /* 0x0000200001107983 */ /* 0x001ea20000300800 */
[----:B------:R-:W2:Y:S02]  /*2a020*/  LDL.LU R17, [R1+0x24] ;  /* 0x0000240001117983 */ /* 0x000ea40000300800 */
[----:B------:R-:W3:Y:S02]  /*2a030*/  LDL.LU R18, [R1+0x28] ;  /* 0x0000280001127983 */ /* 0x000ee40000300800 */
[----:B------:R-:W3:Y:S02]  /*2a040*/  LDL.LU R19, [R1+0x2c] ;  /* 0x00002c0001137983 */ /* 0x000ee40000300800 */
[----:B------:R-:W-:-:S02]  /*2a050*/  IMAD.MOV.U32 R15, RZ, RZ, R24 ;  /* 0x000000ffff0f7224 */ /* 0x000fc400078e0018 */
[----:B------:R-:W-:Y:S01]  /*2a060*/  IMAD.MOV.U32 R14, RZ, RZ, R25 ;  /* 0x000000ffff0e7224 */ /* 0x000fe200078e0019 */
[----:B------:R-:W4:Y:S01]  /*2a070*/  LDL.LU R24, [R1+0x150] ;  /* 0x0001500001187983 */ /* 0x000f220000300800 */
[----:B------:R-:W4:Y:S02]  /*2a080*/  LDL.LU R25, [R1+0x154] ;  /* 0x0001540001197983 */ /* 0x000f240000300800 */
        /* <DEDUP_REMOVED lines=26> */
[----:B------:R-:W-:Y:S01]  /*2a230*/  IMAD.MOV.U32 R7, RZ, RZ, R13 ;  /* 0x000000ffff077224 */ /* 0x000fe200078e000d */
[----:B----4-:R-:W-:Y:S01]  /*2a240*/  HMMA.16816.F32 R8, R8, R22, R24 ;  /* 0x000000160808723c */ /* 0x010fe20000001818 */
[----:B---3--:R-:W-:Y:S01]  /*2a250*/  STL.64 [R1+0xda8], R18 ;  /* 0x000da81201007387 */ /* 0x008fe20000100a00 */
[----:B--2---:R0:W-:Y:S03]  /*2a260*/  STL.64 [R1+0xda0], R16 ;  /* 0x000da01001007387 */ /* 0x0041e60000100a00 */
[----:B0-----:R-:W2:Y:S01]  /*2a270*/  LDL.LU R16, [R1+0xc0] ;  /* 0x0000c00001107983 */ /* 0x001ea20000300800 */
[----:B------:R-:W2:Y:S02]  /*2a280*/  LDL.LU R17, [R1+0xc4] ;  /* 0x0000c40001117983 */ /* 0x000ea40000300800 */
[----:B------:R-:W2:Y:S02]  /*2a290*/  LDL.LU R18, [R1+0xc8] ;  /* 0x0000c80001127983 */ /* 0x000ea40000300800 */
[----:B------:R-:W2:Y:S01]  /*2a2a0*/  LDL.LU R19, [R1+0xcc] ;  /* 0x0000cc0001137983 */ /* 0x000ea20000300800 */
[----:B------:R-:W3:Y:S01]  /*2a2b0*/  LDL R4, [R1+0x980] ;  /* 0x0009800001047983 */ /* 0x000ee20000100800 */
[----:B------:R-:W-:Y:S02]  /*2a2c0*/  STL [R1+0xcc4], R7 ;  /* 0x000cc40701007387 */ /* 0x000fe40000100800 */
[----:B------:R-:W2:Y:S02]  /*2a2d0*/  LDL.LU.64 R26, [R1+0xdb8] ;  /* 0x000db800011a7983 */ /* 0x000ea40000300a00 */
[----:B------:R-:W2:Y:S07]  /*2a2e0*/  LDL.LU.64 R24, [R1+0xdb0] ;  /* 0x000db00001187983 */ /* 0x000eae0000300a00 */
[----:B------:R0:W-:Y:S01]  /*2a2f0*/  STL.64 [R1+0xd0], R8 ;  /* 0x0000d00801007387 */ /* 0x0001e20000100a00 */
[----:B------:R1:W-:Y:S03]  /*2a300*/  STL.64 [R1+0xd8], R10 ;  /* 0x0000d80a01007387 */ /* 0x0003e60000100a00 */
[----:B0-----:R-:W4:Y:S01]  /*2a310*/  LDL.LU R8, [R1+0x10] ;  /* 0x0000100001087983 */ /* 0x001f220000300800 */
[----:B------:R-:W4:Y:S02]  /*2a320*/  LDL.LU R9, [R1+0x14] ;  /* 0x0000140001097983 */ /* 0x000f240000300800 */
[----:B-1----:R-:W4:Y:S02]  /*2a330*/  LDL.LU R10, [R1+0x18] ;  /* 0x00001800010a7983 */ /* 0x002f240000300800 */
        /* <DEDUP_REMOVED lines=36> */
[----:B------:R-:W3:Y:S01]  /*2a580*/  LDL.LU.64 R12, [R1+0xd30] ;  /* 0x000d3000010c7983 */ /* 0x000ee20000300a00 */
[C---:B--2---:R-:W-:Y:S11]  /*2a590*/  HMMA.16816.F32 R16, R24.reuse, R14, R16 ;  /* 0x0000000e1810723c */ /* 0x044ff60000001810 */
[----:B------:R-:W-:Y:S11]  /*2a5a0*/  @!UPT UIADD3 URZ, URZ, URZ, URZ ;  /* 0x0000003f3f3ff290 */ /* 0x000ff6000fffe03f */
[----:B------:R-:W-:Y:S01]  /*2a5b0*/  @!UPT UIADD3 URZ, URZ, URZ, URZ ;  /* 0x0000003f3f3ff290 */ /* 0x000fe2000fffe03f */
[----:B------:R-:W-:Y:S01]  /*2a5c0*/  STL.64 [R1+0x230], R16 ;  /* 0x0002301001007387 */ /* 0x000fe20000100a00 */
[----:B------:R0:W-:Y:S03]  /*2a5d0*/  STL.64 [R1+0x238], R18 ;  /* 0x0002381201007387 */ /* 0x0001e60000100a00 */
[----:B0-----:R-:W4:Y:S01]  /*2a5e0*/  LDL.LU.64 R18, [R1+0xd28] ;  /* 0x000d280001127983 */ /* 0x001f220000300a00 */
[----:B------:R-:W2:Y:S01]  /*2a5f0*/  LDL.LU.64 R16, [R1+0xd20] ;  /* 0x000d200001107983 */ /* 0x000ea20000300a00 */
[----:B----4-:R-:W-:Y:S11]  /*2a600*/  HMMA.16816.F32 R8, R24, R18, R8 ;  /* 0x000000121808723c */ /* 0x010ff60000001808 */
[----:B------:R-:W-:Y:S11]  /*2a610*/  @!UPT UIADD3 URZ, URZ, URZ, URZ ;  /* 0x0000003f3f3ff290 */ /* 0x000ff6000fffe03f */
[----:B------:R-:W-:Y:S01]  /*2a620*/  @!UPT UIADD3 URZ, URZ, URZ, URZ ;  /* 0x0000003f3f3ff290 */ /* 0x000fe2000fffe03f */
[----:B------:R0:W-:Y:S01]  /*2a630*/  STL.64 [R1+0x250], R8 ;  /* 0x0002500801007387 */ /* 0x0001e20000100a00 */
[----:B------:R-:W-:Y:S02]  /*2a640*/  STL.64 [R1+0x258], R10 ;  /* 0x0002580a01007387 */ /* 0x000fe40000100a00 */
[----:B0-----:R-:W-:-:S05]  /*2a650*/  IMAD.MOV.U32 R9, RZ, RZ, R11 ;  /* 0x000000ffff097224 */ /* 0x001fca00078e000b */
[----:B------:R0:W-:Y:S01]  /*2a660*/  STL [R1+0xcc8], R9 ;  /* 0x000cc80901007387 */ /* 0x0001e20000100800 */
[----:B------:R-:W4:Y:S03]  /*2a670*/  LDL.LU R8, [R1] ;  /* 0x0000000001087983 */ /* 0x000f260000300800 */
[----:B0-----:R-:W4:Y:S01]  /*2a680*/  LDL.LU R9, [R1+0x4] ;  /* 0x0000040001097983 */ /* 0x001f220000300800 */
[----:B------:R-:W4:Y:S02]  /*2a690*/  LDL.LU R10, [R1+0x8] ;  /* 0x00000800010a7983 */ /* 0x000f240000300800 */
[----:B------:R-:W4:Y:S01]  /*2a6a0*/  LDL.LU R11, [R1+0xc] ;  /* 0x00000c00010b7983 */ /* 0x000f220000300800 */
[----:B------:R-:W-:Y:S02]  /*2a6b0*/  IADD3 R29, P4, R29, UR12, RZ ;  /* 0x0000000c1d1d7c10 */ /* 0x000fe4000ff9e0ff */
[----:B---3--:R-:W-:-:S02]  /*2a6c0*/  IADD3 R13, P5, R13, UR12, RZ ;  /* 0x0000000c0d0d7c10 */ /* 0x008fc4000ffbe0ff */
[----:B--2---:R-:W-:Y:S02]  /*2a6d0*/  IADD3 R17, P6, R17, UR12, RZ ;  /* 0x0000000c11117c10 */ /* 0x004fe4000ffde0ff */
[----:B------:R-:W-:Y:S02]  /*2a6e0*/  IADD3 R21, P1, R21, UR12, RZ ;  /* 0x0000000c15157c10 */ /* 0x000fe4000ff3e0ff */
[----:B------:R-:W-:Y:S02]  /*2a6f0*/  IADD3 R28, P2, R28, UR12, RZ ;  /* 0x0000000c1c1c7c10 */ /* 0x000fe4000ff5e0ff */
[----:B------:R-:W-:Y:S02]  /*2a700*/  IADD3 R3, P3, R3, UR12, RZ ;  /* 0x0000000c03037c10 */ /* 0x000fe4000ff7e0ff */
[----:B------:R-:W-:Y:S01]  /*2a710*/  IADD3.X R12, R12, UR6, RZ, P4, !PT ;  /* 0x000000060c0c7c10 */ /* 0x000fe2000a7fe4ff */
[----:B------:R-:W-:Y:S01]  /*2a720*/  IADD3 R16, P4, R16, UR12, RZ ;  /* 0x0000000c10107c10 */ /* 0x000fe2000ff9e0ff */
[----:B----4-:R-:W-:Y:S11]  /*2a730*/  HMMA.16816.F32 R24, R24, R22, R8 ;  /* 0x000000161818723c */ /* 0x010ff60000001808 */
[----:B------:R-:W-:Y:S11]  /*2a740*/  @!UPT UIADD3 URZ, URZ, URZ, URZ ;  /* 0x0000003f3f3ff290 */ /* 0x000ff6000fffe03f */
[----:B------:R-:W-:Y:S02]  /*2a750*/  @!UPT UIADD3 URZ, URZ, URZ, URZ ;  /* 0x0000003f3f3ff290 */ /* 0x000fe4000fffe03f */
[----:B------:R-:W-:Y:S01]  /*2a760*/  IMAD.MOV.U32 R8, RZ, RZ, R27 ;  /* 0x000000ffff087224 */ /* 0x000fe200078e001b */
[----:B------:R-:W-:Y:S01]  /*2a770*/  STL.64 [R1+0x240], R24 ;  /* 0x0002401801007387 */ /* 0x000fe20000100a00 */
[----:B------:R-:W-:Y:S03]  /*2a780*/  STL.64 [R1+0x248], R26 ;  /* 0x0002481a01007387 */ /* 0x000fe60000100a00 */
[----:B------:R0:W-:Y:S01]  /*2a790*/  STL [R1+0xccc], R8 ;  /* 0x000ccc0801007387 */ /* 0x0001e20000100800 */
[----:B------:R-:W-:Y:S02]  /*2a7a0*/  STL [R1+0x574], R29 ;  /* 0x0005741d01007387 */ /* 0x000fe40000100800 */
[----:B------:R-:W-:Y:S02]  /*2a7b0*/  STL [R1+0x3e0], R13 ;  /* 0x0003e00d01007387 */ /* 0x000fe40000100800 */
[----:B------:R-:W-:Y:S01]  /*2a7c0*/  STL [R1+0x56c], R17 ;  /* 0x00056c1101007387 */ /* 0x000fe20000100800 */
[----:B------:R-:W-:Y:S01]  /*2a7d0*/  STL [R1+0x568], R21 ;  /* 0x0005681501007387 */ /* 0x000fe20000100800 */
[----:B------:R-:W-:Y:S02]  /*2a7e0*/  STL [R1+0x564], R28 ;  /* 0x0005641c01007387 */ /* 0x000fe40000100800 */
[----:B------:R-:W-:Y:S02]  /*2a7f0*/  STL [R1+0x560], R3 ;  /* 0x0005600301007387 */ /* 0x000fe40000100800 */
[----:B------:R-:W-:Y:S01]  /*2a800*/  STL [R1+0x570], R12 ;  /* 0x0005700c01007387 */ /* 0x000fe20000100800 */
[----:B------:R-:W-:Y:S01]  /*2a810*/  STL [R1+0x558], R16 ;  /* 0x0005581001007387 */ /* 0x000fe20000100800 */
[----:B0-----:R-:W2:Y:S01]  /*2a820*/  LDL.LU R8, [R1+0x540] ;  /* 0x0005400001087983 */ /* 0x001ea20000300800 */
[----:B------:R-:W-:Y:S01]  /*2a830*/  IADD3.X R20, R20, UR6, RZ, P5, !PT ;  /* 0x0000000614147c10 */ /* 0x000fe2000affe4ff */
[----:B------:R-:W-:-:S04]  /*2a840*/  IADD3 R2, P5, R2, UR12, RZ ;  /* 0x0000000c02027c10 */ /* 0x000fc8000ffbe0ff */
[----:B------:R-:W-:Y:S04]  /*2a850*/  STL [R1+0x3d4], R20 ;  /* 0x0003d41401007387 */ /* 0x000fe80000100800 */
[----:B--2---:R0:W-:Y:S01]  /*2a860*/  STL [R1+0xd18], R8 ;  /* 0x000d180801007387 */ /* 0x0041e20000100800 */
[----:B------:R-:W-:Y:S03]  /*2a870*/  STL [R1+0x550], R2 ;  /* 0x0005500201007387 */ /* 0x000fe60000100800 */
[----:B0-----:R-:W2:Y:S01]  /*2a880*/  LDL.LU R8, [R1+0x3d8] ;  /* 0x0003d80001087983 */ /* 0x001ea20000300800 */
[----:B------:R-:W-:-:S05]  /*2a890*/  IADD3.X R0, R0, UR6, RZ, P6, !PT ;  /* 0x0000000600007c10 */ /* 0x000fca000b7fe4ff */
[----:B------:R-:W-:Y:S01]  /*2a8a0*/  STL [R1+0x3dc], R0 ;  /* 0x0003dc0001007387 */ /* 0x000fe20000100800 */
[----:B------:R-:W-:-:S03]  /*2a8b0*/  UIADD3 UR4, UR4, 0x1, URZ ;  /* 0x0000000104047890 */ /* 0x000fc6000fffe03f */
[----:B--2---:R0:W-:Y:S04]  /*2a8c0*/  STL [R1+0xd1c], R8 ;  /* 0x000d1c0801007387 */ /* 0x0041e80000100800 */
[----:B0-----:R-:W2:Y:S01]  /*2a8d0*/  LDL.LU R8, [R1+0x548] ;  /* 0x0005480001087983 */ /* 0x001ea20000300800 */
[----:B------:R-:W3:Y:S02]  /*2a8e0*/  LDL.LU R24, [R1+0x3d0] ;  /* 0x0003d00001187983 */ /* 0x000ee40000300800 */
[----:B------:R-:W4:Y:S02]  /*2a8f0*/  LDL.LU R25, [R1+0x538] ;  /* 0x0005380001197983 */ /* 0x000f240000300800 */
[----:B------:R-:W3:Y:S01]  /*2a900*/  LDL.LU R26, [R1+0x55c] ;  /* 0x00055c00011a7983 */ /* 0x000ee20000300800 */
[----:B------:R-:W3:Y:S01]  /*2a910*/  LDL.LU R27, [R1+0x530] ;  /* 0x00053000011b7983 */ /* 0x000ee20000300800 */
[----:B------:R-:W3:Y:S02]  /*2a920*/  LDL.LU R22, [R1+0x554] ;  /* 0x0005540001167983 */ /* 0x000ee40000300800 */
[----:B------:R-:W3:Y:S02]  /*2a930*/  LDL.LU R23, [R1+0x528] ;  /* 0x0005280001177983 */ /* 0x000ee40000300800 */
        /* <DEDUP_REMOVED lines=9> */
[----:B------:R-:W-:Y:S01]  /*2a9d0*/  ISETP.NE.U32.AND P0, PT, R4, UR4, PT ;  /* 0x0000000404007c0c */ /* 0x000fe2000bf05070 */
        /* <DEDUP_REMOVED lines=13> */
[----:B--2---:R-:W-:-:S05]  /*2aab0*/  IADD3 R8, P6, R8, UR12, RZ ;  /* 0x0000000c08087c10 */ /* 0x004fca000ffde0ff */
[----:B------:R0:W-:Y:S04]  /*2aac0*/  STL [R1+0x548], R8 ;  /* 0x0005480801007387 */ /* 0x0001e80000100800 */
[----:B0-----:R-:W2:Y:S02]  /*2aad0*/  LDL.LU R8, [R1+0xd1c] ;  /* 0x000d1c0001087983 */ /* 0x001ea40000300800 */
[----:B--2---:R-:W-:-:S05]  /*2aae0*/  IADD3.X R8, R8, UR6, RZ, P1, !PT ;  /* 0x0000000608087c10 */ /* 0x004fca0008ffe4ff */
[----:B------:R0:W-:Y:S04]  /*2aaf0*/  STL [R1+0x3d8], R8 ;  /* 0x0003d80801007387 */ /* 0x0001e80000100800 */
[----:B0-----:R-:W2:Y:S01]  /*2ab00*/  LDL.LU R8, [R1+0xd18] ;  /* 0x000d180001087983 */ /* 0x001ea20000300800 */
[----:B---3--:R-:W-:Y:S01]  /*2ab10*/  IADD3.X R24, R24, UR6, RZ, P2, !PT ;  /* 0x0000000618187c10 */ /* 0x008fe200097fe4ff */
[----:B----4-:R-:W-:Y:S01]  /*2ab20*/  IADD3 R25, P2, R25, UR12, RZ ;  /* 0x0000000c19197c10 */ /* 0x010fe2000ff5e0ff */
[----:B------:R-:W-:Y:S01]  /*2ab30*/  IADD3.X R26, R26, UR6, RZ, P3, !PT ;  /* 0x000000061a1a7c10 */ /* 0x000fe20009ffe4ff */
[----:B------:R-:W-:Y:S01]  /*2ab40*/  IADD3 R27, P3, R27, UR12, RZ ;  /* 0x0000000c1b1b7c10 */ /* 0x000fe2000ff7e0ff */
        /* <DEDUP_REMOVED lines=16> */
[----:B------:R-:W-:-:S02]  /*2ac50*/  IADD3.X R16, R16, UR6, RZ, P2, !PT ;  /* 0x0000000610107c10 */ /* 0x000fc400097fe4ff */
[----:B--2---:R-:W-:-:S05]  /*2ac60*/  IADD3 R8, P1, R8, UR12, RZ ;  /* 0x0000000c08087c10 */ /* 0x004fca000ff3e0ff */
[----:B------:R0:W-:Y:S01]  /*2ac70*/  STL [R1+0x540], R8 ;  /* 0x0005400801007387 */ /* 0x0001e20000100800 */
[----:B------:R-:W-:Y:S02]  /*2ac80*/  STL [R1+0x3d0], R24 ;  /* 0x0003d01801007387 */ /* 0x000fe40000100800 */
[----:B------:R-:W-:Y:S02]  /*2ac90*/  STL [R1+0x538], R25 ;  /* 0x0005381901007387 */ /* 0x000fe40000100800 */
[----:B------:R-:W-:Y:S01]  /*2aca0*/  STL [R1+0x55c], R26 ;  /* 0x00055c1a01007387 */ /* 0x000fe20000100800 */
[----:B------:R-:W-:Y:S01]  /*2acb0*/  STL [R1+0x530], R27 ;  /* 0x0005301b01007387 */ /* 0x000fe20000100800 */
[----:B------:R-:W-:Y:S02]  /*2acc0*/  STL [R1+0x554], R22 ;  /* 0x0005541601007387 */ /* 0x000fe40000100800 */
[----:B------:R-:W-:Y:S01]  /*2acd0*/  STL [R1+0x528], R23 ;  /* 0x0005281701007387 */ /* 0x000fe20000100800 */
[----:B------:R-:W-:Y:S01]  /*2ace0*/  IADD3.X R15, R15, UR6, RZ, P1, !PT ;  /* 0x000000060f0f7c10 */ /* 0x000fe20008ffe4ff */
[----:B------:R-:W-:Y:S01]  /*2acf0*/  STL [R1+0x54c], R9 ;  /* 0x00054c0901007387 */ /* 0x000fe20000100800 */
[----:B------:R-:W-:Y:S01]  /*2ad00*/  IADD3 R10, P1, R10, UR12, RZ ;  /* 0x0000000c0a0a7c10 */ /* 0x000fe2000ff3e0ff */
[----:B------:R-:W-:Y:S02]  /*2ad10*/  STL [R1+0x520], R18 ;  /* 0x0005201201007387 */ /* 0x000fe40000100800 */
[----:B------:R-:W-:Y:S01]  /*2ad20*/  STL [R1+0x544], R19 ;  /* 0x0005441301007387 */ /* 0x000fe20000100800 */
[----:B------:R-:W-:Y:S01]  /*2ad30*/  STL [R1+0x518], R14 ;  /* 0x0005180e01007387 */ /* 0x000fe20000100800 */
        /* <DEDUP_REMOVED lines=8> */
[----:B------:R-:W-:Y:S01]  /*2adc0*/  IADD3.X R3, R3, UR6, RZ, P1, !PT ;  /* 0x0000000603037c10 */ /* 0x000fe20008ffe4ff */
[----:B------:R-:W-:Y:S01]  /*2add0*/  STL [R1+0x51c], R13 ;  /* 0x00051c0d01007387 */ /* 0x000fe20000100800 */
[----:B------:R-:W-:Y:S01]  /*2ade0*/  IADD3 R12, P1, R12, UR12, RZ ;  /* 0x0000000c0c0c7c10 */ /* 0x000fe2000ff3e0ff */
[----:B------:R-:W-:Y:S01]  /*2adf0*/  STL [R1+0x4f0], R17 ;  /* 0x0004f01101007387 */ /* 0x000fe20000100800 */
[----:B------:R-:W-:Y:S02]  /*2ae00*/  STL [R1+0x514], R21 ;  /* 0x0005141501007387 */ /* 0x000fe40000100800 */
[----:B------:R-:W-:Y:S02]  /*2ae10*/  STL [R1+0x4e8], R28 ;  /* 0x0004e81c01007387 */ /* 0x000fe40000100800 */
[----:B------:R-:W-:Y:S01]  /*2ae20*/  STL [R1+0x50c], R3 ;  /* 0x00050c0301007387 */ /* 0x000fe20000100800 */
[----:B------:R-:W-:Y:S01]  /*2ae30*/  STL [R1+0x4e0], R12 ;  /* 0x0004e00c01007387 */ /* 0x000fe20000100800 */
[----:B------:R-:W-:Y:S02]  /*2ae40*/  STL [R1+0x504], R16 ;  /* 0x0005041001007387 */ /* 0x000fe40000100800 */
[----:B0-----:R-:W2:Y:S01]  /*2ae50*/  LDL.LU R8, [R1+0x4ec] ;  /* 0x0004ec0001087983 */ /* 0x001ea20000300800 */
[----:B------:R-:W-:-:S02]  /*2ae60*/  IADD3 R20, P2, R20, UR12, RZ ;  /* 0x0000000c14147c10 */ /* 0x000fc4000ff5e0ff */
[----:B------:R-:W-:-:S03]  /*2ae70*/  IADD3.X R2, R2, UR6, RZ, P3, !PT ;  /* 0x0000000602027c10 */ /* 0x000fc60009ffe4ff */
[----:B------:R-:W-:Y:S04]  /*2ae80*/  STL [R1+0x4d8], R20 ;  /* 0x0004d81401007387 */ /* 0x000fe80000100800 */
[----:B--2---:R0:W-:Y:S01]  /*2ae90*/  STL [R1+0xd10], R8 ;  /* 0x000d100801007387 */ /* 0x0041e20000100800 */
[----:B------:R-:W-:Y:S03]  /*2aea0*/  STL [R1+0x4fc], R2 ;  /* 0x0004fc0201007387 */ /* 0x000fe60000100800 */
[----:B0-----:R-:W2:Y:S01]  /*2aeb0*/  LDL.LU R8, [R1+0x4c8] ;  /* 0x0004c80001087983 */ /* 0x001ea20000300800 */
[----:B------:R-:W-:-:S05]  /*2aec0*/  IADD3 R0, P3, R0, UR12, RZ ;  /* 0x0000000c00007c10 */ /* 0x000fca000ff7e0ff */
[----:B------:R-:W-:Y:S04]  /*2aed0*/  STL [R1+0x4d0], R0 ;  /* 0x0004d00001007387 */ /* 0x000fe80000100800 */
        /* <DEDUP_REMOVED lines=30> */
[----:B--2---:R-:W-:-:S05]  /*2b0c0*/  IADD3.X R8, R8, UR6, RZ, P4, !PT ;  /* 0x0000000608087c10 */ /* 0x004fca000a7fe4ff */
[----:B------:R0:W-:Y:S04]  /*2b0d0*/  STL [R1+0x4f4], R8 ;  /* 0x0004f40801007387 */ /* 0x0001e80000100800 */
[----:B0-----:R-:W2:Y:S02]  /*2b0e0*/  LDL.LU R8, [R1+0xd14] ;  /* 0x000d140001087983 */ /* 0x001ea40000300800 */
[----:B--2---:R-:W-:-:S05]  /*2b0f0*/  IADD3 R8, P4, R8, UR12, RZ ;  /* 0x0000000c08087c10 */ /* 0x004fca000ff9e0ff */
[----:B------:R0:W-:Y:S04]  /*2b100*/  STL [R1+0x4c8], R8 ;  /* 0x0004c80801007387 */ /* 0x0001e80000100800 */
[----:B0-----:R-:W2:Y:S01]  /*2b110*/  LDL.LU R8, [R1+0xd10] ;  /* 0x000d100001087983 */ /* 0x001ea20000300800 */
[----:B----4-:R-:W-:Y:S01]  /*2b120*/  IADD3.X R25, R25, UR6, RZ, P6, !PT ;  /* 0x0000000619197c10 */ /* 0x010fe2000b7fe4ff */
[----:B---3--:R-:W-:Y:S01]  /*2b130*/  IADD3 R26, P6, R26, UR12, RZ ;  /* 0x0000000c1a1a7c10 */ /* 0x008fe2000ffde0ff */
        /* <DEDUP_REMOVED lines=18> */
[----:B--2---:R-:W-:Y:S01]  /*2b260*/  IADD3.X R8, R8, UR6, RZ, P5, !PT ;  /* 0x0000000608087c10 */ /* 0x004fe2000affe4ff */
[----:B------:R-:W-:-:S04]  /*2b270*/  IADD3 R24, P5, R24, UR12, RZ ;  /* 0x0000000c18187c10 */ /* 0x000fc8000ffbe0ff */
        /* <DEDUP_REMOVED lines=581> */
[----:B------:R-:W-:Y:S01]  /*2d6d0*/  IADD3.X R20, R20, UR7, RZ, P3, !PT ;  /* 0x0000000714147c10 */ /* 0x000fe20009ffe4ff */
[----:B------:R-:W-:Y:S01]  /*2d6e0*/  IADD3 R2, P3, R2, UR9, RZ ;  /* 0x0000000902027c10 */ /* 0x000fe2000ff7e0ff */
[----:B--2---:R-:W-:Y:S01]  /*2d6f0*/  IADD3.X R8, R8, UR7, RZ, P2, !PT ;  /* 0x0000000708087c10 */ /* 0x004fe200097fe4ff */
[----:B------:R-:W-:-:S04]  /*2d700*/  IADD3 R24, P2, R24, UR9, RZ ;  /* 0x0000000918187c10 */ /* 0x000fc8000ff5e0ff */
        /* <DEDUP_REMOVED lines=30> */
[----:B------:R0:W-:Y:S02]  /*2d8f0*/  STL [R1+0x758], R0 ;  /* 0x0007580001007387 */ /* 0x0001e40000100800 */
[----:B------:R-:W-:Y:S01]  /*2d900*/  STL [R1+0x760], R20 ;  /* 0x0007601401007387 */ /* 0x000fe20000100800 */
[----:B0-----:R-:W2:Y:S01]  /*2d910*/  LDL.LU R0, [R1+0x72c] ;  /* 0x00072c0001007983 */ /* 0x001ea20000300800 */
[----:B------:R-:W-:Y:S02]  /*2d920*/  STL [R1+0x734], R2 ;  /* 0x0007340201007387 */ /* 0x000fe40000100800 */
[----:B------:R-:W3:Y:S02]  /*2d930*/  LDL.LU R8, [R1+0x724] ;  /* 0x0007240001087983 */ /* 0x000ee40000300800 */
[----:B---3--:R0:W-:Y:S04]  /*2d940*/  STL [R1+0xcdc], R8 ;  /* 0x000cdc0801007387 */ /* 0x0081e80000100800 */
[----:B0-----:R-:W3:Y:S01]  /*2d950*/  LDL.LU R8, [R1+0x750] ;  /* 0x0007500001087983 */ /* 0x001ee20000300800 */
[----:B------:R-:W4:Y:S02]  /*2d960*/  LDL.LU R24, [R1+0x748] ;  /* 0x0007480001187983 */ /* 0x000f240000300800 */
[----:B------:R-:W4:Y:S02]  /*2d970*/  LDL.LU R25, [R1+0x71c] ;  /* 0x00071c0001197983 */ /* 0x000f240000300800 */
[----:B------:R-:W4:Y:S01]  /*2d980*/  LDL.LU R26, [R1+0x740] ;  /* 0x00074000011a7983 */ /* 0x000f220000300800 */
[----:B------:R-:W4:Y:S01]  /*2d990*/  LDL.LU R27, [R1+0x714] ;  /* 0x00071400011b7983 */ /* 0x000f220000300800 */
        /* <DEDUP_REMOVED lines=19> */
[----:B--2---:R-:W-:Y:S01]  /*2dad0*/  IADD3 R0, P4, R0, UR9, RZ ;  /* 0x0000000900007c10 */ /* 0x004fe2000ff9e0ff */
[----:B------:R-:W2:Y:S01]  /*2dae0*/  LDL.LU R12, [R1+0x6c4] ;  /* 0x0006c400010c7983 */ /* 0x000ea20000300800 */
[----:B------:R-:W2:Y:S02]  /*2daf0*/  LDL.LU R16, [R1+0x6e8] ;  /* 0x0006e80001107983 */ /* 0x000ea40000300800 */
[----:B------:R-:W2:Y:S02]  /*2db00*/  LDL.LU R20, [R1+0x6bc] ;  /* 0x0006bc0001147983 */ /* 0x000ea40000300800 */
[----:B------:R-:W2:Y:S01]  /*2db10*/  LDL.LU R2, [R1+0x6e0] ;  /* 0x0006e00001027983 */ /* 0x000ea20000300800 */
[----:B------:R0:W-:Y:S04]  /*2db20*/  STL [R1+0x72c], R0 ;  /* 0x00072c0001007387 */ /* 0x0001e80000100800 */
[----:B0-----:R-:W2:Y:S01]  /*2db30*/  LDL.LU R0, [R1+0x6b4] ;  /* 0x0006b40001007983 */ /* 0x001ea20000300800 */
[----:B---3--:R-:W-:-:S05]  /*2db40*/  IADD3.X R8, R8, UR7, RZ, P5, !PT ;  /* 0x0000000708087c10 */ /* 0x008fca000affe4ff */
[----:B------:R0:W-:Y:S04]  /*2db50*/  STL [R1+0x750], R8 ;  /* 0x0007500801007387 */ /* 0x0001e80000100800 */
[----:B0-----:R-:W3:Y:S01]  /*2db60*/  LDL.LU R8, [R1+0xcdc] ;  /* 0x000cdc0001087983 */ /* 0x001ee20000300800 */
[----:B----4-:R-:W-:Y:S01]  /*2db70*/  IADD3.X R24, R24, UR7, RZ, P6, !PT ;  /* 0x0000000718187c10 */ /* 0x010fe2000b7fe4ff */
        /* <DEDUP_REMOVED lines=19> */
[----:B--2---:R-:W-:-:S02]  /*2dcb0*/  IADD3.X R2, R2, UR7, RZ, P1, !PT ;  /* 0x0000000702027c10 */ /* 0x004fc40008ffe4ff */
[----:B------:R-:W-:Y:S01]  /*2dcc0*/  IADD3.X R16, R16, UR7, RZ, P6, !PT ;  /* 0x0000000710107c10 */ /* 0x000fe2000b7fe4ff */
[----:B------:R-:W-:Y:S01]  /*2dcd0*/  IADD3 R20, P6, R20, UR9, RZ ;  /* 0x0000000914147c10 */ /* 0x000fe2000ffde0ff */
[----:B---3--:R-:W-:-:S05]  /*2dce0*/  IADD3 R8, P5, R8, UR9, RZ ;  /* 0x0000000908087c10 */ /* 0x008fca000ffbe0ff */
[----:B------:R-:W-:Y:S01]  /*2dcf0*/  STL [R1+0x724], R8 ;  /* 0x0007240801007387 */ /* 0x000fe20000100800 */
        /* <DEDUP_REMOVED lines=32> */
[----:B------:R-:W3:Y:S01]  /*2df00*/  LDL.LU R8, [R1+0x6d0] ;  /* 0x0006d00001087983 */ /* 0x000ee20000300800 */
[----:B------:R-:W-:Y:S01]  /*2df10*/  IADD3 R0, P1, R0, UR9, RZ ;  /* 0x0000000900007c10 */ /* 0x000fe2000ff3e0ff */
[----:B---3--:R0:W-:Y:S04]  /*2df20*/  STL [R1+0xcd8], R8 ;  /* 0x000cd80801007387 */ /* 0x0081e80000100800 */
[----:B0-----:R-:W3:Y:S01]  /*2df30*/  LDL.LU R8, [R1+0x6ac] ;  /* 0x0006ac0001087983 */ /* 0x001ee20000300800 */
[----:B------:R0:W-:Y:S02]  /*2df40*/  STL [R1+0x6b4], R0 ;  /* 0x0006b40001007387 */ /* 0x0001e40000100800 */
        /* <DEDUP_REMOVED lines=23> */
[----:B--2---:R-:W-:Y:S01]  /*2e0c0*/  IADD3.X R2, R2, UR7, RZ, P2, !PT ;  /* 0x0000000702027c10 */ /* 0x004fe200097fe4ff */
[----:B------:R-:W2:Y:S02]  /*2e0d0*/  LDL.LU R12, [R1+0x670] ;  /* 0x00067000010c7983 */ /* 0x000ea40000300800 */
[----:B------:R-:W2:Y:S01]  /*2e0e0*/  LDL.LU R16, [R1+0x644] ;  /* 0x0006440001107983 */ /* 0x000ea20000300800 */
[----:B0-----:R-:W2:Y:S01]  /*2e0f0*/  LDL.LU R0, [R1+0x668] ;  /* 0x0006680001007983 */ /* 0x001ea20000300800 */
[----:B------:R-:W2:Y:S02]  /*2e100*/  LDL.LU R20, [R1+0x63c] ;  /* 0x00063c0001147983 */ /* 0x000ea40000300800 */
[----:B------:R0:W-:Y:S02]  /*2e110*/  STL [R1+0x6d8], R2 ;  /* 0x0006d80201007387 */ /* 0x0001e40000100800 */
[----:B0-----:R-:W2:Y:S01]  /*2e120*/  LDL.LU R2, [R1+0x660] ;  /* 0x0006600001027983 */ /* 0x001ea20000300800 */
[----:B---3--:R-:W-:-:S05]  /*2e130*/  IADD3 R8, P2, R8, UR9, RZ ;  /* 0x0000000908087c10 */ /* 0x008fca000ff5e0ff */
        /* <DEDUP_REMOVED lines=23> */
[----:B---3--:R-:W-:Y:S01]  /*2e2b0*/  IADD3.X R8, R8, UR7, RZ, P3, !PT ;  /* 0x0000000708087c10 */ /* 0x008fe20009ffe4ff */
        /* <DEDUP_REMOVED lines=23> */
[----:B------:R-:W-:Y:S01]  /*2e430*/  STL [R1+0x680], R17 ;  /* 0x0006801101007387 */ /* 0x000fe20000100800 */
[----:B------:R-:W-:Y:S01]  /*2e440*/  IADD3.X R12, R12, UR7, RZ, P3, !PT ;  /* 0x000000070c0c7c10 */ /* 0x000fe20009ffe4ff */
[----:B------:R-:W-:Y:S01]  /*2e450*/  STL [R1+0x654], R21 ;  /* 0x0006541501007387 */ /* 0x000fe20000100800 */
[----:B------:R-:W-:Y:S01]  /*2e460*/  IADD3 R16, P3, R16, UR9, RZ ;  /* 0x0000000910107c10 */ /* 0x000fe2000ff7e0ff */
[----:B------:R-:W-:Y:S01]  /*2e470*/  STL [R1+0x678], R28 ;  /* 0x0006781c01007387 */ /* 0x000fe20000100800 */
[----:B------:R-:W-:Y:S02]  /*2e480*/  STL [R1+0x64c], R3 ;  /* 0x00064c0301007387 */ /* 0x000fe40000100800 */
[----:B------:R0:W-:Y:S02]  /*2e490*/  STL [R1+0x668], R0 ;  /* 0x0006680001007387 */ /* 0x0001e40000100800 */
[----:B------:R-:W-:Y:S01]  /*2e4a0*/  STL [R1+0x670], R12 ;  /* 0x0006700c01007387 */ /* 0x000fe20000100800 */
[----:B0-----:R-:W2:Y:S01]  /*2e4b0*/  LDL.LU R0, [R1+0x634] ;  /* 0x0006340001007983 */ /* 0x001ea20000300800 */
[----:B------:R-:W-:Y:S02]  /*2e4c0*/  STL [R1+0x644], R16 ;  /* 0x0006441001007387 */ /* 0x000fe40000100800 */
[----:B------:R-:W3:Y:S01]  /*2e4d0*/  LDL.LU R8, [R1+0x62c] ;  /* 0x00062c0001087983 */ /* 0x000ee20000300800 */
[----:B------:R-:W-:-:S02]  /*2e4e0*/  IADD3 R20, P4, R20, UR9, RZ ;  /* 0x0000000914147c10 */ /* 0x000fc4000ff9e0ff */
[----:B------:R-:W-:Y:S01]  /*2e4f0*/  IADD3.X R2, R2, UR7, RZ, P5, !PT ;  /* 0x0000000702027c10 */ /* 0x000fe2000affe4ff */
[----:B---3--:R0:W-:Y:S02]  /*2e500*/  STL [R1+0xcd4], R8 ;  /* 0x000cd40801007387 */ /* 0x0081e40000100800 */
[----:B------:R1:W-:Y:S02]  /*2e510*/  STL [R1+0x63c], R20 ;  /* 0x00063c1401007387 */ /* 0x0003e40000100800 */
        /* <DEDUP_REMOVED lines=25> */
[----:B--2---:R-:W-:Y:S01]  /*2e6b0*/  IADD3 R0, P5, R0, UR9, RZ ;  /* 0x0000000900007c10 */ /* 0x004fe2000ffbe0ff */
[----:B------:R-:W2:Y:S02]  /*2e6c0*/  LDL.LU R12, [R1+0x5cc] ;  /* 0x0005cc00010c7983 */ /* 0x000ea40000300800 */
[----:B------:R-:W2:Y:S01]  /*2e6d0*/  LDL.LU R16, [R1+0x5f0] ;  /* 0x0005f00001107983 */ /* 0x000ea20000300800 */
[----:B-1----:R-:W2:Y:S01]  /*2e6e0*/  LDL.LU R20, [R1+0x5c4] ;  /* 0x0005c40001147983 */ /* 0x002ea20000300800 */
[----:B0-----:R-:W2:Y:S02]  /*2e6f0*/  LDL.LU R2, [R1+0x5e8] ;  /* 0x0005e80001027983 */ /* 0x001ea40000300800 */
[----:B------:R0:W-:Y:S02]  /*2e700*/  STL [R1+0x634], R0 ;  /* 0x0006340001007387 */ /* 0x0001e40000100800 */
        /* <DEDUP_REMOVED lines=41> */
[----:B------:R0:W-:Y:S01]  /*2e9a0*/  STL [R1+0x620], R11 ;  /* 0x0006200b01007387 */ /* 0x0001e20000100800 */
        /* <DEDUP_REMOVED lines=11> */
[----:B0-----:R-:W2:Y:S02]  /*2ea60*/  LDL.LU R11, [R1+0x5e0] ;  /* 0x0005e000010b7983 */ /* 0x001ea40000300800 */
[----:B------:R-:W-:Y:S01]  /*2ea70*/  STL [R1+0x5f8], R3 ;  /* 0x0005f80301007387 */ /* 0x000fe20000100800 */
[----:B------:R-:W-:Y:S01]  /*2ea80*/  STL [R1+0x5cc], R12 ;  /* 0x0005cc0c01007387 */ /* 0x000fe20000100800 */
[----:B------:R-:W-:Y:S02]  /*2ea90*/  STL [R1+0x5f0], R16 ;  /* 0x0005f01001007387 */ /* 0x000fe40000100800 */
[----:B------:R-:W3:Y:S01]  /*2eaa0*/  LDL.LU R8, [R1+0x5d8] ;  /* 0x0005d80001087983 */ /* 0x000ee20000300800 */
[----:B------:R-:W-:-:S02]  /*2eab0*/  IADD3 R20, P1, R20, UR9, RZ ;  /* 0x0000000914147c10 */ /* 0x000fc4000ff3e0ff */
[----:B------:R-:W-:-:S03]  /*2eac0*/  IADD3.X R2, R2, UR7, RZ, P2, !PT ;  /* 0x0000000702027c10 */ /* 0x000fc600097fe4ff */
[----:B------:R-:W-:Y:S01]  /*2ead0*/  STL [R1+0x5c4], R20 ;  /* 0x0005c41401007387 */ /* 0x000fe20000100800 */
[----:B------:R-:W-:-:S03]  /*2eae0*/  IADD3 R0, P2, R0, UR9, RZ ;  /* 0x0000000900007c10 */ /* 0x000fc6000ff5e0ff */
[----:B---3--:R0:W-:Y:S01]  /*2eaf0*/  STL [R1+0xcd0], R8 ;  /* 0x000cd00801007387 */ /* 0x0081e20000100800 */
[----:B------:R1:W-:Y:S03]  /*2eb00*/  STL [R1+0x5e8], R2 ;  /* 0x0005e80201007387 */ /* 0x0003e60000100800 */
        /* <DEDUP_REMOVED lines=13> */
[----:B-1----:R-:W4:Y:S02]  /*2ebe0*/  LDL.LU R2, [R1+0x5ac] ;  /* 0x0005ac0001027983 */ /* 0x002f240000300800 */
[----:B------:R-:W4:Y:S02]  /*2ebf0*/  LDL.LU R20, [R1+0x96c] ;  /* 0x00096c0001147983 */ /* 0x000f240000300800 */
[----:B------:R-:W4:Y:S01]  /*2ec00*/  LDL.LU R16, [R1+0x5a8] ;  /* 0x0005a80001107983 */ /* 0x000f220000300800 */
[----:B------:R-:W4:Y:S01]  /*2ec10*/  LDL.LU R12, [R1+0x968] ;  /* 0x00096800010c7983 */ /* 0x000f220000300800 */
[----:B0-----:R-:W4:Y:S02]  /*2ec20*/  LDL.LU R0, [R1+0x5a4] ;  /* 0x0005a40001007983 */ /* 0x001f240000300800 */
        /* <DEDUP_REMOVED lines=10> */
[----:B------:R-:W2:Y:S01]  /*2ecd0*/  LDL.LU R15, [R1+0x940] ;  /* 0x00094000010f7983 */ /* 0x000ea20000300800 */
        /* <DEDUP_REMOVED lines=19> */
[----:B---3--:R-:W-:Y:S01]  /*2ee10*/  IADD3.X R8, R8, UR7, RZ, P4, !PT ;  /* 0x0000000708087c10 */ /* 0x008fe2000a7fe4ff */
[----:B------:R-:W-:-:S04]  /*2ee20*/  IADD3 R9, P4, R9, UR9, RZ ;  /* 0x0000000909097c10 */ /* 0x000fc8000ff9e0ff */
[----:B------:R0:W-:Y:S04]  /*2ee30*/  STL [R1+0x5d8], R8 ;  /* 0x0005d80801007387 */ /* 0x0001e80000100800 */
[----:B0-----:R0:W5:Y:S01]  /*2ee40*/  LDL.LU R8, [R1+0xccc] ;  /* 0x000ccc0001087983 */ /* 0x0011620000300800 */
[----:B------:R1:W-:Y:S03]  /*2ee50*/  STL [R1+0x934], R9 ;  /* 0x0009340901007387 */ /* 0x0003e60000100800 */
[----:B-1----:R0:W5:Y:S01]  /*2ee60*/  LDL.LU R9, [R1+0xcc8] ;  /* 0x000cc80001097983 */ /* 0x0021620000300800 */
[----:B------:R1:W-:Y:S03]  /*2ee70*/  STL [R1+0x5d0], R7 ;  /* 0x0005d00701007387 */ /* 0x0003e60000100800 */
[----:B-1----:R0:W5:Y:S01]  /*2ee80*/  LDL.LU R7, [R1+0xcc4] ;  /* 0x000cc40001077983 */ /* 0x0021620000300800 */
[----:B------:R1:W-:Y:S03]  /*2ee90*/  STL [R1+0x93c], R6 ;  /* 0x00093c0601007387 */ /* 0x0003e60000100800 */
[----:B-1----:R0:W5:Y:S01]  /*2eea0*/  LDL.LU R6, [R1+0xcc0] ;  /* 0x000cc00001067983 */ /* 0x0021620000300800 */
[----:B------:R1:W-:Y:S03]  /*2eeb0*/  STL [R1+0x5c8], R5 ;  /* 0x0005c80501007387 */ /* 0x0003e60000100800 */
[----:B-1----:R0:W5:Y:S01]  /*2eec0*/  LDL.LU R5, [R1+0xcbc] ;  /* 0x000cbc0001057983 */ /* 0x0021620000300800 */
[----:B------:R1:W-:Y:S01]  /*2eed0*/  STL [R1+0x944], R4 ;  /* 0x0009440401007387 */ /* 0x0003e20000100800 */
[----:B------:R-:W-:-:S02]  /*2eee0*/  IADD3.X R2, R2, UR7, RZ, P4, !PT ;  /* 0x0000000702027c10 */ /* 0x000fc4000a7fe4ff */
[----:B-1----:R0:W5:Y:S01]  /*2eef0*/  LDL.LU R4, [R1+0xcb8] ;  /* 0x000cb80001047983 */ /* 0x0021620000300800 */
[----:B------:R1:W-:Y:S01]  /*2ef00*/  STL [R1+0x5c0], R29 ;  /* 0x0005c01d01007387 */ /* 0x0003e20000100800 */
[----:B------:R-:W-:Y:S02]  /*2ef10*/  IADD3 R20, P4, R20, UR9, RZ ;  /* 0x0000000914147c10 */ /* 0x000fe4000ff9e0ff */
[----:B-1----:R0:W5:Y:S01]  /*2ef20*/  LDL.LU R29, [R1+0xcb4] ;  /* 0x000cb400011d7983 */ /* 0x0021620000300800 */
        /* <DEDUP_REMOVED lines=19> */
[----:B-1----:R-:W3:Y:S01]  /*2f060*/  LDL.LU R0, [R1+0xc8c] ;  /* 0x000c8c0001007983 */ /* 0x002ee20000300800 */
[----:B------:R-:W-:-:S02]  /*2f070*/  IADD3 R24, P6, R24, UR9, RZ ;  /* 0x0000000918187c10 */ /* 0x000fc4000ffde0ff */
[----:B------:R-:W-:Y:S01]  /*2f080*/  IADD3.X R25, R25, UR7, RZ, P1, !PT ;  /* 0x0000000719197c10 */ /* 0x000fe20008ffe4ff */
[----:B------:R-:W-:Y:S01]  /*2f090*/  IADD3 R26, P1, R26, UR9, RZ ;  /* 0x000000091a1a7c10 */ /* 0x000fe2000ff3e0ff */
[----:B------:R-:W-:Y:S01]  /*2f0a0*/  IADD3.X R27, R27, UR7, RZ, P2, !PT ;  /* 0x000000071b1b7c10 */ /* 0x000fe200097fe4ff */
[----:B------:R-:W-:Y:S01]  /*2f0b0*/  IADD3 R22, P2, R22, UR9, RZ ;  /* 0x0000000916167c10 */ /* 0x000fe2000ff5e0ff */
[----:B------:R-:W-:Y:S01]  /*2f0c0*/  STL [R1+0x964], R24 ;  /* 0x0009641801007387 */ /* 0x000fe20000100800 */
[----:B------:R-:W-:Y:S01]  /*2f0d0*/  IADD3.X R23, R23, UR7, RZ, P3, !PT ;  /* 0x0000000717177c10 */ /* 0x000fe20009ffe4ff */
[----:B------:R-:W-:Y:S02]  /*2f0e0*/  STL [R1+0x5a0], R25 ;  /* 0x0005a01901007387 */ /* 0x000fe40000100800 */
[----:B------:R-:W-:Y:S01]  /*2f0f0*/  STL [R1+0x960], R26 ;  /* 0x0009601a01007387 */ /* 0x000fe20000100800 */
[----:B------:R-:W-:Y:S01]  /*2f100*/  IADD3 R18, P3, R18, UR9, RZ ;  /* 0x0000000912127c10 */ /* 0x000fe2000ff7e0ff */
[----:B------:R-:W-:Y:S01]  /*2f110*/  STL [R1+0x59c], R27 ;  /* 0x00059c1b01007387 */ /* 0x000fe20000100800 */
[----:B--2---:R-:W-:Y:S01]  /*2f120*/  IADD3.X R19, R19, UR7, RZ, P4, !PT ;  /* 0x0000000713137c10 */ /* 0x004fe2000a7fe4ff */
[----:B------:R-:W-:Y:S02]  /*2f130*/  STL [R1+0x95c], R22 ;  /* 0x00095c1601007387 */ /* 0x000fe40000100800 */
[----:B------:R-:W-:Y:S01]  /*2f140*/  STL [R1+0x598], R23 ;  /* 0x0005981701007387 */ /* 0x000fe20000100800 */
[----:B------:R-:W-:-:S02]  /*2f150*/  IADD3.X R14, R14, UR7, RZ, P6, !PT ;  /* 0x000000070e0e7c10 */ /* 0x000fc4000b7fe4ff */
[----:B------:R-:W-:Y:S02]  /*2f160*/  IADD3.X R11, R11, UR7, RZ, P3, !PT ;  /* 0x000000070b0b7c10 */ /* 0x000fe40009ffe4ff */
[----:B------:R-:W-:Y:S02]  /*2f170*/  IADD3.X R15, R15, UR7, RZ, P1, !PT ;  /* 0x000000070f0f7c10 */ /* 0x000fe40008ffe4ff */
[----:B------:R-:W-:Y:S02]  /*2f180*/  IADD3.X R10, R10, UR7, RZ, P2, !PT ;  /* 0x000000070a0a7c10 */ /* 0x000fe400097fe4ff */
[----:B---3--:R-:W-:-:S05]  /*2f190*/  IADD3.X R0, R0, UR7, RZ, P5, !PT ;  /* 0x0000000700007c10 */ /* 0x008fca000affe4ff */
[----:B------:R1:W-:Y:S01]  /*2f1a0*/  STL [R1+0x930], R0 ;  /* 0x0009300001007387 */ /* 0x0003e20000100800 */
[----:B------:R0:W-:Y:S03]  /*2f1b0*/  STL [R1+0x958], R18 ;  /* 0x0009581201007387 */ /* 0x0001e60000100800 */
[----:B-1----:R0:W5:Y:S01]  /*2f1c0*/  LDL.LU R0, [R1+0xc88] ;  /* 0x000c880001007983 */ /* 0x0021620000300800 */
[----:B------:R0:W-:Y:S02]  /*2f1d0*/  STL [R1+0x594], R19 ;  /* 0x0005941301007387 */ /* 0x0001e40000100800 */
[----:B------:R0:W-:Y:S02]  /*2f1e0*/  STL [R1+0x938], R14 ;  /* 0x0009380e01007387 */ /* 0x0001e40000100800 */
[----:B------:R0:W-:Y:S01]  /*2f1f0*/  STL [R1+0x950], R11 ;  /* 0x0009500b01007387 */ /* 0x0001e20000100800 */
[----:B------:R0:W-:Y:S01]  /*2f200*/  STL [R1+0x940], R15 ;  /* 0x0009400f01007387 */ /* 0x0001e20000100800 */
[----:B------:R0:W-:Y:S01]  /*2f210*/  STL [R1+0x948], R10 ;  /* 0x0009480a01007387 */ /* 0x0001e20000100800 */
[----:B------:R-:W-:Y:S01]  /*2f220*/  @!P0 CALL.REL.NOINC `(.L_x_2) ;  /* 0x0000001000008944 */ /* 0x000fe20003c00000 */
[----:B------:R-:W-:Y:S05]  /*2f230*/  BRA `(.L_x_3) ;  /* 0xfffe31e000007947 */ /* 0x000fea000383ffff */
.L_x_2:
[----:B-----5:R-:W2:Y:S04]  /*2f240*/  LDL.LU R0, [R1+0x2d8] ;  /* 0x0002d80001007983 */ /* 0x020ea80000300800 */
[----:B--2---:R1:W-:Y:S04]  /*2f250*/  STL [R1+0xd1c], R0 ;  /* 0x000d1c0001007387 */ /* 0x0043e80000100800 */
[----:B-1----:R-:W2:Y:S04]  /*2f260*/  LDL.LU R0, [R1+0x26c] ;  /* 0x00026c0001007983 */ /* 0x002ea80000300800 */
        /* <DEDUP_REMOVED lines=31> */
[----:B------:R-:W2:Y:S01]  /*2f460*/  LDL.LU R24, [R1+0x264] ;  /* 0x0002640001187983 */ /* 0x000ea20000300800 */
[----:B-1----:R-:W-:-:S03]  /*2f470*/  IMAD.MOV.U32 R0, RZ, RZ, R9 ;  /* 0x000000ffff007224 */ /* 0x002fc600078e0009 */
        /* <DEDUP_REMOVED lines=31> */
[----:B------:R-:W2:Y:S04]  /*2f670*/  LDL.LU R25, [R1+0x274] ;  /* 0x0002740001197983 */ /* 0x000ea80000300800 */
[----:B------:R-:W3:Y:S04]  /*2f680*/  LDL.LU R26, [R1+0x284] ;  /* 0x00028400011a7983 */ /* 0x000ee80000300800 */
[----:B------:R-:W3:Y:S04]  /*2f690*/  LDL.LU R27, [R1+0x294] ;  /* 0x00029400011b7983 */ /* 0x000ee80000300800 */
[----:B------:R-:W4:Y:S04]  /*2f6a0*/  LDL.LU R22, [R1+0x2a4] ;  /* 0x0002a40001167983 */ /* 0x000f280000300800 */
[----:B------:R-:W4:Y:S01]  /*2f6b0*/  LDL.LU R23, [R1+0x2b4] ;  /* 0x0002b40001177983 */ /* 0x000f220000300800 */
[----:B-1----:R-:W-:-:S03]  /*2f6c0*/  IMAD.MOV.U32 R24, RZ, RZ, R8 ;  /* 0x000000ffff187224 */ /* 0x002fc600078e0008 */
[----:B0-----:R-:W2:Y:S04]  /*2f6d0*/  LDL.LU R18, [R1+0x2c4] ;  /* 0x0002c40001127983 */ /* 0x001ea80000300800 */
[----:B------:R-:W2:Y:S04]  /*2f6e0*/  LDL.LU R19, [R1+0x2d4] ;  /* 0x0002d40001137983 */ /* 0x000ea80000300800 */
[----:B------:R-:W2:Y:S04]  /*2f6f0*/  LDL.LU R14, [R1+0x260] ;  /* 0x00026000010e7983 */ /* 0x000ea80000300800 */
[----:B------:R-:W2:Y:S04]  /*2f700*/  LDL.LU R15, [R1+0x270] ;  /* 0x00027000010f7983 */ /* 0x000ea80000300800 */
[----:B------:R-:W2:Y:S04]  /*2f710*/  LDL.LU R8, [R1+0x280] ;  /* 0x0002800001087983 */ /* 0x000ea80000300800 */
[----:B------:R-:W2:Y:S04]  /*2f720*/  LDL.LU R9, [R1+0x290] ;  /* 0x0002900001097983 */ /* 0x000ea80000300800 */
[----:B------:R-:W2:Y:S04]  /*2f730*/  LDL.LU R10, [R1+0x2a0] ;  /* 0x0002a000010a7983 */ /* 0x000ea80000300800 */
[----:B------:R-:W2:Y:S04]  /*2f740*/  LDL.LU R11, [R1+0x2b0] ;  /* 0x0002b000010b7983 */ /* 0x000ea80000300800 */
[----:B------:R0:W-:Y:S04]  /*2f750*/  STL [R1+0xcd4], R7 ;  /* 0x000cd40701007387 */ /* 0x0001e80000100800 */
[----:B0-----:R-:W2:Y:S04]  /*2f760*/  LDL.LU R7, [R1+0x2c8] ;  /* 0x0002c80001077983 */ /* 0x001ea80000300800 */
        /* <DEDUP_REMOVED lines=12> */
[----:B------:R0:W-:Y:S01]  /*2f830*/  STL [R1+0xca0], R16 ;  /* 0x000ca01001007387 */ /* 0x0001e20000100800 */
[----:B------:R-:W-:-:S03]  /*2f840*/  F2FP.PACK_AB R0, R24, R0 ;  /* 0x000000001800723e */ /* 0x000fc600000000ff */
        /* <DEDUP_REMOVED lines=13> */
[----:B------:R-:W2:Y:S04]  /*2f920*/  LDL.LU R24, [R1+0xd9c] ;  /* 0x000d9c0001187983 */ /* 0x000ea80000300800 */
[----:B------:R0:W-:Y:S04]  /*2f930*/  STL [R1+0x9c], R0 ;  /* 0x00009c0001007387 */ /* 0x0001e80000100800 */
[----:B0-----:R-:W2:Y:S02]  /*2f940*/  LDL.LU R0, [R1+0xd98] ;  /* 0x000d980001007983 */ /* 0x001ea40000300800 */
[----:B--2---:R-:W-:-:S02]  /*2f950*/  F2FP.PACK_AB R0, R24, R0 ;  /* 0x000000001800723e */ /* 0x004fc400000000ff */
        /* <DEDUP_REMOVED lines=58> */
[----:B0-----:R-:W2:Y:S01]  /*2fd00*/  LDL.LU R0, [R1+0xd20] ;  /* 0x000d200001007983 */ /* 0x001ea20000300800 */
[----:B------:R-:W-:Y:S02]  /*2fd10*/  F2FP.PACK_AB R2, R2, R29 ;  /* 0x0000001d0202723e */ /* 0x000fe400000000ff */
[----:B------:R-:W-:-:S02]  /*2fd20*/  F2FP.PACK_AB R20, R28, R20 ;  /* 0x000000141c14723e */ /* 0x000fc400000000ff */
[----:B--2---:R-:W-:Y:S02]  /*2fd30*/  F2FP.PACK_AB R3, R0, R3 ;  /* 0x000000030003723e */ /* 0x004fe400000000ff */
[----:B------:R-:W2:Y:S04]  /*2fd40*/  LDL.LU R0, [R1+0xd1c] ;  /* 0x000d1c0001007983 */ /* 0x000ea80000300800 */
[----:B------:R0:W-:Y:S01]  /*2fd50*/  STL [R1+0x5c], R3 ;  /* 0x00005c0301007387 */ /* 0x0001e20000100800 */
[----:B------:R-:W-:-:S03]  /*2fd60*/  F2FP.PACK_AB R4, R13, R4 ;  /* 0x000000040d04723e */ /* 0x000fc600000000ff */
[----:B------:R1:W-:Y:S01]  /*2fd70*/  STL [R1+0x58], R2 ;  /* 0x0000580201007387 */ /* 0x0003e20000100800 */
[----:B0-----:R-:W-:-:S03]  /*2fd80*/  F2FP.PACK_AB R3, R21, R16 ;  /* 0x000000101503723e */ /* 0x001fc600000000ff */
[----:B------:R-:W-:Y:S01]  /*2fd90*/  STL [R1+0x54], R20 ;  /* 0x0000541401007387 */ /* 0x000fe20000100800 */
[----:B-1----:R-:W-:-:S03]  /*2fda0*/  F2FP.PACK_AB R2, R17, R12 ;  /* 0x0000000c1102723e */ /* 0x002fc600000000ff */
[----:B------:R0:W-:Y:S04]  /*2fdb0*/  STL [R1+0x50], R3 ;  /* 0x0000500301007387 */ /* 0x0001e80000100800 */
[----:B------:R-:W-:Y:S01]  /*2fdc0*/  STL [R1+0x4c], R2 ;  /* 0x00004c0201007387 */ /* 0x000fe20000100800 */
[----:B0-----:R-:W-:-:S03]  /*2fdd0*/  F2FP.PACK_AB R3, R5, R6 ;  /* 0x000000060503723e */ /* 0x001fc600000000ff */
[----:B------:R-:W-:Y:S04]  /*2fde0*/  STL [R1+0x48], R4 ;  /* 0x0000480401007387 */ /* 0x000fe80000100800 */
[----:B------:R3:W-:Y:S02]  /*2fdf0*/  STL [R1+0x44], R3 ;  /* 0x0000440301007387 */ /* 0x0007e40000100800 */
[----:B---3--:R-:W-:Y:S02]  /*2fe00*/  F2FP.PACK_AB R3, R26, R27 ;  /* 0x0000001b1a03723e */ /* 0x008fe400000000ff */
[----:B--2---:R-:W-:Y:S02]  /*2fe10*/  F2FP.PACK_AB R2, R7, R0 ;  /* 0x000000000702723e */ /* 0x004fe400000000ff */
[----:B------:R-:W-:-:S03]  /*2fe20*/  F2FP.PACK_AB R0, R24, R25 ;  /* 0x000000191800723e */ /* 0x000fc600000000ff */
[----:B------:R4:W-:Y:S04]  /*2fe30*/  STL [R1+0x40], R2 ;  /* 0x0000400201007387 */ /* 0x0009e80000100800 */
[----:B------:R0:W-:Y:S04]  /*2fe40*/  STL [R1+0x3c], R0 ;  /* 0x00003c0001007387 */ /* 0x0001e80000100800 */
[----:B------:R1:W-:Y:S01]  /*2fe50*/  STL [R1+0x38], R3 ;  /* 0x0000380301007387 */ /* 0x0003e20000100800 */
[----:B----4-:R-:W-:Y:S02]  /*2fe60*/  F2FP.PACK_AB R2, R22, R23 ;  /* 0x000000171602723e */ /* 0x010fe400000000ff */
[----:B0-----:R-:W-:-:S03]  /*2fe70*/  F2FP.PACK_AB R0, R18, R19 ;  /* 0x000000131200723e */ /* 0x001fc600000000ff */
[----:B------:R0:W-:Y:S01]  /*2fe80*/  STL [R1+0x34], R2 ;  /* 0x0000340201007387 */ /* 0x0001e20000100800 */
[----:B-1----:R-:W-:-:S03]  /*2fe90*/  F2FP.PACK_AB R3, R14, R15 ;  /* 0x0000000f0e03723e */ /* 0x002fc600000000ff */
[----:B------:R1:W-:Y:S04]  /*2fea0*/  STL [R1+0x30], R0 ;  /* 0x0000300001007387 */ /* 0x0003e80000100800 */
[----:B------:R-:W-:Y:S04]  /*2feb0*/  STL [R1+0x2c], R3 ;  /* 0x00002c0301007387 */ /* 0x000fe80000100800 */
[----:B------:R-:W2:Y:S01]  /*2fec0*/  LDL.LU R7, [R1+0xf8] ;  /* 0x0000f80001077983 */ /* 0x000ea20000300800 */
[----:B0-----:R-:W-:Y:S02]  /*2fed0*/  F2FP.PACK_AB R2, R8, R9 ;  /* 0x000000090802723e */ /* 0x001fe400000000ff */
[----:B-1----:R-:W-:-:S03]  /*2fee0*/  F2FP.PACK_AB R0, R10, R11 ;  /* 0x0000000b0a00723e */ /* 0x002fc600000000ff */
[----:B------:R-:W-:Y:S04]  /*2fef0*/  STL [R1+0x28], R2 ;  /* 0x0000280201007387 */ /* 0x000fe80000100800 */
[----:B--2---:R0:W-:Y:S04]  /*2ff00*/  STL [R1+0xcdc], R7 ;  /* 0x000cdc0701007387 */ /* 0x0041e80000100800 */
[----:B------:R-:W-:Y:S04]  /*2ff10*/  STL [R1+0x24], R0 ;  /* 0x0000240001007387 */ /* 0x000fe80000100800 */
[----:B0-----:R-:W2:Y:S04]  /*2ff20*/  LDL.LU R7, [R1+0x1d8] ;  /* 0x0001d80001077983 */ /* 0x001ea80000300800 */
[----:B--2---:R0:W-:Y:S04]  /*2ff30*/  STL [R1+0xce4], R7 ;  /* 0x000ce40701007387 */ /* 0x0041e80000100800 */
        /* <DEDUP_REMOVED lines=13> */
[----:B------:R-:W3:Y:S04]  /*30010*/  LDL.LU R6, [R1+0xd4] ;  /* 0x0000d40001067983 */ /* 0x000ee80000300800 */
[----:B---3--:R0:W-:Y:S04]  /*30020*/  STL [R1+0xcd8], R6 ;  /* 0x000cd80601007387 */ /* 0x0081e80000100800 */
[----:B0-----:R-:W3:Y:S04]  /*30030*/  LDL.LU R6, [R1+0xe8] ;  /* 0x0000e80001067983 */ /* 0x001ee80000300800 */
        /* <DEDUP_REMOVED lines=15> */
[----:B0-----:R-:W2:Y:S04]  /*30130*/  LDL.LU R6, [R1+0x2c0] ;  /* 0x0002c00001067983 */ /* 0x001ea80000300800 */
[----:B------:R-:W3:Y:S04]  /*30140*/  LDL.LU R5, [R1+0x1b4] ;  /* 0x0001b40001057983 */ /* 0x000ee80000300800 */
[----:B------:R-:W4:Y:S04]  /*30150*/  LDL.LU R4, [R1+0x194] ;  /* 0x0001940001047983 */ /* 0x000f280000300800 */
[----:B------:R-:W2:Y:S04]  /*30160*/  LDL.LU R11, [R1+0x1c0] ;  /* 0x0001c000010b7983 */ /* 0x000ea80000300800 */
[----:B--2---:R0:W-:Y:S04]  /*30170*/  STL [R1+0xcc4], R11 ;  /* 0x000cc40b01007387 */ /* 0x0041e80000100800 */
[----:B0-----:R-:W2:Y:S04]  /*30180*/  LDL.LU R11, [R1+0xe4] ;  /* 0x0000e400010b7983 */ /* 0x001ea80000300800 */
        /* <DEDUP_REMOVED lines=12> */
[----:B------:R-:W2:Y:S01]  /*30250*/  LDL.LU R13, [R1+0x30c] ;  /* 0x00030c00010d7983 */ /* 0x000ea20000300800 */
[----:B------:R-:W-:-:S03]  /*30260*/  F2FP.PACK_AB R7, R6, R7 ;  /* 0x000000070607723e */ /* 0x000fc600000000ff */
[----:B--2---:R0:W-:Y:S04]  /*30270*/  STL [R1+0xcb0], R13 ;  /* 0x000cb00d01007387 */ /* 0x0041e80000100800 */
        /* <DEDUP_REMOVED lines=53> */
[----:B------:R0:W-:Y:S04]  /*305d0*/  STL [R1], R7 ;  /* 0x0000000701007387 */ /* 0x0001e80000100800 */
[----:B0-----:R-:W2:Y:S02]  /*305e0*/  LDL.LU R7, [R1+0xcd4] ;  /* 0x000cd40001077983 */ /* 0x001ea40000300800 */
[----:B--2---:R-:W-:-:S02]  /*305f0*/  F2FP.PACK_AB R7, R6, R7 ;  /* 0x000000070607723e */ /* 0x004fc400000000ff */
[----:B------:R-:W3:Y:S02]  /*30600*/  LDL.LU R6, [R1+0xcd0] ;  /* 0x000cd00001067983 */ /* 0x000ee40000300800 */
[----:B---3--:R-:W-:Y:S02]  /*30610*/  F2FP.PACK_AB R6, R5, R6 ;  /* 0x000000060506723e */ /* 0x008fe400000000ff */
[----:B------:R-:W4:Y:S02]  /*30620*/  LDL.LU R5, [R1+0xccc] ;  /* 0x000ccc0001057983 */ /* 0x000f240000300800 */
[----:B----4-:R-:W-:Y:S02]  /*30630*/  F2FP.PACK_AB R5, R4, R5 ;  /* 0x000000050405723e */ /* 0x010fe400000000ff */
[----:B------:R-:W2:Y:S02]  /*30640*/  LDL.LU R4, [R1+0xcc8] ;  /* 0x000cc80001047983 */ /* 0x000ea40000300800 */
[----:B--2---:R-:W-:-:S02]  /*30650*/  F2FP.PACK_AB R4, R11, R4 ;  /* 0x000000040b04723e */ /* 0x004fc400000000ff */
[----:B------:R-:W2:Y:S02]  /*30660*/  LDL.LU R11, [R1+0xcc4] ;  /* 0x000cc400010b7983 */ /* 0x000ea40000300800 */
[----:B--2---:R-:W-:Y:S02]  /*30670*/  F2FP.PACK_AB R11, R10, R11 ;  /* 0x0000000b0a0b723e */ /* 0x004fe400000000ff */
[----:B------:R-:W2:Y:S02]  /*30680*/  LDL.LU R10, [R1+0xcc0] ;  /* 0x000cc000010a7983 */ /* 0x000ea40000300800 */
[----:B--2---:R-:W-:Y:S02]  /*30690*/  F2FP.PACK_AB R10, R9, R10 ;  /* 0x0000000a090a723e */ /* 0x004fe400000000ff */
        /* <DEDUP_REMOVED lines=10> */
[----:B------:R-:W2:Y:S01]  /*30740*/  LDL.LU R12, [R1+0xca8] ;  /* 0x000ca800010c7983 */ /* 0x000ea20000300800 */
[----:B------:R-:W-:Y:S02]  /*30750*/  F2FP.PACK_AB R19, R16, R19 ;  /* 0x000000131013723e */ /* 0x000fe400000000ff */
[----:B------:R-:W-:Y:S02]  /*30760*/  F2FP.PACK_AB R18, R21, R18 ;  /* 0x000000121512723e */ /* 0x000fe400000000ff */
[----:B--2---:R-:W-:Y:S02]  /*30770*/  F2FP.PACK_AB R12, R17, R12 ;  /* 0x0000000c110c723e */ /* 0x004fe400000000ff */
[----:B------:R-:W2:Y:S04]  /*30780*/  LDL.LU R17, [R1+0xca4] ;  /* 0x000ca40001117983 */ /* 0x000ea80000300800 */
[----:B------:R-:W3:Y:S04]  /*30790*/  LDL.LU R16, [R1+0xca0] ;  /* 0x000ca00001107983 */ /* 0x000ee80000300800 */
[----:B------:R-:W4:Y:S01]  /*307a0*/  LDL.LU R21, [R1+0xc9c] ;  /* 0x000c9c0001157983 */ /* 0x000f220000300800 */
[----:B------:R-:W-:-:S02]  /*307b0*/  F2FP.PACK_AB R23, R29, R23 ;  /* 0x000000171d17723e */ /* 0x000fc400000000ff */
[----:B------:R-:W-:Y:S02]  /*307c0*/  F2FP.PACK_AB R22, R2, R22 ;  /* 0x000000160216723e */ /* 0x000fe400000000ff */
[----:B--2---:R-:W-:Y:S02]  /*307d0*/  F2FP.PACK_AB R17, R20, R17 ;  /* 0x000000111411723e */ /* 0x004fe400000000ff */
[----:B------:R-:W2:Y:S01]  /*307e0*/  LDL.LU R20, [R1+0xc98] ;  /* 0x000c980001147983 */ /* 0x000ea20000300800 */
[----:B---3--:R-:W-:-:S03]  /*307f0*/  F2FP.PACK_AB R16, R28, R16 ;  /* 0x000000101c10723e */ /* 0x008fc600000000ff */
[----:B------:R-:W3:Y:S01]  /*30800*/  LDL.LU R28, [R1+0xc94] ;  /* 0x000c9400011c7983 */ /* 0x000ee20000300800 */
[----:B----4-:R-:W-:-:S03]  /*30810*/  F2FP.PACK_AB R21, R3, R21 ;  /* 0x000000150315723e */ /* 0x010fc600000000ff */
[----:B------:R-:W3:Y:S04]  /*30820*/  LDL.LU R29, [R1+0xc90] ;  /* 0x000c9000011d7983 */ /* 0x000ee80000300800 */
[----:B------:R-:W4:Y:S04]  /*30830*/  LDL.LU R2, [R1+0xc8c] ;  /* 0x000c8c0001027983 */ /* 0x000f280000300800 */
[----:B------:R-:W4:Y:S01]  /*30840*/  LDL.LU R3, [R1+0xc88] ;  /* 0x000c880001037983 */ /* 0x000f220000300800 */
[----:B------:R-:W-:Y:S02]  /*30850*/  F2FP.PACK_AB R27, R24, R27 ;  /* 0x0000001b181b723e */ /* 0x000fe400000000ff */
[----:B------:R-:W-:-:S02]  /*30860*/  F2FP.PACK_AB R26, R25, R26 ;  /* 0x0000001a191a723e */ /* 0x000fc400000000ff */
[----:B--2---:R-:W-:Y:S02]  /*30870*/  F2FP.PACK_AB R20, R0, R20 ;  /* 0x000000140014723e */ /* 0x004fe400000000ff */
[----:B---3--:R-:W-:Y:S02]  /*30880*/  F2FP.PACK_AB R25, R29, R28 ;  /* 0x0000001c1d19723e */ /* 0x008fe400000000ff */
[----:B----4-:R-:W-:Y:S02]  /*30890*/  F2FP.PACK_AB R24, R3, R2 ;  /* 0x000000020318723e */ /* 0x010fe400000000ff */
.L_x_1:
[----:B------:R0:W-:Y:S04]  /*308a0*/  STL [R1+0xd18], R7 ;  /* 0x000d180701007387 */ /* 0x0001e80000100800 */
[----:B------:R-:W2:Y:S04]  /*308b0*/  LDL.LU R3, [R1+0x988] ;  /* 0x0009880001037983 */ /* 0x000ea80000300800 */
[----:B------:R-:W3:Y:S04]  /*308c0*/  S2R R29, SR_TID.X ;  /* 0x00000000001d7919 */ /* 0x000ee80000002100 */
[----:B------:R-:W0:Y:S01]  /*308d0*/  S2R R28, SR_TID.X ;  /* 0x00000000001c7919 */ /* 0x000e220000002100 */
[----:B-1-3--:R-:W-:-:S02]  /*308e0*/  IMAD.SHL.U32 R0, R29, 0x800, RZ ;  /* 0x000008001d007824 */ /* 0x00afc400078e00ff */
[C---:B------:R-:W-:Y:S01]  /*308f0*/  IMAD.SHL.U32 R2, R29.reuse, 0x20, RZ ;  /* 0x000000201d027824 */ /* 0x040fe200078e00ff */
[----:B0-----:R-:W-:Y:S01]  /*30900*/  LOP3.LUT R7, R28, 0x80, RZ, 0xc0, !PT ;  /* 0x000000801c077812 */ /* 0x001fe200078ec0ff */
[----:B------:R-:W-:Y:S01]  /*30910*/  IMAD.SHL.U32 R28, R29, 0x4, RZ ;  /* 0x000000041d1c7824 */ /* 0x000fe200078e00ff */
[----:B------:R-:W-:Y:S02]  /*30920*/  LOP3.LUT R0, R0, 0xc000, RZ, 0xc0, !PT ;  /* 0x0000c00000007812 */ /* 0x000fe400078ec0ff */
[----:B------:R-:W-:-:S03]  /*30930*/  LOP3.LUT R2, R2, 0x60, RZ, 0xc0, !PT ;  /* 0x0000006002027812 */ /* 0x000fc600078ec0ff */
[----:B------:R-:W-:Y:S01]  /*30940*/  IMAD R0, R7, 0x2, R0 ;  /* 0x0000000207007824 */ /* 0x000fe200078e0200 */
[----:B------:R-:W-:Y:S01]  /*30950*/  LOP3.LUT R2, R2, 0x70, R28, 0x78, !PT ;  /* 0x0000007002027812 */ /* 0x000fe200078e781c */
[----:B------:R-:W3:Y:S04]  /*30960*/  LDL.LU R7, [R1+0xd18] ;  /* 0x000d180001077983 */ /* 0x000ee80000300800 */
[----:B------:R-:W-:Y:S01]  /*30970*/  BAR.SYNC.DEFER_BLOCKING 0x0 ;  /* 0x0000000000007b1d */ /* 0x000fe20000010000 */
[----:B--2---:R-:W-:-:S04]  /*30980*/  LOP3.LUT R3, R3, 0x3000, RZ, 0xc0, !PT ;  /* 0x0000300003037812 */ /* 0x004fc800078ec0ff */
[----:B------:R-:W-:-:S05]  /*30990*/  IADD3 R0, R2, R0, R3 ;  /* 0x0000000002007210 */ /* 0x000fca0007ffe003 */
[----:B------:R0:W-:Y:S04]  /*309a0*/  STS.128 [R0], R24 ;  /* 0x0000001800007388 */ /* 0x0001e80000000c00 */
[----:B0-----:R-:W2:Y:S04]  /*309b0*/  LDL.LU R24, [R1+0x90] ;  /* 0x0000900001187983 */ /* 0x001ea80000300800 */
[----:B------:R-:W2:Y:S04]  /*309c0*/  LDL.LU R25, [R1+0x94] ;  /* 0x0000940001197983 */ /* 0x000ea80000300800 */
[----:B------:R-:W4:Y:S04]  /*309d0*/  LDL.LU R26, [R1+0x98] ;  /* 0x00009800011a7983 */ /* 0x000f280000300800 */
[----:B------:R-:W4:Y:S04]  /*309e0*/  LDL.LU R27, [R1+0x9c] ;  /* 0x00009c00011b7983 */ /* 0x000f280000300800 */
[----:B----4-:R-:W-:Y:S04]  /*309f0*/  STL.64 [R1+0xce0], R26 ;  /* 0x000ce01a01007387 */ /* 0x010fe80000100a00 */
[----:B--2---:R0:W-:Y:S04]  /*30a00*/  STL.64 [R1+0xcd8], R24 ;  /* 0x000cd81801007387 */ /* 0x0041e80000100a00 */
        /* <DEDUP_REMOVED lines=16> */
[----:B------:R-:W-:Y:S04]  /*30b10*/  STS.128 [R0+0x800], R20 ;  /* 0x0008001400007388 */ /* 0x000fe80000000c00 */
[----:B------:R-:W-:Y:S04]  /*30b20*/  STS.128 [R0+0x80], R16 ;  /* 0x0000801000007388 */ /* 0x000fe80000000c00 */
[----:B----4-:R-:W-:Y:S04]  /*30b30*/  STL.64 [R1+0xd10], R26 ;  /* 0x000d101a01007387 */ /* 0x010fe80000100a00 */
[----:B--2---:R0:W-:Y:S04]  /*30b40*/  STL.64 [R1+0xd08], R24 ;  /* 0x000d081801007387 */ /* 0x0041e80000100a00 */
[----:B0-----:R-:W2:Y:S04]  /*30b50*/  LDL.LU R24, [R1] ;  /* 0x0000000001187983 */ /* 0x001ea80000300800 */
[----:B------:R-:W2:Y:S04]  /*30b60*/  LDL.LU R25, [R1+0x4] ;  /* 0x0000040001197983 */ /* 0x000ea80000300800 */
[----:B------:R-:W2:Y:S04]  /*30b70*/  LDL.LU R26, [R1+0x8] ;  /* 0x00000800011a7983 */ /* 0x000ea80000300800 */
[----:B------:R-:W2:Y:S04]  /*30b80*/  LDL.LU R27, [R1+0xc] ;  /* 0x00000c00011b7983 */ /* 0x000ea80000300800 */
[----:B------:R-:W4:Y:S04]  /*30b90*/  LDL.LU R20, [R1+0x80] ;  /* 0x0000800001147983 */ /* 0x000f280000300800 */
[----:B------:R-:W4:Y:S04]  /*30ba0*/  LDL.LU R21, [R1+0x84] ;  /* 0x0000840001157983 */ /* 0x000f280000300800 */
[----:B------:R-:W4:Y:S04]  /*30bb0*/  LDL.LU R22, [R1+0x88] ;  /* 0x0000880001167983 */ /* 0x000f280000300800 */
[----:B------:R-:W4:Y:S04]  /*30bc0*/  LDL.LU R23, [R1+0x8c] ;  /* 0x00008c0001177983 */ /* 0x000f280000300800 */
[----:B------:R-:W5:Y:S04]  /*30bd0*/  LDL.LU R16, [R1+0x60] ;  /* 0x0000600001107983 */ /* 0x000f680000300800 */
[----:B------:R-:W5:Y:S04]  /*30be0*/  LDL.LU R17, [R1+0x64] ;  /* 0x0000640001117983 */ /* 0x000f680000300800 */
[----:B------:R-:W5:Y:S04]  /*30bf0*/  LDL.LU R18, [R1+0x68] ;  /* 0x0000680001127983 */ /* 0x000f680000300800 */
[----:B------:R-:W5:Y:S04]  /*30c00*/  LDL.LU R19, [R1+0x6c] ;  /* 0x00006c0001137983 */ /* 0x000f680000300800 */
[----:B------:R0:W-:Y:S04]  /*30c10*/  STS.128 [R0+0x880], R12 ;  /* 0x0008800c00007388 */ /* 0x0001e80000000c00 */
[----:B------:R1:W-:Y:S04]  /*30c20*/  STS.128 [R0+0x200], R8 ;  /* 0x0002000800007388 */ /* 0x0003e80000000c00 */
[----:B---3--:R3:W-:Y:S04]  /*30c30*/  STS.128 [R0+0xa00], R4 ;  /* 0x000a000400007388 */ /* 0x0087e80000000c00 */
[----:B0-----:R-:W4:Y:S04]  /*30c40*/  LDL.LU R12, [R1+0x70] ;  /* 0x00007000010c7983 */ /* 0x001f280000300800 */
[----:B------:R-:W4:Y:S04]  /*30c50*/  LDL.LU R13, [R1+0x74] ;  /* 0x00007400010d7983 */ /* 0x000f280000300800 */
[----:B------:R-:W4:Y:S04]  /*30c60*/  LDL.LU R14, [R1+0x78] ;  /* 0x00007800010e7983 */ /* 0x000f280000300800 */
[----:B------:R-:W4:Y:S04]  /*30c70*/  LDL.LU R15, [R1+0x7c] ;  /* 0x00007c00010f7983 */ /* 0x000f280000300800 */
[----:B-1----:R-:W4:Y:S04]  /*30c80*/  LDL.LU R8, [R1+0x50] ;  /* 0x0000500001087983 */ /* 0x002f280000300800 */
[----:B------:R-:W4:Y:S04]  /*30c90*/  LDL.LU R9, [R1+0x54] ;  /* 0x0000540001097983 */ /* 0x000f280000300800 */
[----:B------:R-:W4:Y:S04]  /*30ca0*/  LDL.LU R10, [R1+0x58] ;  /* 0x00005800010a7983 */ /* 0x000f280000300800 */
[----:B------:R-:W4:Y:S04]  /*30cb0*/  LDL.LU R11, [R1+0x5c] ;  /* 0x00005c00010b7983 */ /* 0x000f280000300800 */
[----:B---3--:R-:W3:Y:S04]  /*30cc0*/  LDL.LU R4, [R1+0x10] ;  /* 0x0000100001047983 */ /* 0x008ee80000300800 */
[----:B------:R-:W3:Y:S04]  /*30cd0*/  LDL.LU R5, [R1+0x14] ;  /* 0x0000140001057983 */ /* 0x000ee80000300800 */
[----:B------:R-:W3:Y:S04]  /*30ce0*/  LDL.LU R6, [R1+0x18] ;  /* 0x0000180001067983 */ /* 0x000ee80000300800 */
[----:B------:R-:W3:Y:S04]  /*30cf0*/  LDL.LU R7, [R1+0x1c] ;  /* 0x00001c0001077983 */ /* 0x000ee80000300800 */
[----:B--2---:R0:W-:Y:S04]  /*30d00*/  STS.128 [R0+0x280], R24 ;  /* 0x0002801800007388 */ /* 0x0041e80000000c00 */
[----:B0-----:R-:W2:Y:S04]  /*30d10*/  LDL.LU.64 R26, [R1+0xd10] ;  /* 0x000d1000011a7983 */ /* 0x001ea80000300a00 */
[----:B------:R-:W2:Y:S01]  /*30d20*/  LDL.LU.64 R24, [R1+0xd08] ;  /* 0x000d080001187983 */ /* 0x000ea20000300a00 */
[----:B------:R-:W-:-:S03]  /*30d30*/  IMAD R2, R29, 0x200, R29 ;  /* 0x000002001d027824 */ /* 0x000fc600078e021d */
[----:B---3--:R0:W-:Y:S04]  /*30d40*/  STS.128 [R0+0xa80], R4 ;  /* 0x000a800400007388 */ /* 0x0081e80000000c00 */
[----:B0-----:R-:W3:Y:S04]  /*30d50*/  LDL.LU R4, [R1+0x98c] ;  /* 0x00098c0001047983 */ /* 0x001ee80000300800 */
[----:B--2---:R0:W-:Y:S04]  /*30d60*/  STS.128 [R0+0x400], R24 ;  /* 0x0004001800007388 */ /* 0x0041e80000000c00 */
[----:B0-----:R-:W2:Y:S04]  /*30d70*/  LDL.LU.64 R26, [R1+0xd00] ;  /* 0x000d0000011a7983 */ /* 0x001ea80000300a00 */
[----:B------:R-:W2:Y:S04]  /*30d80*/  LDL.LU.64 R24, [R1+0xcf8] ;  /* 0x000cf80001187983 */ /* 0x000ea80000300a00 */
[----:B--2---:R0:W-:Y:S04]  /*30d90*/  STS.128 [R0+0xc00], R24 ;  /* 0x000c001800007388 */ /* 0x0041e80000000c00 */
[----:B0-----:R-:W2:Y:S04]  /*30da0*/  LDL.LU.64 R26, [R1+0xcf0] ;  /* 0x000cf000011a7983 */ /* 0x001ea80000300a00 */
[----:B------:R-:W2:Y:S01]  /*30db0*/  LDL.LU.64 R24, [R1+0xce8] ;  /* 0x000ce80001187983 */ /* 0x000ea20000300a00 */
[----:B------:R-:W-:-:S03]  /*30dc0*/  IMAD.SHL.U32 R2, R2, 0x10, RZ ;  /* 0x0000001002027824 */ /* 0x000fc600078e00ff */
[----:B--2---:R0:W-:Y:S04]  /*30dd0*/  STS.128 [R0+0x480], R24 ;  /* 0x0004801800007388 */ /* 0x0041e80000000c00 */
[----:B0-----:R-:W2:Y:S04]  /*30de0*/  LDL.LU.64 R26, [R1+0xce0] ;  /* 0x000ce000011a7983 */ /* 0x001ea80000300a00 */
[----:B------:R-:W2:Y:S04]  /*30df0*/  LDL.LU.64 R24, [R1+0xcd8] ;  /* 0x000cd80001187983 */ /* 0x000ea80000300a00 */
[----:B----4-:R-:W-:Y:S04]  /*30e00*/  STS.128 [R0+0xc80], R8 ;  /* 0x000c800800007388 */ /* 0x010fe80000000c00 */
[----:B-----5:R0:W-:Y:S04]  /*30e10*/  STS.128 [R0+0x600], R16 ;  /* 0x0006001000007388 */ /* 0x0201e80000000c00 */
[----:B------:R-:W-:Y:S04]  /*30e20*/  STS.128 [R0+0xe00], R12 ;  /* 0x000e000c00007388 */ /* 0x000fe80000000c00 */
[----:B------:R-:W-:Y:S01]  /*30e30*/  STS.128 [R0+0x680], R20 ;  /* 0x0006801400007388 */ /* 0x000fe20000000c00 */
[----:B---3--:R-:W-:-:S03]  /*30e40*/  ISETP.GE.AND P0, PT, R4, c[0x0][0x178], PT ;  /* 0x00005e0004007a0c */ /* 0x008fc60003f06270 */
[----:B------:R-:W3:Y:S01]  /*30e50*/  LDL.LU R3, [R1+0x370] ;  /* 0x0003700001037983 */ /* 0x000ee20000300800 */
[----:B0-----:R-:W-:-:S04]  /*30e60*/  LOP3.LUT R16, R2, 0xcff0, RZ, 0xc0, !PT ;  /* 0x0000cff002107812 */ /* 0x001fc800078ec0ff */
[----:B------:R-:W-:Y:S01]  /*30e70*/  LOP3.LUT R17, R16, 0x20, RZ, 0x3c, !PT ;  /* 0x0000002010117812 */ /* 0x000fe200078e3cff */
[----:B--2---:R0:W-:Y:S04]  /*30e80*/  STS.128 [R0+0xe80], R24 ;  /* 0x000e801800007388 */ /* 0x0041e80000000c00 */
[----:B------:R-:W-:Y:S01]  /*30e90*/  BAR.SYNC.DEFER_BLOCKING 0x0 ;  /* 0x0000000000007b1d */ /* 0x000fe20000010000 */
[----:B0-----:R-:W-:Y:S01]  /*30ea0*/  IMAD R0, R4, c[0x0][0x194], RZ ;  /* 0x0000650004007a24 */ /* 0x001fe200078e02ff */
[C---:B------:R-:W-:Y:S02]  /*30eb0*/  LOP3.LUT R26, R16.reuse, 0x40, RZ, 0x3c, !PT ;  /* 0x00000040101a7812 */ /* 0x040fe400078e3cff */
[----:B------:R-:W-:Y:S02]  /*30ec0*/  LOP3.LUT R25, R16, 0x60, RZ, 0x3c, !PT ;  /* 0x0000006010197812 */ /* 0x000fe400078e3cff */
[C---:B---3--:R-:W-:Y:S01]  /*30ed0*/  ISETP.LT.AND P1, PT, R3.reuse, c[0x0][0x17c], !P0 ;  /* 0x00005f0003007a0c */ /* 0x048fe20004721270 */
[----:B------:R-:W-:Y:S01]  /*30ee0*/  IMAD R3, R3, c[0x0][0x198], RZ ;  /* 0x0000660003037a24 */ /* 0x000fe200078e02ff */
[----:B------:R-:W0:Y:S04]  /*30ef0*/  LDS.128 R8, [R16] ;  /* 0x0000000010087984 */ /* 0x000e280000000c00 */
[----:B------:R-:W1:Y:S04]  /*30f00*/  LDS.128 R4, [R17] ;  /* 0x0000000011047984 */ /* 0x000e680000000c00 */
[----:B------:R-:W-:Y:S04]  /*30f10*/  LDS.128 R20, [R16+0x1000] ;  /* 0x0010000010147984 */ /* 0x000fe80000000c00 */
[----:B0-----:R-:W-:Y:S01]  /*30f20*/  STL.64 [R1+0x80], R8 ;  /* 0x0000800801007387 */ /* 0x001fe20000100a00 */
[----:B------:R-:W-:Y:S01]  /*30f30*/  LEA R2, P2, R0, c[0x0][0x170], 0x1 ;  /* 0x00005c0000027a11 */ /* 0x000fe200078408ff */
[----:B------:R-:W-:-:S02]  /*30f40*/  IMAD.MOV.U32 R13, RZ, RZ, R8 ;  /* 0x000000ffff0d7224 */ /* 0x000fc400078e0008 */
[----:B------:R-:W-:Y:S01]  /*30f50*/  STL.64 [R1+0x88], R10 ;  /* 0x0000880a01007387 */ /* 0x000fe20000100a00 */
[----:B-1----:R-:W-:-:S03]  /*30f60*/  IMAD.MOV.U32 R28, RZ, RZ, R4 ;  /* 0x000000ffff1c7224 */ /* 0x002fc600078e0004 */
[----:B------:R-:W-:Y:S04]  /*30f70*/  STL.64 [R1+0x70], R4 ;  /* 0x0000700401007387 */ /* 0x000fe80000100a00 */
[----:B------:R-:W-:Y:S04]  /*30f80*/  STL.64 [R1+0x78], R6 ;  /* 0x0000780601007387 */ /* 0x000fe80000100a00 */
[----:B------:R-:W0:Y:S04]  /*30f90*/  LDS.128 R4, [R26] ;  /* 0x000000001a047984 */ /* 0x000e280000000c00 */
[----:B0-----:R-:W-:Y:S01]  /*30fa0*/  STL.64 [R1+0x60], R4 ;  /* 0x0000600401007387 */ /* 0x001fe20000100a00 */
[----:B------:R-:W-:-:S03]  /*30fb0*/  IMAD.MOV.U32 R27, RZ, RZ, R4 ;  /* 0x000000ffff1b7224 */ /* 0x000fc600078e0004 */
[----:B------:R-:W-:Y:S04]  /*30fc0*/  STL.64 [R1+0x68], R6 ;  /* 0x0000680601007387 */ /* 0x000fe80000100a00 */
[----:B------:R-:W0:Y:S04]  /*30fd0*/  LDS.128 R4, [R25] ;  /* 0x0000000019047984 */ /* 0x000e280000000c00 */
[----:B------:R-:W2:Y:S04]  /*30fe0*/  LDL.LU R12, [R1+0x990] ;  /* 0x00099000010c7983 */ /* 0x000ea80000300800 */
[----:B------:R-:W3:Y:S04]  /*30ff0*/  LDL.LU R11, [R1+0x994] ;  /* 0x00099400010b7983 */ /* 0x000ee80000300800 */
[----:B------:R-:W4:Y:S04]  /*31000*/  LDL.LU R10, [R1+0x998] ;  /* 0x00099800010a7983 */ /* 0x000f280000300800 */
[----:B0-----:R-:W-:Y:S04]  /*31010*/  STL [R1+0xcb4], R5 ;  /* 0x000cb40501007387 */ /* 0x001fe80000100800 */
[----:B------:R-:W-:Y:S04]  /*31020*/  STL [R1+0xc98], R6 ;  /* 0x000c980601007387 */ /* 0x000fe80000100800 */
[----:B------:R-:W-:Y:S04]  /*31030*/  STL [R1+0xc8c], R7 ;  /* 0x000c8c0701007387 */ /* 0x000fe80000100800 */
[----:B------:R-:W-:Y:S04]  /*31040*/  STL.64 [R1+0xb0], R20 ;  /* 0x0000b01401007387 */ /* 0x000fe80000100a00 */
[----:B------:R0:W-:Y:S02]  /*31050*/  STL.64 [R1+0xb8], R22 ;  /* 0x0000b81601007387 */ /* 0x0001e40000100a00 */
[----:B0-----:R-:W-:-:S05]  /*31060*/  IMAD.MOV.U32 R23, RZ, RZ, R20 ;  /* 0x000000ffff177224 */ /* 0x001fca00078e0014 */
[----:B------:R-:W-:Y:S04]  /*31070*/  STL [R1+0xcd0], R23 ;  /* 0x000cd01701007387 */ /* 0x000fe80000100800 */
[----:B------:R-:W4:Y:S01]  /*31080*/  LDL.LU R5, [R1+0x99c] ;  /* 0x00099c0001057983 */ /* 0x000f220000300800 */
[----:B------:R-:W-:Y:S02]  /*31090*/  LEA.HI.X.SX32 R0, R0, c[0x0][0x174], 0x1, P2 ;  /* 0x00005d0000007a11 */ /* 0x000fe400010f0eff */
[C---:B------:R-:W-:Y:S01]  /*310a0*/  LEA R8, P2, R3.reuse, R2, 0x1 ;  /* 0x0000000203087211 */ /* 0x040fe200078408ff */
[----:B------:R-:W0:Y:S03]  /*310b0*/  LDS.128 R20, [R17+0x1000] ;  /* 0x0010000011147984 */ /* 0x000e260000000c00 */
[----:B------:R-:W-:-:S05]  /*310c0*/  LEA.HI.X.SX32 R9, R3, R0, 0x1, P2 ;  /* 0x0000000003097211 */ /* 0x000fca00010f0eff */
[----:B------:R-:W-:Y:S04]  /*310d0*/  @P1 STG.E.U16 [R8.64], R13 ;  /* 0x0000000d08001986 */ /* 0x000fe8000c10150a */
[----:B0-----:R-:W-:Y:S01]  /*310e0*/  STL.64 [R1+0xa0], R20 ;  /* 0x0000a01401007387 */ /* 0x001fe20000100a00 */
[----:B------:R-:W-:-:S03]  /*310f0*/  IMAD.MOV.U32 R24, RZ, RZ, R20 ;  /* 0x000000ffff187224 */ /* 0x000fc600078e0014 */
[----:B------:R-:W-:Y:S04]  /*31100*/  STL.64 [R1+0xa8], R22 ;  /* 0x0000a81601007387 */ /* 0x000fe80000100a00 */
[----:B------:R-:W0:Y:S04]  /*31110*/  LDS.128 R20, [R26+0x1000] ;  /* 0x001000001a147984 */ /* 0x000e280000000c00 */
[----:B0-----:R-:W-:Y:S01]  /*31120*/  STL.64 [R1+0x90], R20 ;  /* 0x0000901401007387 */ /* 0x001fe20000100a00 */
[----:B------:R-:W-:-:S03]  /*31130*/  IMAD.MOV.U32 R7, RZ, RZ, R20 ;  /* 0x000000ffff077224 */ /* 0x000fc600078e0014 */
[----:B------:R0:W-:Y:S04]  /*31140*/  STL.64 [R1+0x98], R22 ;  /* 0x0000981601007387 */ /* 0x0001e80000100a00 */
[----:B0-----:R-:W5:Y:S04]  /*31150*/  LDL.LU R23, [R1+0xcd0] ;  /* 0x000cd00001177983 */ /* 0x001f680000300800 */
[----:B------:R-:W5:Y:S04]  /*31160*/  LDL.LU R22, [R1+0x9a0] ;  /* 0x0009a00001167983 */ /* 0x000f680000300800 */
[----:B------:R-:W5:Y:S01]  /*31170*/  LDL.LU R6, [R1+0x9a4] ;  /* 0x0009a40001067983 */ /* 0x000f620000300800 */
[C---:B--2---:R-:W-:Y:S01]  /*31180*/  IMAD R8, R12.reuse, c[0x0][0x198], RZ ;  /* 0x000066000c087a24 */ /* 0x044fe200078e02ff */
[----:B------:R-:W-:Y:S01]  /*31190*/  ISETP.LT.AND P1, PT, R12, c[0x0][0x17c], !P0 ;  /* 0x00005f000c007a0c */ /* 0x000fe20004721270 */
[C---:B---3--:R-:W-:Y:S01]  /*311a0*/  IMAD R15, R11.reuse, c[0x0][0x198], RZ ;  /* 0x000066000b0f7a24 */ /* 0x048fe200078e02ff */
[----:B------:R-:W-:-:S02]  /*311b0*/  ISETP.LT.AND P3, PT, R11, c[0x0][0x17c], !P0 ;  /* 0x00005f000b007a0c */ /* 0x000fc40004761270 */
[-C--:B------:R-:W-:Y:S01]  /*311c0*/  LEA R12, P6, R8, R2.reuse, 0x1 ;  /* 0x00000002080c7211 */ /* 0x080fe200078c08ff */
[C---:B----4-:R-:W-:Y:S01]  /*311d0*/  IMAD R3, R10.reuse, c[0x0][0x198], RZ ;  /* 0x000066000a037a24 */ /* 0x050fe200078e02ff */
[----:B------:R-:W-:Y:S02]  /*311e0*/  ISETP.LT.AND P2, PT, R10, c[0x0][0x17c], !P0 ;  /* 0x00005f000a007a0c */ /* 0x000fe40004741270 */
[C---:B------:R-:W-:Y:S01]  /*311f0*/  ISETP.LT.AND P4, PT, R5.reuse, c[0x0][0x17c], !P0 ;  /* 0x00005f0005007a0c */ /* 0x040fe20004781270 */
[----:B------:R-:W-:Y:S02]  /*31200*/  IMAD R21, R5, c[0x0][0x198], RZ ;  /* 0x0000660005157a24 */ /* 0x000fe400078e02ff */
[----:B------:R-:W2:Y:S01]  /*31210*/  LDL.LU R5, [R1+0x9a8] ;  /* 0x0009a80001057983 */ /* 0x000ea20000300800 */
[----:B------:R-:W-:Y:S02]  /*31220*/  LEA R14, P5, R15, R2, 0x1 ;  /* 0x000000020f0e7211 */ /* 0x000fe400078a08ff */
[----:B------:R-:W-:-:S02]  /*31230*/  LEA.HI.X.SX32 R13, R8, R0, 0x1, P6 ;  /* 0x00000000080d7211 */ /* 0x000fc400030f0eff */
[----:B------:R-:W-:Y:S01]  /*31240*/  LEA.HI.X.SX32 R15, R15, R0, 0x1, P5 ;  /* 0x000000000f0f7211 */ /* 0x000fe200028f0eff */
[----:B------:R-:W0:Y:S04]  /*31250*/  LDS.128 R8, [R25+0x1000] ;  /* 0x0010000019087984 */ /* 0x000e280000000c00 */
[----:B------:R-:W-:Y:S04]  /*31260*/  @P1 STG.E.U16 [R12.64], R28 ;  /* 0x0000001c0c001986 */ /* 0x000fe8000c10150a */
[----:B------:R-:W-:Y:S04]  /*31270*/  @P3 STG.E.U16 [R14.64], R27 ;  /* 0x0000001b0e003986 */ /* 0x000fe8000c10150a */
[----:B------:R-:W1:Y:S01]  /*31280*/  LDS.128 R12, [R16+0x2000] ;  /* 0x00200000100c7984 */ /* 0x000e620000000c00 */
[----:B------:R-:W-:-:S02]  /*31290*/  LEA R18, P6, R3, R2, 0x1 ;  /* 0x0000000203127211 */ /* 0x000fc400078c08ff */
[----:B------:R-:W-:Y:S02]  /*312a0*/  LEA R20, P5, R21, R2, 0x1 ;  /* 0x0000000215147211 */ /* 0x000fe400078a08ff */
[-C--:B------:R-:W-:Y:S02]  /*312b0*/  LEA.HI.X.SX32 R19, R3, R0.reuse, 0x1, P6 ;  /* 0x0000000003137211 */ /* 0x080fe400030f0eff */
[----:B------:R-:W-:-:S03]  /*312c0*/  LEA.HI.X.SX32 R21, R21, R0, 0x1, P5 ;  /* 0x0000000015157211 */ /* 0x000fc600028f0eff */
[----:B------:R-:W-:Y:S04]  /*312d0*/  @P2 STG.E.U16 [R18.64], R4 ;  /* 0x0000000412002986 */ /* 0x000fe8000c10150a */
[----:B0-----:R-:W-:Y:S04]  /*312e0*/  STL [R1+0xcb8], R9 ;  /* 0x000cb80901007387 */ /* 0x001fe80000100800 */
[----:B------:R0:W-:Y:S04]  /*312f0*/  STL [R1+0xc9c], R10 ;  /* 0x000c9c0a01007387 */ /* 0x0001e80000100800 */
[----:B------:R-:W-:Y:S04]  /*31300*/  STL [R1+0xc90], R11 ;  /* 0x000c900b01007387 */ /* 0x000fe80000100800 */
[----:B0-----:R-:W3:Y:S04]  /*31310*/  LDL.LU R10, [R1+0xa90] ;  /* 0x000a9000010a7983 */ /* 0x001ee80000300800 */
[----:B------:R-:W-:Y:S04]  /*31320*/  STL [R1+0xcc0], R4 ;  /* 0x000cc00401007387 */ /* 0x000fe80000100800 */
[----:B-1----:R0:W-:Y:S04]  /*31330*/  STL.64 [R1+0x50], R12 ;  /* 0x0000500c01007387 */ /* 0x0021e80000100a00 */
[----:B-----5:R-:W-:Y:S01]  /*31340*/  @P4 STG.E.U16 [R20.64], R23 ;  /* 0x0000001714004986 */ /* 0x020fe2000c10150a */
[C---:B------:R-:W-:Y:S01]  /*31350*/  ISETP.LT.AND P4, PT, R22.reuse, c[0x0][0x17c], !P0 ;  /* 0x00005f0016007a0c */ /* 0x040fe20004781270 */
[----:B0-----:R-:W-:-:S02]  /*31360*/  IMAD R13, R22, c[0x0][0x198], RZ ;  /* 0x00006600160d7a24 */ /* 0x001fc400078e02ff */
[----:B------:R-:W0:Y:S04]  /*31370*/  LDS.128 R20, [R17+0x2000] ;  /* 0x0020000011147984 */ /* 0x000e280000000c00 */
[----:B------:R-:W-:Y:S04]  /*31380*/  STL.64 [R1+0x58], R14 ;  /* 0x0000580e01007387 */ /* 0x000fe80000100a00 */
[----:B0-----:R-:W-:Y:S04]  /*31390*/  STL [R1+0x44], R21 ;  /* 0x0000441501007387 */ /* 0x001fe80000100800 */
[----:B------:R-:W-:Y:S04]  /*313a0*/  STL.64 [R1+0x48], R22 ;  /* 0x0000481601007387 */ /* 0x000fe80000100a00 */
[----:B------:R-:W-:Y:S04]  /*313b0*/  STL.64 [R1+0xcc8], R16 ;  /* 0x000cc81001007387 */ /* 0x000fe80000100a00 */
[----:B------:R-:W0:Y:S01]  /*313c0*/  LDS.128 R16, [R26+0x2000] ;  /* 0x002000001a107984 */ /* 0x000e220000000c00 */
[C---:B------:R-:W-:Y:S01]  /*313d0*/  ISETP.LT.AND P3, PT, R6.reuse, c[0x0][0x17c], !P0 ;  /* 0x00005f0006007a0c */ /* 0x040fe20004761270 */
[----:B------:R-:W-:-:S02]  /*313e0*/  IMAD R12, R6, c[0x0][0x198], RZ ;  /* 0x00006600060c7a24 */ /* 0x000fc400078e02ff */
[----:B------:R-:W4:Y:S04]  /*313f0*/  LDL.LU R6, [R1+0x9ac] ;  /* 0x0009ac0001067983 */ /* 0x000f280000300800 */
[----:B0-----:R0:W-:Y:S04]  /*31400*/  STL [R1+0x34], R17 ;  /* 0x0000341101007387 */ /* 0x0011e80000100800 */
[----:B------:R-:W-:Y:S01]  /*31410*/  STL.64 [R1+0x38], R18 ;  /* 0x0000381201007387 */ /* 0x000fe20000100a00 */
[C---:B--2---:R-:W-:Y:S01]  /*31420*/  ISETP.LT.AND P2, PT, R5.reuse, c[0x0][0x17c], !P0 ;  /* 0x00005f0005007a0c */ /* 0x044fe20004741270 */
[----:B------:R-:W-:-:S02]  /*31430*/  IMAD R3, R5, c[0x0][0x198], RZ ;  /* 0x0000660005037a24 */ /* 0x000fc400078e02ff */
[----:B------:R-:W-:Y:S02]  /*31440*/  IMAD.MOV.U32 R5, RZ, RZ, R16 ;  /* 0x000000ffff057224 */ /* 0x000fe400078e0010 */
[----:B0-----:R-:W2:Y:S04]  /*31450*/  LDL.LU.64 R16, [R1+0xcc8] ;  /* 0x000cc80001107983 */ /* 0x001ea80000300a00 */
[----:B------:R-:W5:Y:S01]  /*31460*/  LDL.LU R4, [R1+0x9b0] ;  /* 0x0009b00001047983 */ /* 0x000f620000300800 */
[----:B------:R-:W-:Y:S01]  /*31470*/  IMAD.MOV.U32 R9, RZ, RZ, R20 ;  /* 0x000000ffff097224 */ /* 0x000fe200078e0014 */
[-C--:B------:R-:W-:Y:S02]  /*31480*/  LEA R22, P1, R13, R2.reuse, 0x1 ;  /* 0x000000020d167211 */ /* 0x080fe400078208ff */
[----:B------:R-:W-:-:S02]  /*31490*/  LEA R20, P5, R12, R2, 0x1 ;  /* 0x000000020c147211 */ /* 0x000fc400078a08ff */
[-C--:B------:R-:W-:Y:S02]  /*314a0*/  LEA.HI.X.SX32 R23, R13, R0.reuse, 0x1, P1 ;  /* 0x000000000d177211 */ /* 0x080fe400008f0eff */
[----:B------:R-:W-:Y:S02]  /*314b0*/  LEA.HI.X.SX32 R21, R12, R0, 0x1, P5 ;  /* 0x000000000c157211 */ /* 0x000fe400028f0eff */
[----:B------:R-:W0:Y:S04]  /*314c0*/  LDS.128 R12, [R25+0x2000] ;  /* 0x00200000190c7984 */ /* 0x000e280000000c00 */
[----:B------:R-:W-:Y:S04]  /*314d0*/  @P4 STG.E.U16 [R22.64], R24 ;  /* 0x0000001816004986 */ /* 0x000fe8000c10150a */
[----:B------:R-:W-:Y:S04]  /*314e0*/  @P3 STG.E.U16 [R20.64], R7 ;  /* 0x0000000714003986 */ /* 0x000fe8000c10150a */
[----:B0-----:R-:W-:Y:S04]  /*314f0*/  STL [R1+0xcbc], R13 ;  /* 0x000cbc0d01007387 */ /* 0x001fe80000100800 */
[----:B------:R-:W-:Y:S04]  /*31500*/  STL [R1+0xca0], R14 ;  /* 0x000ca00e01007387 */ /* 0x000fe80000100800 */
[----:B------:R0:W-:Y:S04]  /*31510*/  STL [R1+0xc94], R15 ;  /* 0x000c940f01007387 */ /* 0x0001e80000100800 */
[----:B0-----:R-:W3:Y:S04]  /*31520*/  LDL.LU R15, [R1+0x50] ;  /* 0x00005000010f7983 */ /* 0x001ee80000300800 */
[----:B------:R-:W3:Y:S01]  /*31530*/  LDL.LU R13, [R1+0x9b4] ;  /* 0x0009b400010d7983 */ /* 0x000ee20000300800 */
[----:B------:R-:W-:-:S04]  /*31540*/  LEA R18, P6, R3, R2, 0x1 ;  /* 0x0000000203127211 */ /* 0x000fc800078c08ff */
[----:B------:R-:W-:-:S05]  /*31550*/  LEA.HI.X.SX32 R19, R3, R0, 0x1, P6 ;  /* 0x0000000003137211 */ /* 0x000fca00030f0eff */
[----:B------:R-:W-:Y:S04]  /*31560*/  @P2 STG.E.U16 [R18.64], R8 ;  /* 0x0000000812002986 */ /* 0x000fe8000c10150a */
[----:B--2---:R-:W0:Y:S01]  /*31570*/  LDS.128 R20, [R16+0x3000] ;  /* 0x0030000010147984 */ /* 0x004e220000000c00 */
[----:B-----5:R-:W-:-:S03]  /*31580*/  ISETP.LT.AND P2, PT, R4, c[0x0][0x17c], !P0 ;  /* 0x00005f0004007a0c */ /* 0x020fc60004741270 */
[----:B------:R-:W1:Y:S01]  /*31590*/  LDS.128 R16, [R17+0x3000] ;  /* 0x0030000011107984 */ /* 0x000e620000000c00 */
[----:B0-----:R-:W-:-:S03]  /*315a0*/  IMAD.MOV.U32 R11, RZ, RZ, R22 ;  /* 0x000000ffff0b7224 */ /* 0x001fc600078e0016 */
[----:B------:R-:W-:Y:S01]  /*315b0*/  STL [R1+0x2c], R23 ;  /* 0x00002c1701007387 */ /* 0x000fe20000100800 */
[----:B------:R-:W-:Y:S02]  /*315c0*/  IMAD.MOV.U32 R14, RZ, RZ, R20 ;  /* 0x000000ffff0e7224 */ /* 0x000fe400078e0014 */
[----:B------:R-:W-:Y:S01]  /*315d0*/  IMAD R20, R4, c[0x0][0x198], RZ ;  /* 0x0000660004147a24 */ /* 0x000fe200078e02ff */
[----:B------:R0:W-:Y:S04]  /*315e0*/  STL [R1+0xca4], R11 ;  /* 0x000ca40b01007387 */ /* 0x0001e80000100800 */
[----:B------:R-:W2:Y:S01]  /*315f0*/  LDL.LU R4, [R1+0x9b8] ;  /* 0x0009b80001047983 */ /* 0x000ea20000300800 */
[C---:B----4-:R-:W-:Y:S01]  /*31600*/  ISETP.LT.AND P3, PT, R6.reuse, c[0x0][0x17c], !P0 ;  /* 0x00005f0006007a0c */ /* 0x050fe20004761270 */
[----:B------:R-:W-:-:S02]  /*31610*/  IMAD R3, R6, c[0x0][0x198], RZ ;  /* 0x0000660006037a24 */ /* 0x000fc400078e02ff */
[----:B-1----:R-:W-:Y:S01]  /*31620*/  IMAD.MOV.U32 R6, RZ, RZ, R17 ;  /* 0x000000ffff067224 */ /* 0x002fe200078e0011 */
[----:B------:R-:W-:Y:S01]  /*31630*/  STL [R1+0x1c], R19 ;  /* 0x00001c1301007387 */ /* 0x000fe20000100800 */
[----:B0-----:R-:W-:Y:S02]  /*31640*/  IMAD.MOV.U32 R11, RZ, RZ, R16 ;  /* 0x000000ffff0b7224 */ /* 0x001fe400078e0010 */
[----:B------:R-:W-:Y:S02]  /*31650*/  IMAD.MOV.U32 R7, RZ, RZ, R18 ;  /* 0x000000ffff077224 */ /* 0x000fe400078e0012 */
[----:B------:R-:W0:Y:S01]  /*31660*/  LDS.128 R16, [R26+0x3000] ;  /* 0x003000001a107984 */ /* 0x000e220000000c00 */
[C---:B---3--:R-:W-:Y:S01]  /*31670*/  ISETP.LT.AND P4, PT, R13.reuse, c[0x0][0x17c], !P0 ;  /* 0x00005f000d007a0c */ /* 0x048fe20004781270 */
[----:B------:R-:W-:Y:S02]  /*31680*/  IMAD R27, R13, c[0x0][0x198], RZ ;  /* 0x000066000d1b7a24 */ /* 0x000fe400078e02ff */
[----:B------:R-:W1:Y:S04]  /*31690*/  S2R R13, SR_TID.X ;  /* 0x00000000000d7919 */ /* 0x000e680000002100 */
[----:B------:R3:W-:Y:S01]  /*316a0*/  STL [R1+0xca8], R7 ;  /* 0x000ca80701007387 */ /* 0x0007e20000100800 */
[----:B------:R-:W-:-:S03]  /*316b0*/  LEA R24, P6, R3, R2, 0x1 ;  /* 0x0000000203187211 */ /* 0x000fc600078c08ff */
[----:B---3--:R-:W3:Y:S04]  /*316c0*/  LDL.LU R7, [R1+0x9c0] ;  /* 0x0009c00001077983 */ /* 0x008ee80000300800 */
[----:B0-----:R0:W-:Y:S01]  /*316d0*/  STL [R1+0xcb0], R18 ;  /* 0x000cb01201007387 */ /* 0x0011e20000100800 */
[----:B-1----:R-:W-:-:S04]  /*316e0*/  IMAD R13, R13, 0x200, R13 ;  /* 0x000002000d0d7824 */ /* 0x002fc800078e020d */
[----:B------:R-:W-:Y:S01]  /*316f0*/  IMAD.SHL.U32 R13, R13, 0x10, RZ ;  /* 0x000000100d0d7824 */ /* 0x000fe200078e00ff */
[----:B0-----:R-:W4:Y:S04]  /*31700*/  LDL.LU R18, [R1+0x9bc] ;  /* 0x0009bc0001127983 */ /* 0x001f280000300800 */
[----:B------:R-:W-:Y:S02]  /*31710*/  LOP3.LUT R13, R13, 0xcff0, RZ, 0xc0, !PT ;  /* 0x0000cff00d0d7812 */ /* 0x000fe400078ec0ff */
[----:B------:R-:W-:Y:S02]  /*31720*/  LEA R28, P5, R20, R2, 0x1 ;  /* 0x00000002141c7211 */ /* 0x000fe400078a08ff */
[----:B------:R-:W-:Y:S02]  /*31730*/  LEA.HI.X.SX32 R25, R3, R0, 0x1, P6 ;  /* 0x0000000003197211 */ /* 0x000fe400030f0eff */
[----:B------:R-:W-:-:S02]  /*31740*/  LOP3.LUT R13, R13, 0x60, RZ, 0x3c, !PT ;  /* 0x000000600d0d7812 */ /* 0x000fc400078e3cff */
[----:B------:R-:W-:Y:S01]  /*31750*/  ISETP.LT.AND P1, PT, R10, c[0x0][0x17c], !P0 ;  /* 0x00005f000a007a0c */ /* 0x000fe20004721270 */
[----:B------:R-:W-:Y:S01]  /*31760*/  IMAD.MOV.U32 R10, RZ, RZ, R21 ;  /* 0x000000ffff0a7224 */ /* 0x000fe200078e0015 */
[----:B------:R-:W-:Y:S01]  /*31770*/  LEA.HI.X.SX32 R29, R20, R0, 0x1, P5 ;  /* 0x00000000141d7211 */ /* 0x000fe200028f0eff */
[----:B------:R-:W-:Y:S04]  /*31780*/  STL [R1+0xcac], R19 ;  /* 0x000cac1301007387 */ /* 0x000fe80000100800 */
[----:B------:R0:W1:Y:S04]  /*31790*/  LDS.128 R20, [R13+0x3000] ;  /* 0x003000000d147984 */ /* 0x0000680000000c00 */
[----:B------:R5:W-:Y:S04]  /*317a0*/  @P3 STG.E.U16 [R24.64], R15 ;  /* 0x0000000f18003986 */ /* 0x000be8000c10150a */
[----:B0-----:R-:W4:Y:S01]  /*317b0*/  LDL.LU R13, [R1+0x9c4] ;  /* 0x0009c400010d7983 */ /* 0x001f220000300800 */
[C---:B--2---:R-:W-:Y:S01]  /*317c0*/  IMAD R3, R4.reuse, c[0x0][0x198], RZ ;  /* 0x0000660004037a24 */ /* 0x044fe200078e02ff */
[----:B------:R-:W-:-:S02]  /*317d0*/  ISETP.LT.AND P3, PT, R4, c[0x0][0x17c], !P0 ;  /* 0x00005f0004007a0c */ /* 0x000fc40004761270 */
[----:B------:R-:W2:Y:S01]  /*317e0*/  LDL.LU R4, [R1+0x9c8] ;  /* 0x0009c80001047983 */ /* 0x000ea20000300800 */
[-C--:B------:R-:W-:Y:S02]  /*317f0*/  LEA R26, P6, R27, R2.reuse, 0x1 ;  /* 0x000000021b1a7211 */ /* 0x080fe400078c08ff */
[----:B-----5:R-:W-:Y:S01]  /*31800*/  LEA R24, P5, R3, R2, 0x1 ;  /* 0x0000000203187211 */ /* 0x020fe200078a08ff */
[----:B------:R0:W-:Y:S01]  /*31810*/  @P2 STG.E.U16 [R28.64], R9 ;  /* 0x000000091c002986 */ /* 0x0001e2000c10150a */
[-C--:B------:R-:W-:Y:S02]  /*31820*/  LEA.HI.X.SX32 R27, R27, R0.reuse, 0x1, P6 ;  /* 0x000000001b1b7211 */ /* 0x080fe400030f0eff */
[----:B------:R-:W-:Y:S01]  /*31830*/  LEA.HI.X.SX32 R25, R3, R0, 0x1, P5 ;  /* 0x0000000003197211 */ /* 0x000fe200028f0eff */
[----:B------:R-:W5:Y:S04]  /*31840*/  LDL.LU R19, [R1+0x80] ;  /* 0x0000800001137983 */ /* 0x000f680000300800 */
[----:B------:R0:W-:Y:S04]  /*31850*/  @P4 STG.E.U16 [R26.64], R5 ;  /* 0x000000051a004986 */ /* 0x0001e8000c10150a */
[----:B------:R-:W-:Y:S01]  /*31860*/  @P3 STG.E.U16 [R24.64], R12 ;  /* 0x0000000c18003986 */ /* 0x000fe2000c10150a */
[C---:B---3--:R-:W-:Y:S01]  /*31870*/  ISETP.LT.AND P4, PT, R7.reuse, c[0x0][0x17c], !P0 ;  /* 0x00005f0007007a0c */ /* 0x048fe20004781270 */
[----:B0-----:R-:W-:-:S02]  /*31880*/  IMAD R29, R7, c[0x0][0x198], RZ ;  /* 0x00006600071d7a24 */ /* 0x001fc400078e02ff */
[C---:B----4-:R-:W-:Y:S01]  /*31890*/  IMAD R28, R18.reuse, c[0x0][0x198], RZ ;  /* 0x00006600121c7a24 */ /* 0x050fe200078e02ff */
[----:B------:R-:W-:Y:S02]  /*318a0*/  ISETP.LT.AND P2, PT, R18, c[0x0][0x17c], !P0 ;  /* 0x00005f0012007a0c */ /* 0x000fe40004741270 */
[----:B------:R-:W3:Y:S01]  /*318b0*/  LDL.LU R18, [R1+0x9d0] ;  /* 0x0009d00001127983 */ /* 0x000ee20000300800 */
[----:B------:R-:W-:Y:S01]  /*318c0*/  IMAD.MOV.U32 R27, RZ, RZ, R28 ;  /* 0x000000ffff1b7224 */ /* 0x000fe200078e001c */
[----:B------:R-:W-:Y:S02]  /*318d0*/  LEA R26, P5, R28, R2, 0x1 ;  /* 0x000000021c1a7211 */ /* 0x000fe400078a08ff */
[----:B------:R-:W4:Y:S02]  /*318e0*/  LDL.LU R7, [R1+0x70] ;  /* 0x0000700001077983 */ /* 0x000f240000300800 */
[----:B------:R-:W-:-:S05]  /*318f0*/  LEA.HI.X.SX32 R27, R27, R0, 0x1, P5 ;  /* 0x000000001b1b7211 */ /* 0x000fca00028f0eff */
[----:B------:R0:W-:Y:S01]  /*31900*/  @P2 STG.E.U16 [R26.64], R14 ;  /* 0x0000000e1a002986 */ /* 0x0001e2000c10150a */
[C---:B------:R-:W-:Y:S01]  /*31910*/  IMAD R3, R13.reuse, c[0x0][0x198], RZ ;  /* 0x000066000d037a24 */ /* 0x040fe200078e02ff */
[----:B------:R-:W-:Y:S01]  /*31920*/  ISETP.LT.AND P3, PT, R13, c[0x0][0x17c], !P0 ;  /* 0x00005f000d007a0c */ /* 0x000fe20004761270 */
[C---:B--2---:R-:W-:Y:S01]  /*31930*/  IMAD R13, R4.reuse, c[0x0][0x198], RZ ;  /* 0x00006600040d7a24 */ /* 0x044fe200078e02ff */
[----:B------:R-:W-:Y:S02]  /*31940*/  ISETP.LT.AND P2, PT, R4, c[0x0][0x17c], !P0 ;  /* 0x00005f0004007a0c */ /* 0x000fe40004741270 */
[----:B------:R-:W5:Y:S04]  /*31950*/  LDL.LU R4, [R1+0xcc0] ;  /* 0x000cc00001047983 */ /* 0x000f680000300800 */
[----:B0-----:R-:W2:Y:S01]  /*31960*/  LDL.LU R27, [R1+0x9cc] ;  /* 0x0009cc00011b7983 */ /* 0x001ea20000300800 */
[----:B------:R-:W-:-:S02]  /*31970*/  LEA R28, P6, R29, R2, 0x1 ;  /* 0x000000021d1c7211 */ /* 0x000fc400078c08ff */
[----:B------:R-:W-:Y:S02]  /*31980*/  LEA R24, P5, R3, R2, 0x1 ;  /* 0x0000000203187211 */ /* 0x000fe400078a08ff */
[----:B------:R-:W-:Y:S02]  /*31990*/  LEA.HI.X.SX32 R29, R29, R0, 0x1, P6 ;  /* 0x000000001d1d7211 */ /* 0x000fe400030f0eff */
[----:B------:R-:W-:Y:S02]  /*319a0*/  LEA R26, P6, R13, R2, 0x1 ;  /* 0x000000020d1a7211 */ /* 0x000fe400078c08ff */
[-C--:B------:R-:W-:Y:S01]  /*319b0*/  LEA.HI.X.SX32 R25, R3, R0.reuse, 0x1, P5 ;  /* 0x0000000003197211 */ /* 0x080fe200028f0eff */
[----:B------:R0:W-:Y:S04]  /*319c0*/  @P4 STG.E.U16 [R28.64], R11 ;  /* 0x0000000b1c004986 */ /* 0x0001e8000c10150a */
[----:B------:R-:W-:Y:S04]  /*319d0*/  @P3 STG.E.U16 [R24.64], R16 ;  /* 0x0000001018003986 */ /* 0x000fe8000c10150a */
[----:B0-----:R-:W4:Y:S01]  /*319e0*/  LDL.LU R29, [R1+0x60] ;  /* 0x00006000011d7983 */ /* 0x001f220000300800 */
[C---:B---3--:R-:W-:Y:S01]  /*319f0*/  ISETP.LT.AND P3, PT, R18.reuse, c[0x0][0x17c], !P0 ;  /* 0x00005f0012007a0c */ /* 0x048fe20004761270 */
[----:B------:R-:W-:Y:S01]  /*31a00*/  IMAD R3, R18, c[0x0][0x198], RZ ;  /* 0x0000660012037a24 */ /* 0x000fe200078e02ff */
[C---:B--2---:R-:W-:Y:S01]  /*31a10*/  ISETP.LT.AND P4, PT, R27.reuse, c[0x0][0x17c], !P0 ;  /* 0x00005f001b007a0c */ /* 0x044fe20004781270 */
[----:B------:R-:W-:Y:S01]  /*31a20*/  IMAD R28, R27, c[0x0][0x198], RZ ;  /* 0x000066001b1c7a24 */ /* 0x000fe200078e02ff */
[----:B------:R-:W-:-:S02]  /*31a30*/  LEA.HI.X.SX32 R27, R13, R0, 0x1, P6 ;  /* 0x000000000d1b7211 */ /* 0x000fc400030f0eff */
[----:B------:R-:W2:Y:S01]  /*31a40*/  LDL.LU R13, [R1+0xcbc] ;  /* 0x000cbc00010d7983 */ /* 0x000ea20000300800 */
[----:B-----5:R-:W-:-:S03]  /*31a50*/  PRMT R4, R19, 0x7632, R4 ;  /* 0x0000763213047816 */ /* 0x020fc60000000004 */
[----:B------:R-:W3:Y:S04]  /*31a60*/  LDL.LU R18, [R1+0xb0] ;  /* 0x0000b00001127983 */ /* 0x000ee80000300800 */
[----:B-1----:R0:W-:Y:S04]  /*31a70*/  @P2 STG.E.U16 [R26.64], R20 ;  /* 0x000000141a002986 */ /* 0x0021e8000c10150a */
[----:B------:R-:W5:Y:S04]  /*31a80*/  LDL.LU R19, [R1+0xa0] ;  /* 0x0000a00001137983 */ /* 0x000f680000300800 */
[----:B0-----:R-:W2:Y:S01]  /*31a90*/  LDL.LU R27, [R1+0x9d4] ;  /* 0x0009d400011b7983 */ /* 0x001ea20000300800 */
[----:B------:R-:W-:-:S02]  /*31aa0*/  LEA R24, P5, R28, R2, 0x1 ;  /* 0x000000021c187211 */ /* 0x000fc400078a08ff */
[----:B------:R-:W-:Y:S02]  /*31ab0*/  LEA R26, P6, R3, R2, 0x1 ;  /* 0x00000002031a7211 */ /* 0x000fe400078c08ff */
[----:B------:R-:W-:-:S05]  /*31ac0*/  LEA.HI.X.SX32 R25, R28, R0, 0x1, P5 ;  /* 0x000000001c197211 */ /* 0x000fca00028f0eff */
[----:B------:R0:W-:Y:S01]  /*31ad0*/  @P4 STG.E.U16 [R24.64], R4 ;  /* 0x0000000418004986 */ /* 0x0001e2000c10150a */
[C---:B--2---:R-:W-:Y:S01]  /*31ae0*/  ISETP.LT.AND P2, PT, R27.reuse, c[0x0][0x17c], !P0 ;  /* 0x00005f001b007a0c */ /* 0x044fe20004741270 */
[----:B------:R-:W-:Y:S01]  /*31af0*/  IMAD R28, R27, c[0x0][0x198], RZ ;  /* 0x000066001b1c7a24 */ /* 0x000fe200078e02ff */
[----:B------:R-:W-:Y:S02]  /*31b00*/  LEA.HI.X.SX32 R27, R3, R0, 0x1, P6 ;  /* 0x00000000031b7211 */ /* 0x000fe400030f0eff */
[----:B----4-:R-:W-:Y:S02]  /*31b10*/  PRMT R3, R7, 0x7632, R3 ;  /* 0x0000763207037816 */ /* 0x010fe40000000003 */
[----:B------:R-:W2:Y:S04]  /*31b20*/  LDL.LU R7, [R1+0x90] ;  /* 0x0000900001077983 */ /* 0x000ea80000300800 */
[----:B0-----:R-:W4:Y:S04]  /*31b30*/  LDL.LU R25, [R1+0x9d8] ;  /* 0x0009d80001197983 */ /* 0x001f280000300800 */
[----:B------:R0:W-:Y:S04]  /*31b40*/  @P3 STG.E.U16 [R26.64], R3 ;  /* 0x000000031a003986 */ /* 0x0001e8000c10150a */
[----:B0-----:R-:W2:Y:S01]  /*31b50*/  LDL.LU R26, [R1+0x9dc] ;  /* 0x0009dc00011a7983 */ /* 0x001ea20000300800 */
[----:B------:R-:W-:-:S02]  /*31b60*/  LEA R24, P4, R28, R2, 0x1 ;  /* 0x000000021c187211 */ /* 0x000fc400078808ff */
[----:B------:R-:W-:Y:S02]  /*31b70*/  PRMT R4, R29, 0x7632, R4 ;  /* 0x000076321d047816 */ /* 0x000fe40000000004 */
[----:B------:R-:W2:Y:S02]  /*31b80*/  LDL.LU R29, [R1+0x9e4] ;  /* 0x0009e400011d7983 */ /* 0x000ea40000300800 */
[----:B------:R-:W-:Y:S02]  /*31b90*/  PRMT R8, R4, 0x7632, R8 ;  /* 0x0000763204087816 */ /* 0x000fe40000000008 */
[C---:B----4-:R-:W-:Y:S01]  /*31ba0*/  ISETP.LT.AND P3, PT, R25.reuse, c[0x0][0x17c], !P0 ;  /* 0x00005f0019007a0c */ /* 0x050fe20004761270 */
[----:B------:R-:W-:Y:S01]  /*31bb0*/  IMAD R27, R25, c[0x0][0x198], RZ ;  /* 0x00006600191b7a24 */ /* 0x000fe200078e02ff */
[----:B------:R-:W-:Y:S02]  /*31bc0*/  LEA.HI.X.SX32 R25, R28, R0, 0x1, P4 ;  /* 0x000000001c197211 */ /* 0x000fe400020f0eff */
[----:B------:R-:W4:Y:S04]  /*31bd0*/  LDL.LU R28, [R1+0x9e8] ;  /* 0x0009e800011c7983 */ /* 0x000f280000300800 */
[----:B------:R0:W-:Y:S04]  /*31be0*/  @P2 STG.E.U16 [R24.64], R4 ;  /* 0x0000000418002986 */ /* 0x0001e8000c10150a */
[----:B0-----:R-:W4:Y:S01]  /*31bf0*/  LDL.LU R4, [R1+0x9e0] ;  /* 0x0009e00001047983 */ /* 0x001f220000300800 */
[----:B--2---:R-:W-:-:S05]  /*31c00*/  IMAD R3, R26, c[0x0][0x198], RZ ;  /* 0x000066001a037a24 */ /* 0x004fca00078e02ff */
[----:B------:R-:W-:-:S04]  /*31c10*/  LEA R24, P6, R3, R2, 0x1 ;  /* 0x0000000203187211 */ /* 0x000fc800078c08ff */
[----:B------:R-:W-:Y:S02]  /*31c20*/  LEA.HI.X.SX32 R25, R3, R0, 0x1, P6 ;  /* 0x0000000003197211 */ /* 0x000fe400030f0eff */
[----:B---3--:R-:W-:Y:S02]  /*31c30*/  PRMT R3, R18, 0x7632, R3 ;  /* 0x0000763212037816 */ /* 0x008fe40000000003 */
[----:B------:R-:W2:Y:S01]  /*31c40*/  LDL.LU R18, [R1+0x9ec] ;  /* 0x0009ec0001127983 */ /* 0x000ea20000300800 */
[----:B------:R-:W-:Y:S02]  /*31c50*/  ISETP.LT.AND P4, PT, R26, c[0x0][0x17c], !P0 ;  /* 0x00005f001a007a0c */ /* 0x000fe40004781270 */
[----:B------:R-:W-:-:S04]  /*31c60*/  LEA R26, P5, R27, R2, 0x1 ;  /* 0x000000021b1a7211 */ /* 0x000fc800078a08ff */
[----:B------:R-:W-:Y:S02]  /*31c70*/  LEA.HI.X.SX32 R27, R27, R0, 0x1, P5 ;  /* 0x000000001b1b7211 */ /* 0x000fe400028f0eff */
[----:B------:R-:W-:-:S03]  /*31c80*/  PRMT R12, R7, 0x7632, R12 ;  /* 0x00007632070c7816 */ /* 0x000fc6000000000c */
[----:B------:R5:W-:Y:S04]  /*31c90*/  @P3 STG.E.U16 [R26.64], R8 ;  /* 0x000000081a003986 */ /* 0x000be8000c10150a */
[----:B------:R0:W-:Y:S01]  /*31ca0*/  @P4 STG.E.U16 [R24.64], R3 ;  /* 0x0000000318004986 */ /* 0x0001e2000c10150a */
[----:B-----5:R-:W-:-:S03]  /*31cb0*/  PRMT R8, R19, 0x7632, R8 ;  /* 0x0000763213087816 */ /* 0x020fc60000000008 */
[----:B------:R-:W3:Y:S01]  /*31cc0*/  LDL.LU R19, [R1+0x9f0] ;  /* 0x0009f00001137983 */ /* 0x000ee20000300800 */
[----:B0-----:R-:W-:-:S03]  /*31cd0*/  IMAD R3, R29, c[0x0][0x198], RZ ;  /* 0x000066001d037a24 */ /* 0x001fc600078e02ff */
[----:B------:R-:W5:Y:S01]  /*31ce0*/  LDL.LU R7, [R1+0x9f4] ;  /* 0x0009f40001077983 */ /* 0x000f620000300800 */
[----:B------:R-:W-:Y:S02]  /*31cf0*/  ISETP.LT.AND P3, PT, R29, c[0x0][0x17c], !P0 ;  /* 0x00005f001d007a0c */ /* 0x000fe40004761270 */
[----:B----4-:R-:W-:Y:S02]  /*31d00*/  ISETP.LT.AND P4, PT, R28, c[0x0][0x17c], !P0 ;  /* 0x00005f001c007a0c */ /* 0x010fe40004781270 */
[C---:B------:R-:W-:Y:S01]  /*31d10*/  ISETP.LT.AND P2, PT, R4.reuse, c[0x0][0x17c], !P0 ;  /* 0x00005f0004007a0c */ /* 0x040fe20004741270 */
[----:B------:R-:W-:-:S05]  /*31d20*/  IMAD R4, R4, c[0x0][0x198], RZ ;  /* 0x0000660004047a24 */ /* 0x000fca00078e02ff */
[----:B------:R-:W-:-:S04]  /*31d30*/  LEA R26, P5, R4, R2, 0x1 ;  /* 0x00000002041a7211 */ /* 0x000fc800078a08ff */
[----:B------:R-:W-:Y:S02]  /*31d40*/  LEA.HI.X.SX32 R27, R4, R0, 0x1, P5 ;  /* 0x00000000041b7211 */ /* 0x000fe400028f0eff */
[C---:B------:R-:W-:Y:S01]  /*31d50*/  LEA R24, P5, R3.reuse, R2, 0x1 ;  /* 0x0000000203187211 */ /* 0x040fe200078a08ff */
[----:B------:R-:W-:Y:S02]  /*31d60*/  IMAD R4, R28, c[0x0][0x198], RZ ;  /* 0x000066001c047a24 */ /* 0x000fe400078e02ff */
[----:B------:R0:W-:Y:S01]  /*31d70*/  @P2 STG.E.U16 [R26.64], R8 ;  /* 0x000000081a002986 */ /* 0x0001e2000c10150a */
[----:B------:R-:W-:Y:S01]  /*31d80*/  LEA.HI.X.SX32 R25, R3, R0, 0x1, P5 ;  /* 0x0000000003197211 */ /* 0x000fe200028f0eff */
[C---:B--2---:R-:W-:Y:S01]  /*31d90*/  IMAD R3, R18.reuse, c[0x0][0x198], RZ ;  /* 0x0000660012037a24 */ /* 0x044fe200078e02ff */
[----:B------:R-:W-:Y:S02]  /*31da0*/  ISETP.LT.AND P2, PT, R18, c[0x0][0x17c], !P0 ;  /* 0x00005f0012007a0c */ /* 0x000fe40004741270 */
[----:B------:R-:W2:Y:S01]  /*31db0*/  LDL.LU R18, [R1+0x9f8] ;  /* 0x0009f80001127983 */ /* 0x000ea20000300800 */
[----:B0-----:R-:W-:-:S02]  /*31dc0*/  LEA R26, P6, R4, R2, 0x1 ;  /* 0x00000002041a7211 */ /* 0x001fc400078c08ff */
[----:B------:R-:W-:Y:S02]  /*31dd0*/  PRMT R8, R8, 0x7632, R8 ;  /* 0x0000763208087816 */ /* 0x000fe40000000008 */
[----:B------:R-:W-:Y:S01]  /*31de0*/  LEA.HI.X.SX32 R27, R4, R0, 0x1, P6 ;  /* 0x00000000041b7211 */ /* 0x000fe200030f0eff */
[----:B------:R-:W-:Y:S04]  /*31df0*/  @P3 STG.E.U16 [R24.64], R12 ;  /* 0x0000000c18003986 */ /* 0x000fe8000c10150a */
[----:B------:R0:W-:Y:S02]  /*31e00*/  @P4 STG.E.U16 [R26.64], R8 ;  /* 0x000000081a004986 */ /* 0x0001e4000c10150a */
[----:B0-----:R-:W-:Y:S02]  /*31e10*/  PRMT R8, R15, 0x7632, R8 ;  /* 0x000076320f087816 */ /* 0x001fe40000000008 */
[----:B------:R-:W4:Y:S01]  /*31e20*/  LDL.LU R15, [R1+0x9fc] ;  /* 0x0009fc00010f7983 */ /* 0x000f220000300800 */
[----:B------:R-:W-:Y:S01]  /*31e30*/  LEA R24, P5, R3, R2, 0x1 ;  /* 0x0000000203187211 */ /* 0x000fe200078a08ff */
[----:B---3--:R-:W-:-:S03]  /*31e40*/  IMAD R4, R19, c[0x0][0x198], RZ ;  /* 0x0000660013047a24 */ /* 0x008fc600078e02ff */
[----:B------:R-:W-:Y:S01]  /*31e50*/  LEA.HI.X.SX32 R25, R3, R0, 0x1, P5 ;  /* 0x0000000003197211 */ /* 0x000fe200028f0eff */
[C---:B-----5:R-:W-:Y:S01]  /*31e60*/  IMAD R3, R7.reuse, c[0x0][0x198], RZ ;  /* 0x0000660007037a24 */ /* 0x060fe200078e02ff */
[----:B------:R-:W-:Y:S02]  /*31e70*/  ISETP.LT.AND P4, PT, R7, c[0x0][0x17c], !P0 ;  /* 0x00005f0007007a0c */ /* 0x000fe40004781270 */
[----:B------:R-:W-:Y:S01]  /*31e80*/  LEA R26, P5, R4, R2, 0x1 ;  /* 0x00000002041a7211 */ /* 0x000fe200078a08ff */
[----:B------:R0:W-:Y:S01]  /*31e90*/  @P2 STG.E.U16 [R24.64], R8 ;  /* 0x0000000818002986 */ /* 0x0001e2000c10150a */
[----:B------:R-:W-:-:S03]  /*31ea0*/  ISETP.LT.AND P3, PT, R19, c[0x0][0x17c], !P0 ;  /* 0x00005f0013007a0c */ /* 0x000fc60004761270 */
[----:B------:R-:W3:Y:S01]  /*31eb0*/  LDL.LU R7, [R1+0xa00] ;  /* 0x000a000001077983 */ /* 0x000ee20000300800 */
[----:B------:R-:W-:Y:S02]  /*31ec0*/  LEA.HI.X.SX32 R27, R4, R0, 0x1, P5 ;  /* 0x00000000041b7211 */ /* 0x000fe400028f0eff */
[----:B0-----:R-:W-:Y:S02]  /*31ed0*/  LEA R24, P6, R3, R2, 0x1 ;  /* 0x0000000203187211 */ /* 0x001fe400078c08ff */
[----:B------:R-:W-:Y:S02]  /*31ee0*/  PRMT R8, R9, 0x7632, R8 ;  /* 0x0000763209087816 */ /* 0x000fe40000000008 */
[----:B------:R-:W-:Y:S01]  /*31ef0*/  LEA.HI.X.SX32 R25, R3, R0, 0x1, P6 ;  /* 0x0000000003197211 */ /* 0x000fe200030f0eff */
[----:B------:R-:W5:Y:S01]  /*31f00*/  LDL.LU R9, [R1+0xcb8] ;  /* 0x000cb80001097983 */ /* 0x000f620000300800 */
[----:B------:R-:W-:-:S03]  /*31f10*/  PRMT R3, R5, 0x7632, R3 ;  /* 0x0000763205037816 */ /* 0x000fc60000000003 */
[----:B------:R-:W5:Y:S04]  /*31f20*/  LDL.LU R5, [R1+0xcb4] ;  /* 0x000cb40001057983 */ /* 0x000f680000300800 */
[----:B------:R0:W-:Y:S04]  /*31f30*/  @P3 STG.E.U16 [R26.64], R8 ;  /* 0x000000081a003986 */ /* 0x0001e8000c10150a */
[----:B------:R1:W-:Y:S01]  /*31f40*/  @P4 STG.E.U16 [R24.64], R3 ;  /* 0x0000000318004986 */ /* 0x0003e2000c10150a */
[----:B0-----:R-:W-:Y:S02]  /*31f50*/  PRMT R8, R14, 0x7632, R8 ;  /* 0x000076320e087816 */ /* 0x001fe40000000008 */
[C---:B--2---:R-:W-:Y:S01]  /*31f60*/  ISETP.LT.AND P2, PT, R18.reuse, c[0x0][0x17c], !P0 ;  /* 0x00005f0012007a0c */ /* 0x044fe20004741270 */
[----:B------:R-:W-:-:S02]  /*31f70*/  IMAD R4, R18, c[0x0][0x198], RZ ;  /* 0x0000660012047a24 */ /* 0x000fc400078e02ff */
[----:B------:R-:W2:Y:S01]  /*31f80*/  LDL.LU R18, [R1+0xa04] ;  /* 0x000a040001127983 */ /* 0x000ea20000300800 */
[C---:B----4-:R-:W-:Y:S01]  /*31f90*/  ISETP.LT.AND P3, PT, R15.reuse, c[0x0][0x17c], !P0 ;  /* 0x00005f000f007a0c */ /* 0x050fe20004761270 */
[----:B-1----:R-:W-:Y:S02]  /*31fa0*/  IMAD R3, R15, c[0x0][0x198], RZ ;  /* 0x000066000f037a24 */ /* 0x002fe400078e02ff */
[----:B------:R-:W4:Y:S04]  /*31fb0*/  LDL.LU R15, [R1+0xa08] ;  /* 0x000a0800010f7983 */ /* 0x000f280000300800 */
[----:B------:R-:W4:Y:S01]  /*31fc0*/  LDL.LU R14, [R1+0xa0c] ;  /* 0x000a0c00010e7983 */ /* 0x000f220000300800 */
[----:B------:R-:W-:Y:S02]  /*31fd0*/  LEA R26, P5, R4, R2, 0x1 ;  /* 0x00000002041a7211 */ /* 0x000fe400078a08ff */
[----:B------:R-:W-:-:S02]  /*31fe0*/  PRMT R12, R12, 0x7632, R12 ;  /* 0x000076320c0c7816 */ /* 0x000fc4000000000c */
[----:B------:R-:W-:Y:S01]  /*31ff0*/  LEA.HI.X.SX32 R27, R4, R0, 0x1, P5 ;  /* 0x00000000041b7211 */ /* 0x000fe200028f0eff */
[----:B---3--:R-:W-:Y:S01]  /*32000*/  IMAD R4, R7, c[0x0][0x198], RZ ;  /* 0x0000660007047a24 */ /* 0x008fe200078e02ff */
[----:B------:R-:W-:-:S03]  /*32010*/  LEA R24, P5, R3, R2, 0x1 ;  /* 0x0000000203187211 */ /* 0x000fc600078a08ff */
[----:B------:R0:W-:Y:S01]  /*32020*/  @P2 STG.E.U16 [R26.64], R12 ;  /* 0x0000000c1a002986 */ /* 0x0001e2000c10150a */
[----:B------:R-:W-:Y:S02]  /*32030*/  ISETP.LT.AND P4, PT, R7, c[0x0][0x17c], !P0 ;  /* 0x00005f0007007a0c */ /* 0x000fe40004781270 */
[----:B------:R-:W-:Y:S01]  /*32040*/  LEA.HI.X.SX32 R25, R3, R0, 0x1, P5 ;  /* 0x0000000003197211 */ /* 0x000fe200028f0eff */
[----:B------:R-:W3:Y:S04]  /*32050*/  LDL.LU R7, [R1+0xa10] ;  /* 0x000a100001077983 */ /* 0x000ee80000300800 */
[----:B------:R1:W-:Y:S01]  /*32060*/  @P3 STG.E.U16 [R24.64], R8 ;  /* 0x0000000818003986 */ /* 0x0003e2000c10150a */
[----:B0-----:R-:W-:-:S04]  /*32070*/  LEA R26, P2, R4, R2, 0x1 ;  /* 0x00000002041a7211 */ /* 0x001fc800078408ff */
[----:B------:R-:W-:Y:S02]  /*32080*/  LEA.HI.X.SX32 R27, R4, R0, 0x1, P2 ;  /* 0x00000000041b7211 */ /* 0x000fe400010f0eff */
[----:B------:R-:W-:Y:S02]  /*32090*/  PRMT R4, R11, 0x7632, R4 ;  /* 0x000076320b047816 */ /* 0x000fe40000000004 */
[----:B------:R-:W-:-:S03]  /*320a0*/  PRMT R16, R16, 0x7632, R16 ;  /* 0x0000763210107816 */ /* 0x000fc60000000010 */
[----:B------:R-:W-:Y:S01]  /*320b0*/  @P4 STG.E.U16 [R26.64], R4 ;  /* 0x000000041a004986 */ /* 0x000fe2000c10150a */
[C---:B--2---:R-:W-:Y:S01]  /*320c0*/  IMAD R3, R18.reuse, c[0x0][0x198], RZ ;  /* 0x0000660012037a24 */ /* 0x044fe200078e02ff */
[----:B------:R-:W-:Y:S02]  /*320d0*/  ISETP.LT.AND P5, PT, R18, c[0x0][0x17c], !P0 ;  /* 0x00005f0012007a0c */ /* 0x000fe400047a1270 */
[----:B------:R-:W2:Y:S02]  /*320e0*/  LDL.LU R18, [R1+0x84] ;  /* 0x0000840001127983 */ /* 0x000ea40000300800 */
[C---:B-1----:R-:W-:Y:S02]  /*320f0*/  LEA R24, P2, R3.reuse, R2, 0x1 ;  /* 0x0000000203187211 */ /* 0x042fe400078408ff */
[----:B------:R-:W5:Y:S02]  /*32100*/  LDL.LU R11, [R1+0xa14] ;  /* 0x000a1400010b7983 */ /* 0x000f640000300800 */
[----:B------:R-:W-:-:S02]  /*32110*/  LEA.HI.X.SX32 R25, R3, R0, 0x1, P2 ;  /* 0x0000000003197211 */ /* 0x000fc400010f0eff */
[----:B------:R-:W5:Y:S04]  /*32120*/  LDL.LU R19, [R1+0x74] ;  /* 0x0000740001137983 */ /* 0x000f680000300800 */
[----:B------:R-:W-:Y:S04]  /*32130*/  @P5 STG.E.U16 [R24.64], R16 ;  /* 0x0000001018005986 */ /* 0x000fe8000c10150a */
[----:B------:R0:W-:Y:S04]  /*32140*/  STL [R1+0xc88], R16 ;  /* 0x000c881001007387 */ /* 0x0001e80000100800 */
[----:B0-----:R-:W5:Y:S01]  /*32150*/  LDL.LU R16, [R1+0x64] ;  /* 0x0000640001107983 */ /* 0x001f620000300800 */
[C---:B----4-:R-:W-:Y:S01]  /*32160*/  ISETP.LT.AND P3, PT, R14.reuse, c[0x0][0x17c], !P0 ;  /* 0x00005f000e007a0c */ /* 0x050fe20004761270 */
[----:B------:R-:W-:-:S02]  /*32170*/  IMAD R3, R14, c[0x0][0x198], RZ ;  /* 0x000066000e037a24 */ /* 0x000fc400078e02ff */
[----:B------:R-:W4:Y:S01]  /*32180*/  LDL.LU R14, [R1+0xa1c] ;  /* 0x000a1c00010e7983 */ /* 0x000f220000300800 */
[C---:B------:R-:W-:Y:S01]  /*32190*/  IMAD R8, R15.reuse, c[0x0][0x198], RZ ;  /* 0x000066000f087a24 */ /* 0x040fe200078e02ff */
[----:B------:R-:W-:Y:S02]  /*321a0*/  ISETP.LT.AND P2, PT, R15, c[0x0][0x17c], !P0 ;  /* 0x00005f000f007a0c */ /* 0x000fe40004741270 */
[-C--:B------:R-:W-:Y:S01]  /*321b0*/  LEA R28, P5, R3, R2.reuse, 0x1 ;  /* 0x00000002031c7211 */ /* 0x080fe200078a08ff */
[----:B------:R-:W4:Y:S01]  /*321c0*/  LDL.LU R15, [R1+0xa20] ;  /* 0x000a2000010f7983 */ /* 0x000f220000300800 */
[C---:B------:R-:W-:Y:S01]  /*321d0*/  LEA R26, P6, R8.reuse, R2, 0x1 ;  /* 0x00000002081a7211 */ /* 0x040fe200078c08ff */
[C---:B---3--:R-:W-:Y:S01]  /*321e0*/  IMAD R4, R7.reuse, c[0x0][0x198], RZ ;  /* 0x0000660007047a24 */ /* 0x048fe200078e02ff */
[----:B------:R-:W-:Y:S02]  /*321f0*/  ISETP.LT.AND P4, PT, R7, c[0x0][0x17c], !P0 ;  /* 0x00005f0007007a0c */ /* 0x000fe40004781270 */
[----:B------:R-:W-:Y:S01]  /*32200*/  LEA.HI.X.SX32 R27, R8, R0, 0x1, P6 ;  /* 0x00000000081b7211 */ /* 0x000fe200030f0eff */
[----:B------:R-:W3:Y:S01]  /*32210*/  LDL.LU R7, [R1+0xa4] ;  /* 0x0000a40001077983 */ /* 0x000ee20000300800 */
[----:B------:R-:W-:-:S02]  /*32220*/  LEA R24, P6, R4, R2, 0x1 ;  /* 0x0000000204187211 */ /* 0x000fc400078c08ff */
[-C--:B------:R-:W-:Y:S02]  /*32230*/  LEA.HI.X.SX32 R29, R3, R0.reuse, 0x1, P5 ;  /* 0x00000000031d7211 */ /* 0x080fe400028f0eff */
[----:B------:R-:W3:Y:S01]  /*32240*/  LDL.LU R3, [R1+0xa18] ;  /* 0x000a180001037983 */ /* 0x000ee20000300800 */
[----:B------:R-:W-:Y:S02]  /*32250*/  PRMT R20, R20, 0x7632, R20 ;  /* 0x0000763214147816 */ /* 0x000fe40000000014 */
[----:B------:R-:W-:-:S03]  /*32260*/  LEA.HI.X.SX32 R25, R4, R0, 0x1, P6 ;  /* 0x0000000004197211 */ /* 0x000fc600030f0eff */
[----:B------:R0:W-:Y:S04]  /*32270*/  @P2 STG.E.U16 [R26.64], R20 ;  /* 0x000000141a002986 */ /* 0x0001e8000c10150a */
[----:B0-----:R-:W3:Y:S04]  /*32280*/  LDL.LU R20, [R1+0xb4] ;  /* 0x0000b40001147983 */ /* 0x001ee80000300800 */
[----:B--2---:R0:W-:Y:S01]  /*32290*/  @P3 STG.E.U16 [R28.64], R18 ;  /* 0x000000121c003986 */ /* 0x0041e2000c10150a */
[C---:B-----5:R-:W-:Y:S01]  /*322a0*/  IMAD R8, R11.reuse, c[0x0][0x198], RZ ;  /* 0x000066000b087a24 */ /* 0x060fe200078e02ff */
[----:B------:R-:W-:-:S02]  /*322b0*/  ISETP.LT.AND P2, PT, R11, c[0x0][0x17c], !P0 ;  /* 0x00005f000b007a0c */ /* 0x000fc40004741270 */
[----:B------:R-:W2:Y:S04]  /*322c0*/  LDL.LU R11, [R1+0x94] ;  /* 0x00009400010b7983 */ /* 0x000ea80000300800 */
[----:B------:R1:W-:Y:S01]  /*322d0*/  @P4 STG.E.U16 [R24.64], R19 ;  /* 0x0000001318004986 */ /* 0x0003e2000c10150a */
[C---:B----4-:R-:W-:Y:S01]  /*322e0*/  ISETP.LT.AND P4, PT, R14.reuse, c[0x0][0x17c], !P0 ;  /* 0x00005f000e007a0c */ /* 0x050fe20004781270 */
[----:B------:R-:W-:Y:S02]  /*322f0*/  IMAD R4, R14, c[0x0][0x198], RZ ;  /* 0x000066000e047a24 */ /* 0x000fe400078e02ff */
[----:B------:R-:W4:Y:S04]  /*32300*/  LDL.LU R14, [R1+0x54] ;  /* 0x00005400010e7983 */ /* 0x000f280000300800 */
[----:B0-----:R-:W5:Y:S01]  /*32310*/  LDL.LU R29, [R1+0xa24] ;  /* 0x000a2400011d7983 */ /* 0x001f620000300800 */
[----:B------:R-:W-:-:S04]  /*32320*/  LEA R26, P5, R8, R2, 0x1 ;  /* 0x00000002081a7211 */ /* 0x000fc800078a08ff */
[----:B------:R-:W-:Y:S02]  /*32330*/  LEA.HI.X.SX32 R27, R8, R0, 0x1, P5 ;  /* 0x00000000081b7211 */ /* 0x000fe400028f0eff */
[C---:B---3--:R-:W-:Y:S01]  /*32340*/  ISETP.LT.AND P3, PT, R3.reuse, c[0x0][0x17c], !P0 ;  /* 0x00005f0003007a0c */ /* 0x048fe20004761270 */
[----:B------:R-:W-:Y:S02]  /*32350*/  IMAD R3, R3, c[0x0][0x198], RZ ;  /* 0x0000660003037a24 */ /* 0x000fe400078e02ff */
[----:B------:R0:W-:Y:S03]  /*32360*/  @P2 STG.E.U16 [R26.64], R16 ;  /* 0x000000101a002986 */ /* 0x0001e6000c10150a */
[----:B-1----:R-:W-:-:S04]  /*32370*/  LEA R24, P6, R3, R2, 0x1 ;  /* 0x0000000203187211 */ /* 0x002fc800078c08ff */
[----:B------:R-:W-:Y:S01]  /*32380*/  LEA.HI.X.SX32 R25, R3, R0, 0x1, P6 ;  /* 0x0000000003197211 */ /* 0x000fe200030f0eff */
[C---:B------:R-:W-:Y:S01]  /*32390*/  IMAD R8, R15.reuse, c[0x0][0x198], RZ ;  /* 0x000066000f087a24 */ /* 0x040fe200078e02ff */
[-C--:B------:R-:W-:Y:S02]  /*323a0*/  LEA R28, P5, R4, R2.reuse, 0x1 ;  /* 0x00000002041c7211 */ /* 0x080fe400078a08ff */
[----:B------:R-:W-:Y:S01]  /*323b0*/  ISETP.LT.AND P2, PT, R15, c[0x0][0x17c], !P0 ;  /* 0x00005f000f007a0c */ /* 0x000fe20004741270 */
[----:B------:R1:W-:Y:S01]  /*323c0*/  @P3 STG.E.U16 [R24.64], R5 ;  /* 0x0000000518003986 */ /* 0x0003e2000c10150a */
[----:B0-----:R-:W-:-:S03]  /*323d0*/  LEA R26, P6, R8, R2, 0x1 ;  /* 0x00000002081a7211 */ /* 0x001fc600078c08ff */
[----:B------:R-:W3:Y:S01]  /*323e0*/  LDL.LU R15, [R1+0x44] ;  /* 0x00004400010f7983 */ /* 0x000ee20000300800 */
[----:B-----5:R-:W-:Y:S02]  /*323f0*/  IMAD.MOV.U32 R27, RZ, RZ, R29 ;  /* 0x000000ffff1b7224 */ /* 0x020fe400078e001d */
[----:B------:R-:W-:-:S03]  /*32400*/  IMAD R3, R29, c[0x0][0x198], RZ ;  /* 0x000066001d037a24 */ /* 0x000fc600078e02ff */
[----:B------:R-:W-:Y:S02]  /*32410*/  ISETP.LT.AND P3, PT, R27, c[0x0][0x17c], !P0 ;  /* 0x00005f001b007a0c */ /* 0x000fe40004761270 */
[----:B------:R-:W-:Y:S02]  /*32420*/  LEA.HI.X.SX32 R29, R4, R0, 0x1, P5 ;  /* 0x00000000041d7211 */ /* 0x000fe400028f0eff */
[C---:B-1----:R-:W-:Y:S01]  /*32430*/  LEA R24, P5, R3.reuse, R2, 0x1 ;  /* 0x0000000203187211 */ /* 0x042fe200078a08ff */
[----:B------:R-:W5:Y:S01]  /*32440*/  LDL.LU R4, [R1+0xa28] ;  /* 0x000a280001047983 */ /* 0x000f620000300800 */
[-C--:B------:R-:W-:Y:S02]  /*32450*/  LEA.HI.X.SX32 R27, R8, R0.reuse, 0x1, P6 ;  /* 0x00000000081b7211 */ /* 0x080fe400030f0eff */
[----:B------:R-:W-:Y:S01]  /*32460*/  LEA.HI.X.SX32 R25, R3, R0, 0x1, P5 ;  /* 0x0000000003197211 */ /* 0x000fe200028f0eff */
[----:B------:R-:W3:Y:S04]  /*32470*/  LDL.LU R8, [R1+0xa2c] ;  /* 0x000a2c0001087983 */ /* 0x000ee80000300800 */
[----:B------:R-:W-:Y:S04]  /*32480*/  @P4 STG.E.U16 [R28.64], R20 ;  /* 0x000000141c004986 */ /* 0x000fe8000c10150a */
[----:B------:R-:W-:Y:S04]  /*32490*/  @P2 STG.E.U16 [R26.64], R7 ;  /* 0x000000071a002986 */ /* 0x000fe8000c10150a */
[----:B--2---:R0:W-:Y:S04]  /*324a0*/  @P3 STG.E.U16 [R24.64], R11 ;  /* 0x0000000b18003986 */ /* 0x0041e8000c10150a */
[----:B0-----:R-:W2:Y:S04]  /*324b0*/  LDL.LU R25, [R1+0xa30] ;  /* 0x000a300001197983 */ /* 0x001ea80000300800 */
[----:B------:R-:W4:Y:S01]  /*324c0*/  LDL.LU R29, [R1+0xa34] ;  /* 0x000a3400011d7983 */ /* 0x000f220000300800 */
[C---:B-----5:R-:W-:Y:S01]  /*324d0*/  ISETP.LT.AND P4, PT, R4.reuse, c[0x0][0x17c], !P0 ;  /* 0x00005f0004007a0c */ /* 0x060fe20004781270 */
[----:B------:R-:W-:-:S02]  /*324e0*/  IMAD R4, R4, c[0x0][0x198], RZ ;  /* 0x0000660004047a24 */ /* 0x000fc400078e02ff */
[C---:B---3--:R-:W-:Y:S01]  /*324f0*/  IMAD R3, R8.reuse, c[0x0][0x198], RZ ;  /* 0x0000660008037a24 */ /* 0x048fe200078e02ff */
[----:B------:R-:W-:Y:S02]  /*32500*/  ISETP.LT.AND P2, PT, R8, c[0x0][0x17c], !P0 ;  /* 0x00005f0008007a0c */ /* 0x000fe40004741270 */
[CC--:B------:R-:W-:Y:S02]  /*32510*/  LEA R26, P6, R4.reuse, R2.reuse, 0x1 ;  /* 0x00000002041a7211 */ /* 0x0c0fe400078c08ff */
[----:B------:R-:W-:Y:S02]  /*32520*/  LEA R28, P5, R3, R2, 0x1 ;  /* 0x00000002031c7211 */ /* 0x000fe400078a08ff */
[----:B------:R-:W-:-:S05]  /*32530*/  LEA.HI.X.SX32 R27, R4, R0, 0x1, P6 ;  /* 0x00000000041b7211 */ /* 0x000fca00030f0eff */
[----:B------:R0:W-:Y:S01]  /*32540*/  @P4 STG.E.U16 [R26.64], R9 ;  /* 0x000000091a004986 */ /* 0x0001e2000c10150a */
[C---:B--2---:R-:W-:Y:S01]  /*32550*/  IMAD R8, R25.reuse, c[0x0][0x198], RZ ;  /* 0x0000660019087a24 */ /* 0x044fe200078e02ff */
[----:B------:R-:W-:Y:S01]  /*32560*/  ISETP.LT.AND P3, PT, R25, c[0x0][0x17c], !P0 ;  /* 0x00005f0019007a0c */ /* 0x000fe20004761270 */
[----:B----4-:R-:W-:Y:S02]  /*32570*/  IMAD R4, R29, c[0x0][0x198], RZ ;  /* 0x000066001d047a24 */ /* 0x010fe400078e02ff */
[----:B------:R-:W-:Y:S01]  /*32580*/  IMAD.MOV.U32 R25, RZ, RZ, R29 ;  /* 0x000000ffff197224 */ /* 0x000fe200078e001d */
[----:B------:R-:W-:Y:S02]  /*32590*/  LEA.HI.X.SX32 R29, R3, R0, 0x1, P5 ;  /* 0x00000000031d7211 */ /* 0x000fe400028f0eff */
[----:B------:R-:W2:Y:S01]  /*325a0*/  LDL.LU R3, [R1+0xa38] ;  /* 0x000a380001037983 */ /* 0x000ea20000300800 */
[----:B------:R-:W-:Y:S02]  /*325b0*/  LEA R24, P6, R8, R2, 0x1 ;  /* 0x0000000208187211 */ /* 0x000fe400078c08ff */
[----:B------:R-:W-:-:S02]  /*325c0*/  ISETP.LT.AND P4, PT, R25, c[0x0][0x17c], !P0 ;  /* 0x00005f0019007a0c */ /* 0x000fc40004781270 */
[----:B0-----:R-:W-:Y:S02]  /*325d0*/  LEA R26, P5, R4, R2, 0x1 ;  /* 0x00000002041a7211 */ /* 0x001fe400078a08ff */
[-C--:B------:R-:W-:Y:S01]  /*325e0*/  LEA.HI.X.SX32 R25, R8, R0.reuse, 0x1, P6 ;  /* 0x0000000008197211 */ /* 0x080fe200030f0eff */
[----:B------:R0:W-:Y:S01]  /*325f0*/  @P2 STG.E.U16 [R28.64], R14 ;  /* 0x0000000e1c002986 */ /* 0x0001e2000c10150a */
[----:B------:R-:W-:-:S03]  /*32600*/  LEA.HI.X.SX32 R27, R4, R0, 0x1, P5 ;  /* 0x00000000041b7211 */ /* 0x000fc600028f0eff */
[----:B------:R-:W3:Y:S04]  /*32610*/  LDL.LU R8, [R1+0xa3c] ;  /* 0x000a3c0001087983 */ /* 0x000ee80000300800 */
[----:B0-----:R-:W4:Y:S04]  /*32620*/  LDL.LU R28, [R1+0xa44] ;  /* 0x000a4400011c7983 */ /* 0x001f280000300800 */
[----:B------:R-:W5:Y:S04]  /*32630*/  LDL.LU R29, [R1+0x34] ;  /* 0x00003400011d7983 */ /* 0x000f680000300800 */
[----:B------:R-:W4:Y:S04]  /*32640*/  LDL.LU R4, [R1+0xa40] ;  /* 0x000a400001047983 */ /* 0x000f280000300800 */
[----:B------:R0:W-:Y:S01]  /*32650*/  @P3 STG.E.U16 [R24.64], R15 ;  /* 0x0000000f18003986 */ /* 0x0001e2000c10150a */
[C---:B--2---:R-:W-:Y:S01]  /*32660*/  ISETP.LT.AND P2, PT, R3.reuse, c[0x0][0x17c], !P0 ;  /* 0x00005f0003007a0c */ /* 0x044fe20004741270 */
[----:B------:R-:W-:-:S05]  /*32670*/  IMAD R3, R3, c[0x0][0x198], RZ ;  /* 0x0000660003037a24 */ /* 0x000fca00078e02ff */
[C---:B0-----:R-:W-:Y:S02]  /*32680*/  LEA R24, P6, R3.reuse, R2, 0x1 ;  /* 0x0000000203187211 */ /* 0x041fe400078c08ff */
[C---:B---3--:R-:W-:Y:S01]  /*32690*/  ISETP.LT.AND P3, PT, R8.reuse, c[0x0][0x17c], !P0 ;  /* 0x00005f0008007a0c */ /* 0x048fe20004761270 */
[----:B------:R-:W-:Y:S01]  /*326a0*/  IMAD R8, R8, c[0x0][0x198], RZ ;  /* 0x0000660008087a24 */ /* 0x000fe200078e02ff */
[----:B------:R-:W-:Y:S01]  /*326b0*/  LEA.HI.X.SX32 R25, R3, R0, 0x1, P6 ;  /* 0x0000000003197211 */ /* 0x000fe200030f0eff */
[----:B-----5:R0:W-:Y:S01]  /*326c0*/  @P4 STG.E.U16 [R26.64], R29 ;  /* 0x0000001d1a004986 */ /* 0x0201e2000c10150a */
[C---:B----4-:R-:W-:Y:S01]  /*326d0*/  ISETP.LT.AND P4, PT, R4.reuse, c[0x0][0x17c], !P0 ;  /* 0x00005f0004007a0c */ /* 0x050fe20004781270 */
[----:B------:R-:W-:Y:S02]  /*326e0*/  IMAD R4, R4, c[0x0][0x198], RZ ;  /* 0x0000660004047a24 */ /* 0x000fe400078e02ff */
[----:B------:R1:W-:Y:S01]  /*326f0*/  @P2 STG.E.U16 [R24.64], R13 ;  /* 0x0000000d18002986 */ /* 0x0003e2000c10150a */
[----:B0-----:R-:W-:-:S04]  /*32700*/  LEA R26, P5, R8, R2, 0x1 ;  /* 0x00000002081a7211 */ /* 0x001fc800078a08ff */
[----:B------:R-:W-:Y:S02]  /*32710*/  LEA.HI.X.SX32 R27, R8, R0, 0x1, P5 ;  /* 0x00000000081b7211 */ /* 0x000fe400028f0eff */
[----:B-1----:R-:W-:Y:S01]  /*32720*/  LEA R24, P2, R4, R2, 0x1 ;  /* 0x0000000204187211 */ /* 0x002fe200078408ff */
[C---:B------:R-:W-:Y:S01]  /*32730*/  IMAD R3, R28.reuse, c[0x0][0x198], RZ ;  /* 0x000066001c037a24 */ /* 0x040fe200078e02ff */
[----:B------:R-:W-:Y:S01]  /*32740*/  ISETP.LT.AND P6, PT, R28, c[0x0][0x17c], !P0 ;  /* 0x00005f001c007a0c */ /* 0x000fe200047c1270 */
[----:B------:R0:W-:Y:S01]  /*32750*/  @P3 STG.E.U16 [R26.64], R10 ;  /* 0x0000000a1a003986 */ /* 0x0001e2000c10150a */
[----:B------:R-:W-:-:S03]  /*32760*/  LEA.HI.X.SX32 R25, R4, R0, 0x1, P2 ;  /* 0x0000000004197211 */ /* 0x000fc600010f0eff */
[----:B------:R-:W2:Y:S04]  /*32770*/  LDL.LU R28, [R1+0xa50] ;  /* 0x000a5000011c7983 */ /* 0x000ea80000300800 */
[----:B------:R1:W-:Y:S04]  /*32780*/  @P4 STG.E.U16 [R24.64], R6 ;  /* 0x0000000618004986 */ /* 0x0003e8000c10150a */
[----:B0-----:R-:W3:Y:S04]  /*32790*/  LDL.LU R27, [R1+0xa48] ;  /* 0x000a4800011b7983 */ /* 0x001ee80000300800 */
[----:B------:R-:W4:Y:S04]  /*327a0*/  LDL.LU R4, [R1+0xa94] ;  /* 0x000a940001047983 */ /* 0x000f280000300800 */
[----:B-1----:R-:W5:Y:S01]  /*327b0*/  LDL.LU R25, [R1+0xa4c] ;  /* 0x000a4c0001197983 */ /* 0x002f620000300800 */
[----:B------:R-:W-:-:S02]  /*327c0*/  LEA R26, P5, R3, R2, 0x1 ;  /* 0x00000002031a7211 */ /* 0x000fc400078a08ff */
[C---:B---3--:R-:W-:Y:S02]  /*327d0*/  ISETP.LT.AND P3, PT, R27.reuse, c[0x0][0x17c], !P0 ;  /* 0x00005f001b007a0c */ /* 0x048fe40004761270 */
[----:B----4-:R-:W-:Y:S01]  /*327e0*/  ISETP.LT.AND P2, PT, R4, c[0x0][0x17c], !P0 ;  /* 0x00005f0004007a0c */ /* 0x010fe20004741270 */
[----:B------:R-:W-:Y:S01]  /*327f0*/  IMAD R4, R27, c[0x0][0x198], RZ ;  /* 0x000066001b047a24 */ /* 0x000fe200078e02ff */
[----:B------:R-:W-:Y:S01]  /*32800*/  LEA.HI.X.SX32 R27, R3, R0, 0x1, P5 ;  /* 0x00000000031b7211 */ /* 0x000fe200028f0eff */
[----:B-----5:R-:W-:-:S03]  /*32810*/  IMAD R3, R25, c[0x0][0x198], RZ ;  /* 0x0000660019037a24 */ /* 0x020fc600078e02ff */
[C---:B------:R-:W-:Y:S01]  /*32820*/  LEA R24, P5, R4.reuse, R2, 0x1 ;  /* 0x0000000204187211 */ /* 0x040fe200078a08ff */
[----:B------:R0:W-:Y:S01]  /*32830*/  @P6 STG.E.U16 [R26.64], R17 ;  /* 0x000000111a006986 */ /* 0x0001e2000c10150a */
[----:B------:R-:W-:Y:S02]  /*32840*/  ISETP.LT.AND P4, PT, R25, c[0x0][0x17c], !P0 ;  /* 0x00005f0019007a0c */ /* 0x000fe40004781270 */
[----:B------:R-:W-:Y:S01]  /*32850*/  LEA.HI.X.SX32 R25, R4, R0, 0x1, P5 ;  /* 0x0000000004197211 */ /* 0x000fe200028f0eff */
[C---:B--2---:R-:W-:Y:S01]  /*32860*/  IMAD R4, R28.reuse, c[0x0][0x198], RZ ;  /* 0x000066001c047a24 */ /* 0x044fe200078e02ff */
[----:B------:R-:W-:Y:S02]  /*32870*/  ISETP.LT.AND P5, PT, R28, c[0x0][0x17c], !P0 ;  /* 0x00005f001c007a0c */ /* 0x000fe400047a1270 */
[C---:B0-----:R-:W-:Y:S01]  /*32880*/  LEA R26, P6, R3.reuse, R2, 0x1 ;  /* 0x00000002031a7211 */ /* 0x041fe200078c08ff */
[----:B------:R0:W-:Y:S03]  /*32890*/  @P3 STG.E.U16 [R24.64], R21 ;  /* 0x0000001518003986 */ /* 0x0001e6000c10150a */
[----:B------:R-:W-:-:S02]  /*328a0*/  LEA.HI.X.SX32 R27, R3, R0, 0x1, P6 ;  /* 0x00000000031b7211 */ /* 0x000fc400030f0eff */
[----:B------:R-:W-:Y:S02]  /*328b0*/  PRMT R3, R18, 0x7632, R3 ;  /* 0x0000763212037816 */ /* 0x000fe40000000003 */
[----:B------:R-:W2:Y:S04]  /*328c0*/  LDL.LU R18, [R1+0xcb0] ;  /* 0x000cb00001127983 */ /* 0x000ea80000300800 */
[----:B------:R-:W3:Y:S04]  /*328d0*/  LDL.LU R28, [R1+0xa5c] ;  /* 0x000a5c00011c7983 */ /* 0x000ee80000300800 */
[----:B0-----:R-:W4:Y:S04]  /*328e0*/  LDL.LU R25, [R1+0xa54] ;  /* 0x000a540001197983 */ /* 0x001f280000300800 */
[----:B------:R0:W-:Y:S04]  /*328f0*/  @P4 STG.E.U16 [R26.64], R3 ;  /* 0x000000031a004986 */ /* 0x0001e8000c10150a */
[----:B0-----:R-:W5:Y:S01]  /*32900*/  LDL.LU R27, [R1+0xa58] ;  /* 0x000a5800011b7983 */ /* 0x001f620000300800 */
[----:B------:R-:W-:-:S02]  /*32910*/  LEA R24, P3, R4, R2, 0x1 ;  /* 0x0000000204187211 */ /* 0x000fc400078608ff */
[----:B------:R-:W-:Y:S02]  /*32920*/  PRMT R5, R19, 0x7632, R5 ;  /* 0x0000763213057816 */ /* 0x000fe40000000005 */
[----:B------:R-:W2:Y:S01]  /*32930*/  LDL.LU R19, [R1+0xcac] ;  /* 0x000cac0001137983 */ /* 0x000ea20000300800 */
[C---:B----4-:R-:W-:Y:S01]  /*32940*/  ISETP.LT.AND P4, PT, R25.reuse, c[0x0][0x17c], !P0 ;  /* 0x00005f0019007a0c */ /* 0x050fe20004781270 */
[----:B------:R-:W-:Y:S01]  /*32950*/  IMAD R3, R25, c[0x0][0x198], RZ ;  /* 0x0000660019037a24 */ /* 0x000fe200078e02ff */
[----:B------:R-:W-:-:S05]  /*32960*/  LEA.HI.X.SX32 R25, R4, R0, 0x1, P3 ;  /* 0x0000000004197211 */ /* 0x000fca00018f0eff */
[----:B------:R0:W-:Y:S02]  /*32970*/  @P5 STG.E.U16 [R24.64], R5 ;  /* 0x0000000518005986 */ /* 0x0001e4000c10150a */
[----:B0-----:R-:W-:Y:S02]  /*32980*/  PRMT R5, R16, 0x7632, R5 ;  /* 0x0000763210057816 */ /* 0x001fe40000000005 */
[----:B------:R-:W4:Y:S01]  /*32990*/  LDL.LU R16, [R1+0xa64] ;  /* 0x000a640001107983 */ /* 0x000f220000300800 */
[----:B------:R-:W-:Y:S01]  /*329a0*/  LEA R26, P6, R3, R2, 0x1 ;  /* 0x00000002031a7211 */ /* 0x000fe200078c08ff */
[C---:B-----5:R-:W-:Y:S01]  /*329b0*/  IMAD R4, R27.reuse, c[0x0][0x198], RZ ;  /* 0x000066001b047a24 */ /* 0x060fe200078e02ff */
[----:B------:R-:W-:Y:S02]  /*329c0*/  ISETP.LT.AND P3, PT, R27, c[0x0][0x17c], !P0 ;  /* 0x00005f001b007a0c */ /* 0x000fe40004761270 */
[----:B------:R-:W-:Y:S01]  /*329d0*/  LEA.HI.X.SX32 R27, R3, R0, 0x1, P6 ;  /* 0x00000000031b7211 */ /* 0x000fe200030f0eff */
[C---:B---3--:R-:W-:Y:S01]  /*329e0*/  IMAD R3, R28.reuse, c[0x0][0x198], RZ ;  /* 0x000066001c037a24 */ /* 0x048fe200078e02ff */
[----:B------:R-:W-:-:S02]  /*329f0*/  ISETP.LT.AND P6, PT, R28, c[0x0][0x17c], !P0 ;  /* 0x00005f001c007a0c */ /* 0x000fc400047c1270 */
[----:B------:R-:W3:Y:S04]  /*32a00*/  LDL.LU R28, [R1+0xa68] ;  /* 0x000a6800011c7983 */ /* 0x000ee80000300800 */
[----:B------:R0:W-:Y:S01]  /*32a10*/  @P4 STG.E.U16 [R26.64], R5 ;  /* 0x000000051a004986 */ /* 0x0001e2000c10150a */
[----:B------:R-:W-:-:S03]  /*32a20*/  LEA R24, P5, R4, R2, 0x1 ;  /* 0x0000000204187211 */ /* 0x000fc600078a08ff */
[----:B0-----:R-:W5:Y:S01]  /*32a30*/  LDL.LU R27, [R1+0xa60] ;  /* 0x000a6000011b7983 */ /* 0x001f620000300800 */
[----:B------:R-:W-:Y:S02]  /*32a40*/  LEA.HI.X.SX32 R25, R4, R0, 0x1, P5 ;  /* 0x0000000004197211 */ /* 0x000fe400028f0eff */
[----:B------:R-:W-:Y:S02]  /*32a50*/  PRMT R8, R5, 0x7632, R8 ;  /* 0x0000763205087816 */ /* 0x000fe40000000008 */
[C---:B------:R-:W-:Y:S02]  /*32a60*/  LEA R4, P5, R3.reuse, R2, 0x1 ;  /* 0x0000000203047211 */ /* 0x040fe400078a08ff */
[----:B------:R-:W-:Y:S01]  /*32a70*/  PRMT R9, R20, 0x7632, R9 ;  /* 0x0000763214097816 */ /* 0x000fe20000000009 */
[----:B------:R-:W-:Y:S01]  /*32a80*/  @P3 STG.E.U16 [R24.64], R8 ;  /* 0x0000000818003986 */ /* 0x000fe2000c10150a */
[----:B------:R-:W-:-:S03]  /*32a90*/  LEA.HI.X.SX32 R5, R3, R0, 0x1, P5 ;  /* 0x0000000003057211 */ /* 0x000fc600028f0eff */
[----:B------:R-:W2:Y:S01]  /*32aa0*/  LDL.LU R20, [R1+0xa6c] ;  /* 0x000a6c0001147983 */ /* 0x000ea20000300800 */
[C---:B----4-:R-:W-:Y:S01]  /*32ab0*/  ISETP.LT.AND P3, PT, R16.reuse, c[0x0][0x17c], !P0 ;  /* 0x00005f0010007a0c */ /* 0x050fe20004761270 */
[----:B------:R-:W-:Y:S02]  /*32ac0*/  IMAD R3, R16, c[0x0][0x198], RZ ;  /* 0x0000660010037a24 */ /* 0x000fe400078e02ff */
[----:B------:R-:W4:Y:S04]  /*32ad0*/  LDL.LU R16, [R1+0xa70] ;  /* 0x000a700001107983 */ /* 0x000f280000300800 */
[----:B------:R0:W-:Y:S02]  /*32ae0*/  @P6 STG.E.U16 [R4.64], R9 ;  /* 0x0000000904006986 */ /* 0x0001e4000c10150a */
[----:B0-----:R-:W-:Y:S01]  /*32af0*/  LEA R4, P6, R3, R2, 0x1 ;  /* 0x0000000203047211 */ /* 0x001fe200078c08ff */
[C---:B-----5:R-:W-:Y:S01]  /*32b00*/  IMAD R8, R27.reuse, c[0x0][0x198], RZ ;  /* 0x000066001b087a24 */ /* 0x060fe200078e02ff */
[----:B------:R-:W-:-:S02]  /*32b10*/  ISETP.LT.AND P4, PT, R27, c[0x0][0x17c], !P0 ;  /* 0x00005f001b007a0c */ /* 0x000fc40004781270 */
[----:B------:R-:W-:Y:S02]  /*32b20*/  PRMT R9, R7, 0x7632, R9 ;  /* 0x0000763207097816 */ /* 0x000fe40000000009 */
[C---:B------:R-:W-:Y:S01]  /*32b30*/  LEA R24, P5, R8.reuse, R2, 0x1 ;  /* 0x0000000208187211 */ /* 0x040fe200078a08ff */
[----:B------:R-:W5:Y:S01]  /*32b40*/  LDL.LU R7, [R1+0xca8] ;  /* 0x000ca80001077983 */ /* 0x000f620000300800 */
[-C--:B------:R-:W-:Y:S02]  /*32b50*/  LEA.HI.X.SX32 R5, R3, R0.reuse, 0x1, P6 ;  /* 0x0000000003057211 */ /* 0x080fe400030f0eff */
[----:B------:R-:W-:Y:S02]  /*32b60*/  PRMT R3, R11, 0x7632, R3 ;  /* 0x000076320b037816 */ /* 0x000fe40000000003 */
[----:B------:R-:W5:Y:S01]  /*32b70*/  LDL.LU R11, [R1+0xca4] ;  /* 0x000ca400010b7983 */ /* 0x000f620000300800 */
[----:B------:R-:W-:-:S03]  /*32b80*/  LEA.HI.X.SX32 R25, R8, R0, 0x1, P5 ;  /* 0x0000000008197211 */ /* 0x000fc600028f0eff */
[----:B------:R-:W5:Y:S04]  /*32b90*/  LDL.LU R27, [R1+0xa74] ;  /* 0x000a7400011b7983 */ /* 0x000f680000300800 */
[----:B------:R-:W-:Y:S04]  /*32ba0*/  @P4 STG.E.U16 [R24.64], R9 ;  /* 0x0000000918004986 */ /* 0x000fe8000c10150a */
[----:B------:R0:W-:Y:S04]  /*32bb0*/  @P3 STG.E.U16 [R4.64], R3 ;  /* 0x0000000304003986 */ /* 0x0001e8000c10150a */
[----:B------:R-:W5:Y:S01]  /*32bc0*/  LDL.LU R26, [R1+0xa78] ;  /* 0x000a7800011a7983 */ /* 0x000f620000300800 */
[----:B0-----:R-:W-:Y:S01]  /*32bd0*/  PRMT R5, R9, 0x7632, R5 ;  /* 0x0000763209057816 */ /* 0x001fe20000000005 */
[C---:B--2---:R-:W-:Y:S01]  /*32be0*/  IMAD R3, R20.reuse, c[0x0][0x198], RZ ;  /* 0x0000660014037a24 */ /* 0x044fe200078e02ff */
[----:B------:R-:W-:-:S02]  /*32bf0*/  ISETP.LT.AND P4, PT, R20, c[0x0][0x17c], !P0 ;  /* 0x00005f0014007a0c */ /* 0x000fc40004781270 */
[C---:B----4-:R-:W-:Y:S01]  /*32c00*/  ISETP.LT.AND P3, PT, R16.reuse, c[0x0][0x17c], !P0 ;  /* 0x00005f0010007a0c */ /* 0x050fe20004761270 */
[----:B------:R-:W-:Y:S02]  /*32c10*/  IMAD R9, R16, c[0x0][0x198], RZ ;  /* 0x0000660010097a24 */ /* 0x000fe400078e02ff */
[----:B------:R-:W2:Y:S04]  /*32c20*/  LDL.LU R16, [R1+0xa7c] ;  /* 0x000a7c0001107983 */ /* 0x000ea80000300800 */
[----:B------:R-:W4:Y:S01]  /*32c30*/  LDL.LU R20, [R1+0xa80] ;  /* 0x000a800001147983 */ /* 0x000f220000300800 */
[C---:B---3--:R-:W-:Y:S01]  /*32c40*/  IMAD R8, R28.reuse, c[0x0][0x198], RZ ;  /* 0x000066001c087a24 */ /* 0x048fe200078e02ff */
[----:B------:R-:W-:-:S04]  /*32c50*/  ISETP.LT.AND P5, PT, R28, c[0x0][0x17c], !P0 ;  /* 0x00005f001c007a0c */ /* 0x000fc800047a1270 */
[----:B------:R-:W-:-:S04]  /*32c60*/  LEA R24, P6, R8, R2, 0x1 ;  /* 0x0000000208187211 */ /* 0x000fc800078c08ff */
[----:B------:R-:W-:Y:S02]  /*32c70*/  LEA.HI.X.SX32 R25, R8, R0, 0x1, P6 ;  /* 0x0000000008197211 */ /* 0x000fe400030f0eff */
[-C--:B------:R-:W-:Y:S02]  /*32c80*/  LEA R4, P6, R3, R2.reuse, 0x1 ;  /* 0x0000000203047211 */ /* 0x080fe400078c08ff */
[----:B------:R-:W-:Y:S01]  /*32c90*/  PRMT R12, R14, 0x7632, R12 ;  /* 0x000076320e0c7816 */ /* 0x000fe2000000000c */
[----:B------:R0:W-:Y:S01]  /*32ca0*/  @P5 STG.E.U16 [R24.64], R5 ;  /* 0x0000000518005986 */ /* 0x0001e2000c10150a */
[----:B------:R-:W-:Y:S02]  /*32cb0*/  LEA R8, P5, R9, R2, 0x1 ;  /* 0x0000000209087211 */ /* 0x000fe400078a08ff */
[----:B------:R-:W-:Y:S01]  /*32cc0*/  PRMT R13, R15, 0x7632, R13 ;  /* 0x000076320f0d7816 */ /* 0x000fe2000000000d */
[----:B------:R-:W3:Y:S01]  /*32cd0*/  LDL.LU R14, [R1+0xca0] ;  /* 0x000ca000010e7983 */ /* 0x000ee20000300800 */
[----:B------:R-:W-:-:S03]  /*32ce0*/  LEA.HI.X.SX32 R9, R9, R0, 0x1, P5 ;  /* 0x0000000009097211 */ /* 0x000fc600028f0eff */
[----:B------:R-:W3:Y:S01]  /*32cf0*/  LDL.LU R15, [R1+0xa88] ;  /* 0x000a8800010f7983 */ /* 0x000ee20000300800 */
[----:B0-----:R-:W-:Y:S01]  /*32d00*/  LEA.HI.X.SX32 R5, R3, R0, 0x1, P6 ;  /* 0x0000000003057211 */ /* 0x001fe200030f0eff */
[C---:B-----5:R-:W-:Y:S01]  /*32d10*/  IMAD R3, R27.reuse, c[0x0][0x198], RZ ;  /* 0x000066001b037a24 */ /* 0x060fe200078e02ff */
[----:B------:R-:W-:-:S03]  /*32d20*/  ISETP.LT.AND P6, PT, R27, c[0x0][0x17c], !P0 ;  /* 0x00005f001b007a0c */ /* 0x000fc600047c1270 */
[----:B------:R0:W-:Y:S04]  /*32d30*/  @P4 STG.E.U16 [R4.64], R12 ;  /* 0x0000000c04004986 */ /* 0x0001e8000c10150a */
[----:B------:R1:W-:Y:S01]  /*32d40*/  @P3 STG.E.U16 [R8.64], R13 ;  /* 0x0000000d08003986 */ /* 0x0003e2000c10150a */
[----:B0-----:R-:W-:Y:S02]  /*32d50*/  LEA R4, P5, R3, R2, 0x1 ;  /* 0x0000000203047211 */ /* 0x001fe400078a08ff */
[----:B------:R-:W-:Y:S02]  /*32d60*/  PRMT R12, R29, 0x7632, R12 ;  /* 0x000076321d0c7816 */ /* 0x000fe4000000000c */
[----:B------:R-:W-:-:S05]  /*32d70*/  LEA.HI.X.SX32 R5, R3, R0, 0x1, P5 ;  /* 0x0000000003057211 */ /* 0x000fca00028f0eff */
[----:B------:R0:W-:Y:S01]  /*32d80*/  @P6 STG.E.U16 [R4.64], R12 ;  /* 0x0000000c04006986 */ /* 0x0001e2000c10150a */
[C---:B-1----:R-:W-:Y:S01]  /*32d90*/  IMAD R9, R26.reuse, c[0x0][0x198], RZ ;  /* 0x000066001a097a24 */ /* 0x042fe200078e02ff */
[----:B------:R-:W-:-:S04]  /*32da0*/  ISETP.LT.AND P4, PT, R26, c[0x0][0x17c], !P0 ;  /* 0x00005f001a007a0c */ /* 0x000fc80004781270 */
[----:B------:R-:W-:Y:S02]  /*32db0*/  LEA R8, P5, R9, R2, 0x1 ;  /* 0x0000000209087211 */ /* 0x000fe400078a08ff */
[----:B------:R-:W-:Y:S02]  /*32dc0*/  PRMT R13, R13, 0x7632, R13 ;  /* 0x000076320d0d7816 */ /* 0x000fe4000000000d */
[----:B------:R-:W-:-:S05]  /*32dd0*/  LEA.HI.X.SX32 R9, R9, R0, 0x1, P5 ;  /* 0x0000000009097211 */ /* 0x000fca00028f0eff */
[----:B------:R-:W-:Y:S01]  /*32de0*/  @P4 STG.E.U16 [R8.64], R13 ;  /* 0x0000000d08004986 */ /* 0x000fe2000c10150a */
[C---:B--2---:R-:W-:Y:S01]  /*32df0*/  IMAD R3, R16.reuse, c[0x0][0x198], RZ ;  /* 0x0000660010037a24 */ /* 0x044fe200078e02ff */
[----:B------:R-:W-:Y:S02]  /*32e00*/  ISETP.LT.AND P3, PT, R16, c[0x0][0x17c], !P0 ;  /* 0x00005f0010007a0c */ /* 0x000fe40004761270 */
[----:B------:R-:W2:Y:S02]  /*32e10*/  LDL.LU R16, [R1+0xa84] ;  /* 0x000a840001107983 */ /* 0x000ea40000300800 */
[----:B0-----:R-:W-:-:S04]  /*32e20*/  LEA R4, P6, R3, R2, 0x1 ;  /* 0x0000000203047211 */ /* 0x001fc800078c08ff */
[----:B------:R-:W-:Y:S02]  /*32e30*/  LEA.HI.X.SX32 R5, R3, R0, 0x1, P6 ;  /* 0x0000000003057211 */ /* 0x000fe400030f0eff */
[----:B------:R-:W-:Y:S02]  /*32e40*/  PRMT R3, R10, 0x7632, R3 ;  /* 0x000076320a037816 */ /* 0x000fe40000000003 */
[----:B------:R-:W5:Y:S04]  /*32e50*/  LDL.LU R10, [R1+0xc9c] ;  /* 0x000c9c00010a7983 */ /* 0x000f680000300800 */
[----:B------:R-:W5:Y:S01]  /*32e60*/  LDL.LU R25, [R1+0xa8c] ;  /* 0x000a8c0001197983 */ /* 0x000f620000300800 */
[----:B----4-:R-:W-:-:S03]  /*32e70*/  ISETP.LT.AND P5, PT, R20, c[0x0][0x17c], !P0 ;  /* 0x00005f0014007a0c */ /* 0x010fc600047a1270 */
[----:B------:R0:W-:Y:S01]  /*32e80*/  @P3 STG.E.U16 [R4.64], R3 ;  /* 0x0000000304003986 */ /* 0x0001e2000c10150a */
[----:B------:R-:W-:Y:S01]  /*32e90*/  IMAD R12, R20, c[0x0][0x198], RZ ;  /* 0x00006600140c7a24 */ /* 0x000fe200078e02ff */
[----:B0-----:R-:W-:Y:S02]  /*32ea0*/  PRMT R4, R6, 0x7632, R4 ;  /* 0x0000763206047816 */ /* 0x001fe40000000004 */
[----:B------:R-:W4:Y:S04]  /*32eb0*/  LDL.LU R6, [R1+0xc98] ;  /* 0x000c980001067983 */ /* 0x000f280000300800 */
[----:B------:R-:W4:Y:S04]  /*32ec0*/  LDL.LU R26, [R1+0xa9c] ;  /* 0x000a9c00011a7983 */ /* 0x000f280000300800 */
[----:B------:R-:W4:Y:S01]  /*32ed0*/  LDL.LU R20, [R1+0xa98] ;  /* 0x000a980001147983 */ /* 0x000f220000300800 */
[----:B------:R-:W-:Y:S01]  /*32ee0*/  LEA R8, P4, R12, R2, 0x1 ;  /* 0x000000020c087211 */ /* 0x000fe200078808ff */
[C---:B---3--:R-:W-:Y:S01]  /*32ef0*/  IMAD R3, R15.reuse, c[0x0][0x198], RZ ;  /* 0x000066000f037a24 */ /* 0x048fe200078e02ff */
[----:B------:R-:W-:-:S02]  /*32f00*/  ISETP.LT.AND P6, PT, R15, c[0x0][0x17c], !P0 ;  /* 0x00005f000f007a0c */ /* 0x000fc400047c1270 */
[----:B------:R-:W-:Y:S01]  /*32f10*/  LEA.HI.X.SX32 R9, R12, R0, 0x1, P4 ;  /* 0x000000000c097211 */ /* 0x000fe200020f0eff */
[----:B------:R-:W3:Y:S04]  /*32f20*/  LDL.LU R15, [R1+0x78] ;  /* 0x00007800010f7983 */ /* 0x000ee80000300800 */
[----:B------:R0:W-:Y:S01]  /*32f30*/  @P5 STG.E.U16 [R8.64], R4 ;  /* 0x0000000408005986 */ /* 0x0001e2000c10150a */
[----:B------:R-:W-:Y:S02]  /*32f40*/  PRMT R17, R17, 0x7632, R17 ;  /* 0x0000763211117816 */ /* 0x000fe40000000011 */
[----:B0-----:R-:W-:-:S04]  /*32f50*/  LEA R4, P3, R3, R2, 0x1 ;  /* 0x0000000203047211 */ /* 0x001fc800078608ff */
[----:B------:R-:W-:-:S05]  /*32f60*/  LEA.HI.X.SX32 R5, R3, R0, 0x1, P3 ;  /* 0x0000000003057211 */ /* 0x000fca00018f0eff */
[----:B------:R0:W-:Y:S01]  /*32f70*/  @P6 STG.E.U16 [R4.64], R17 ;  /* 0x0000001104006986 */ /* 0x0001e2000c10150a */
[----:B------:R-:W-:Y:S02]  /*32f80*/  PRMT R21, R21, 0x7632, R21 ;  /* 0x0000763215157816 */ /* 0x000fe40000000015 */
[C---:B--2---:R-:W-:Y:S01]  /*32f90*/  ISETP.LT.AND P4, PT, R16.reuse, c[0x0][0x17c], !P0 ;  /* 0x00005f0010007a0c */ /* 0x044fe20004781270 */
[----:B------:R-:W-:Y:S02]  /*32fa0*/  IMAD R12, R16, c[0x0][0x198], RZ ;  /* 0x00006600100c7a24 */ /* 0x000fe400078e02ff */
[----:B------:R-:W2:Y:S04]  /*32fb0*/  LDL.LU R16, [R1+0xaa0] ;  /* 0x000aa00001107983 */ /* 0x000ea80000300800 */
[----:B------:R-:W2:Y:S04]  /*32fc0*/  LDL.LU R24, [R1+0x68] ;  /* 0x0000680001187983 */ /* 0x000ea80000300800 */
[----:B------:R-:W2:Y:S01]  /*32fd0*/  LDL.LU R27, [R1+0xaa4] ;  /* 0x000aa400011b7983 */ /* 0x000ea20000300800 */
[C---:B-----5:R-:W-:Y:S01]  /*32fe0*/  ISETP.LT.AND P3, PT, R25.reuse, c[0x0][0x17c], !P0 ;  /* 0x00005f0019007a0c */ /* 0x060fe20004761270 */
[----:B------:R-:W-:-:S02]  /*32ff0*/  IMAD R3, R25, c[0x0][0x198], RZ ;  /* 0x0000660019037a24 */ /* 0x000fc400078e02ff */
[----:B------:R-:W5:Y:S04]  /*33000*/  LDL.LU R25, [R1+0xb8] ;  /* 0x0000b80001197983 */ /* 0x000f680000300800 */
[----:B0-----:R-:W2:Y:S01]  /*33010*/  LDL.LU R17, [R1+0x88] ;  /* 0x0000880001117983 */ /* 0x001ea20000300800 */
[----:B------:R-:W-:-:S04]  /*33020*/  LEA R8, P5, R12, R2, 0x1 ;  /* 0x000000020c087211 */ /* 0x000fc800078a08ff */
[----:B------:R-:W-:Y:S02]  /*33030*/  LEA.HI.X.SX32 R9, R12, R0, 0x1, P5 ;  /* 0x000000000c097211 */ /* 0x000fe400028f0eff */
[----:B------:R-:W-:-:S03]  /*33040*/  LEA R4, P5, R3, R2, 0x1 ;  /* 0x0000000203047211 */ /* 0x000fc600078a08ff */
[----:B------:R0:W-:Y:S01]  /*33050*/  @P4 STG.E.U16 [R8.64], R21 ;  /* 0x0000001508004986 */ /* 0x0001e2000c10150a */
[----:B------:R-:W-:Y:S02]  /*33060*/  LEA.HI.X.SX32 R5, R3, R0, 0x1, P5 ;  /* 0x0000000003057211 */ /* 0x000fe400028f0eff */
[----:B----4-:R-:W-:Y:S02]  /*33070*/  ISETP.LT.AND P5, PT, R26, c[0x0][0x17c], !P0 ;  /* 0x00005f001a007a0c */ /* 0x010fe400047a1270 */
[----:B------:R-:W-:Y:S01]  /*33080*/  ISETP.LT.AND P4, PT, R20, c[0x0][0x17c], !P0 ;  /* 0x00005f0014007a0c */ /* 0x000fe20004781270 */
[----:B0-----:R-:W4:Y:S04]  /*33090*/  LDL.LU R21, [R1+0xaa8] ;  /* 0x000aa80001157983 */ /* 0x001f280000300800 */
[----:B------:R-:W4:Y:S04]  /*330a0*/  LDL.LU R26, [R1+0xa8] ;  /* 0x0000a800011a7983 */ /* 0x000f280000300800 */
[----:B------:R-:W4:Y:S01]  /*330b0*/  LDL.LU R20, [R1+0xaac] ;  /* 0x000aac0001147983 */ /* 0x000f220000300800 */
[----:B------:R-:W-:-:S04]  /*330c0*/  IMAD.MOV.U32 R13, RZ, RZ, c[0x0][0x198] ;  /* 0x00006600ff0d7624 */ /* 0x000fc800078e00ff */
[----:B------:R-:W-:-:S04]  /*330d0*/  IMAD R12, R13, 0x2, R3 ;  /* 0x000000020d0c7824 */ /* 0x000fc800078e0203 */
[----:B------:R-:W-:Y:S01]  /*330e0*/  IMAD R3, R13, 0x2, R12 ;  /* 0x000000020d037824 */ /* 0x000fe200078e020c */
[----:B------:R-:W-:-:S04]  /*330f0*/  LEA R8, P6, R12, R2, 0x1 ;  /* 0x000000020c087211 */ /* 0x000fc800078c08ff */
[----:B------:R-:W-:Y:S01]  /*33100*/  LEA.HI.X.SX32 R9, R12, R0, 0x1, P6 ;  /* 0x000000000c097211 */ /* 0x000fe200030f0eff */
[----:B------:R-:W-:Y:S01]  /*33110*/  IMAD R12, R13, 0x2, R3 ;  /* 0x000000020d0c7824 */ /* 0x000fe200078e0203 */
[----:B--2---:R0:W-:Y:S04]  /*33120*/  @P3 STG.E.U16 [R4.64], R17 ;  /* 0x0000001104003986 */ /* 0x0041e8000c10150a */
[----:B---3--:R1:W-:Y:S01]  /*33130*/  @P1 STG.E.U16 [R8.64], R15 ;  /* 0x0000000f08001986 */ /* 0x0083e2000c10150a */
[----:B0-----:R-:W-:-:S04]  /*33140*/  LEA R4, P6, R3, R2, 0x1 ;  /* 0x0000000203047211 */ /* 0x001fc800078c08ff */
[----:B------:R-:W-:Y:S01]  /*33150*/  LEA.HI.X.SX32 R5, R3, R0, 0x1, P6 ;  /* 0x0000000003057211 */ /* 0x000fe200030f0eff */
[----:B------:R-:W-:Y:S01]  /*33160*/  IMAD R3, R13, 0x2, R12 ;  /* 0x000000020d037824 */ /* 0x000fe200078e020c */
[----:B-1----:R-:W-:-:S03]  /*33170*/  LEA R8, P6, R12, R2, 0x1 ;  /* 0x000000020c087211 */ /* 0x002fc600078c08ff */
[----:B------:R0:W-:Y:S01]  /*33180*/  @P2 STG.E.U16 [R4.64], R24 ;  /* 0x0000001804002986 */ /* 0x0001e2000c10150a */
[----:B------:R-:W-:Y:S01]  /*33190*/  LEA.HI.X.SX32 R9, R12, R0, 0x1, P6 ;  /* 0x000000000c097211 */ /* 0x000fe200030f0eff */
[----:B------:R-:W-:Y:S01]  /*331a0*/  IMAD R12, R13, 0x2, R3 ;  /* 0x000000020d0c7824 */ /* 0x000fe200078e0203 */
[----:B------:R-:W-:Y:S02]  /*331b0*/  ISETP.LT.AND P3, PT, R16, c[0x0][0x17c], !P0 ;  /* 0x00005f0010007a0c */ /* 0x000fe40004761270 */
[----:B------:R-:W2:Y:S01]  /*331c0*/  LDL.LU R16, [R1+0x98] ;  /* 0x0000980001107983 */ /* 0x000ea20000300800 */
[----:B------:R-:W-:Y:S02]  /*331d0*/  ISETP.LT.AND P1, PT, R27, c[0x0][0x17c], !P0 ;  /* 0x00005f001b007a0c */ /* 0x000fe40004721270 */
[----:B0-----:R-:W-:Y:S01]  /*331e0*/  LEA R4, P6, R3, R2, 0x1 ;  /* 0x0000000203047211 */ /* 0x001fe200078c08ff */
[----:B------:R0:W-:Y:S01]  /*331f0*/  @P5 STG.E.U16 [R8.64], R6 ;  /* 0x0000000608005986 */ /* 0x0001e2000c10150a */
[----:B----4-:R-:W-:-:S02]  /*33200*/  ISETP.LT.AND P2, PT, R21, c[0x0][0x17c], !P0 ;  /* 0x00005f0015007a0c */ /* 0x010fc40004741270 */
[----:B------:R-:W-:Y:S01]  /*33210*/  LEA.HI.X.SX32 R5, R3, R0, 0x1, P6 ;  /* 0x0000000003057211 */ /* 0x000fe200030f0eff */
[----:B------:R-:W3:Y:S01]  /*33220*/  LDL.LU R27, [R1+0x58] ;  /* 0x00005800011b7983 */ /* 0x000ee20000300800 */
[----:B------:R-:W-:-:S03]  /*33230*/  ISETP.LT.AND P5, PT, R20, c[0x0][0x17c], !P0 ;  /* 0x00005f0014007a0c */ /* 0x000fc600047a1270 */
[----:B------:R-:W4:Y:S01]  /*33240*/  LDL.LU R21, [R1+0xab4] ;  /* 0x000ab40001157983 */ /* 0x000f220000300800 */
[----:B0-----:R-:W-:-:S03]  /*33250*/  LEA R8, P6, R12, R2, 0x1 ;  /* 0x000000020c087211 */ /* 0x001fc600078c08ff */
[----:B------:R-:W3:Y:S01]  /*33260*/  LDL.LU R28, [R1+0x48] ;  /* 0x00004800011c7983 */ /* 0x000ee20000300800 */
[----:B------:R-:W-:Y:S01]  /*33270*/  IMAD R3, R13, 0x2, R12 ;  /* 0x000000020d037824 */ /* 0x000fe200078e020c */
[----:B------:R-:W-:Y:S02]  /*33280*/  LEA.HI.X.SX32 R9, R12, R0, 0x1, P6 ;  /* 0x000000000c097211 */ /* 0x000fe400030f0eff */
[----:B------:R-:W3:Y:S04]  /*33290*/  LDL.LU R20, [R1+0xab8] ;  /* 0x000ab80001147983 */ /* 0x000ee80000300800 */
[----:B------:R-:W3:Y:S04]  /*332a0*/  LDL.LU R29, [R1+0x38] ;  /* 0x00003800011d7983 */ /* 0x000ee80000300800 */
[----:B------:R-:W3:Y:S04]  /*332b0*/  LDL.LU R12, [R1+0xab0] ;  /* 0x000ab000010c7983 */ /* 0x000ee80000300800 */
[----:B-----5:R0:W-:Y:S04]  /*332c0*/  @P4 STG.E.U16 [R4.64], R25 ;  /* 0x0000001904004986 */ /* 0x0201e8000c10150a */
[----:B------:R1:W-:Y:S01]  /*332d0*/  @P3 STG.E.U16 [R8.64], R26 ;  /* 0x0000001a08003986 */ /* 0x0003e2000c10150a */
[----:B0-----:R-:W-:-:S04]  /*332e0*/  LEA R4, P6, R3, R2, 0x1 ;  /* 0x0000000203047211 */ /* 0x001fc800078c08ff */
[----:B------:R-:W-:-:S05]  /*332f0*/  LEA.HI.X.SX32 R5, R3, R0, 0x1, P6 ;  /* 0x0000000003057211 */ /* 0x000fca00030f0eff */
[----:B--2---:R0:W-:Y:S01]  /*33300*/  @P1 STG.E.U16 [R4.64], R16 ;  /* 0x0000001004001986 */ /* 0x0041e2000c10150a */
[----:B----4-:R-:W-:-:S03]  /*33310*/  ISETP.LT.AND P3, PT, R21, c[0x0][0x17c], !P0 ;  /* 0x00005f0015007a0c */ /* 0x010fc60004761270 */
[----:B------:R-:W2:Y:S01]  /*33320*/  LDL.LU R21, [R1+0xac4] ;  /* 0x000ac40001157983 */ /* 0x000ea20000300800 */
[----:B---3--:R-:W-:Y:S01]  /*33330*/  ISETP.LT.AND P4, PT, R12, c[0x0][0x17c], !P0 ;  /* 0x00005f000c007a0c */ /* 0x008fe20004781270 */
[----:B------:R-:W-:-:S04]  /*33340*/  IMAD R12, R13, 0x2, R3 ;  /* 0x000000020d0c7824 */ /* 0x000fc800078e0203 */
[----:B------:R-:W-:Y:S01]  /*33350*/  IMAD R3, R13, 0x2, R12 ;  /* 0x000000020d037824 */ /* 0x000fe200078e020c */
[----:B-1----:R-:W-:-:S04]  /*33360*/  LEA R8, P6, R12, R2, 0x1 ;  /* 0x000000020c087211 */ /* 0x002fc800078c08ff */
[----:B------:R-:W-:Y:S02]  /*33370*/  LEA.HI.X.SX32 R9, R12, R0, 0x1, P6 ;  /* 0x000000000c097211 */ /* 0x000fe400030f0eff */
[----:B0-----:R-:W-:Y:S01]  /*33380*/  LEA R4, P6, R3, R2, 0x1 ;  /* 0x0000000203047211 */ /* 0x001fe200078c08ff */
[----:B------:R-:W-:Y:S01]  /*33390*/  IMAD R12, R13, 0x2, R3 ;  /* 0x000000020d0c7824 */ /* 0x000fe200078e0203 */
[----:B------:R-:W-:Y:S02]  /*333a0*/  ISETP.LT.AND P1, PT, R20, c[0x0][0x17c], !P0 ;  /* 0x00005f0014007a0c */ /* 0x000fe40004721270 */
[----:B------:R-:W3:Y:S01]  /*333b0*/  LDL.LU R20, [R1+0xac8] ;  /* 0x000ac80001147983 */ /* 0x000ee20000300800 */
[----:B------:R-:W-:-:S03]  /*333c0*/  LEA.HI.X.SX32 R5, R3, R0, 0x1, P6 ;  /* 0x0000000003057211 */ /* 0x000fc600030f0eff */
[----:B------:R-:W4:Y:S04]  /*333d0*/  LDL.LU R3, [R1+0xabc] ;  /* 0x000abc0001037983 */ /* 0x000f280000300800 */
[----:B------:R0:W-:Y:S02]  /*333e0*/  @P2 STG.E.U16 [R8.64], R10 ;  /* 0x0000000a08002986 */ /* 0x0001e4000c10150a */
[----:B0-----:R-:W-:-:S04]  /*333f0*/  LEA R8, P6, R12, R2, 0x1 ;  /* 0x000000020c087211 */ /* 0x001fc800078c08ff */
[----:B------:R-:W-:Y:S02]  /*33400*/  LEA.HI.X.SX32 R9, R12, R0, 0x1, P6 ;  /* 0x000000000c097211 */ /* 0x000fe400030f0eff */
[----:B----4-:R-:W-:Y:S01]  /*33410*/  ISETP.LT.AND P2, PT, R3, c[0x0][0x17c], !P0 ;  /* 0x00005f0003007a0c */ /* 0x010fe20004741270 */
[----:B------:R-:W-:Y:S02]  /*33420*/  IMAD R3, R13, 0x2, R12 ;  /* 0x000000020d037824 */ /* 0x000fe400078e020c */
[----:B------:R-:W4:Y:S04]  /*33430*/  LDL.LU R12, [R1+0xac0] ;  /* 0x000ac000010c7983 */ /* 0x000f280000300800 */
[----:B------:R0:W-:Y:S04]  /*33440*/  @P5 STG.E.U16 [R4.64], R27 ;  /* 0x0000001b04005986 */ /* 0x0001e8000c10150a */
[----:B------:R1:W-:Y:S01]  /*33450*/  @P4 STG.E.U16 [R8.64], R28 ;  /* 0x0000001c08004986 */ /* 0x0003e2000c10150a */
[----:B0-----:R-:W-:-:S04]  /*33460*/  LEA R4, P6, R3, R2, 0x1 ;  /* 0x0000000203047211 */ /* 0x001fc800078c08ff */
[----:B------:R-:W-:Y:S02]  /*33470*/  LEA.HI.X.SX32 R5, R3, R0, 0x1, P6 ;  /* 0x0000000003057211 */ /* 0x000fe400030f0eff */
[----:B--2---:R-:W-:Y:S02]  /*33480*/  ISETP.LT.AND P4, PT, R21, c[0x0][0x17c], !P0 ;  /* 0x00005f0015007a0c */ /* 0x004fe40004781270 */
[----:B------:R-:W2:Y:S04]  /*33490*/  LDL.LU R21, [R1+0xad4] ;  /* 0x000ad40001157983 */ /* 0x000ea80000300800 */
[----:B------:R0:W-:Y:S01]  /*334a0*/  @P3 STG.E.U16 [R4.64], R29 ;  /* 0x0000001d04003986 */ /* 0x0001e2000c10150a */
[----:B---3--:R-:W-:-:S03]  /*334b0*/  ISETP.LT.AND P3, PT, R20, c[0x0][0x17c], !P0 ;  /* 0x00005f0014007a0c */ /* 0x008fc60004761270 */
[----:B------:R-:W3:Y:S01]  /*334c0*/  LDL.LU R20, [R1+0xad8] ;  /* 0x000ad80001147983 */ /* 0x000ee20000300800 */
[----:B----4-:R-:W-:Y:S01]  /*334d0*/  ISETP.LT.AND P5, PT, R12, c[0x0][0x17c], !P0 ;  /* 0x00005f000c007a0c */ /* 0x010fe200047a1270 */
[----:B------:R-:W-:-:S04]  /*334e0*/  IMAD R12, R13, 0x2, R3 ;  /* 0x000000020d0c7824 */ /* 0x000fc800078e0203 */
[----:B------:R-:W-:Y:S01]  /*334f0*/  IMAD R3, R13, 0x2, R12 ;  /* 0x000000020d037824 */ /* 0x000fe200078e020c */
[----:B-1----:R-:W-:-:S04]  /*33500*/  LEA R8, P6, R12, R2, 0x1 ;  /* 0x000000020c087211 */ /* 0x002fc800078c08ff */
[----:B------:R-:W-:Y:S02]  /*33510*/  LEA.HI.X.SX32 R9, R12, R0, 0x1, P6 ;  /* 0x000000000c097211 */ /* 0x000fe400030f0eff */
[----:B0-----:R-:W-:Y:S01]  /*33520*/  LEA R4, P6, R3, R2, 0x1 ;  /* 0x0000000203047211 */ /* 0x001fe200078c08ff */
[----:B------:R-:W-:-:S03]  /*33530*/  IMAD R12, R13, 0x2, R3 ;  /* 0x000000020d0c7824 */ /* 0x000fc600078e0203 */
[----:B------:R-:W-:Y:S02]  /*33540*/  LEA.HI.X.SX32 R5, R3, R0, 0x1, P6 ;  /* 0x0000000003057211 */ /* 0x000fe400030f0eff */
[----:B------:R-:W4:Y:S04]  /*33550*/  LDL.LU R3, [R1+0xacc] ;  /* 0x000acc0001037983 */ /* 0x000f280000300800 */
[----:B------:R0:W-:Y:S04]  /*33560*/  @P1 STG.E.U16 [R8.64], R14 ;  /* 0x0000000e08001986 */ /* 0x0001e8000c10150a */
[----:B------:R1:W-:Y:S01]  /*33570*/  @P2 STG.E.U16 [R4.64], R11 ;  /* 0x0000000b04002986 */ /* 0x0003e2000c10150a */
[----:B0-----:R-:W-:-:S04]  /*33580*/  LEA R8, P6, R12, R2, 0x1 ;  /* 0x000000020c087211 */ /* 0x001fc800078c08ff */
[----:B------:R-:W-:-:S05]  /*33590*/  LEA.HI.X.SX32 R9, R12, R0, 0x1, P6 ;  /* 0x000000000c097211 */ /* 0x000fca00030f0eff */
[----:B------:R-:W-:Y:S01]  /*335a0*/  @P5 STG.E.U16 [R8.64], R7 ;  /* 0x0000000708005986 */ /* 0x000fe2000c10150a */
[----:B--2---:R-:W-:Y:S02]  /*335b0*/  ISETP.LT.AND P5, PT, R21, c[0x0][0x17c], !P0 ;  /* 0x00005f0015007a0c */ /* 0x004fe400047a1270 */
[----:B----4-:R-:W-:Y:S01]  /*335c0*/  ISETP.LT.AND P1, PT, R3, c[0x0][0x17c], !P0 ;  /* 0x00005f0003007a0c */ /* 0x010fe20004721270 */
[----:B------:R-:W-:Y:S02]  /*335d0*/  IMAD R3, R13, 0x2, R12 ;  /* 0x000000020d037824 */ /* 0x000fe400078e020c */
[----:B------:R-:W2:Y:S03]  /*335e0*/  LDL.LU R12, [R1+0xad0] ;  /* 0x000ad000010c7983 */ /* 0x000ea60000300800 */
[C---:B-1----:R-:W-:Y:S01]  /*335f0*/  LEA R4, P6, R3.reuse, R2, 0x1 ;  /* 0x0000000203047211 */ /* 0x042fe200078c08ff */
[----:B------:R-:W4:Y:S03]  /*33600*/  LDL.LU R21, [R1+0xae0] ;  /* 0x000ae00001157983 */ /* 0x000f260000300800 */
[----:B------:R-:W-:-:S05]  /*33610*/  LEA.HI.X.SX32 R5, R3, R0, 0x1, P6 ;  /* 0x0000000003057211 */ /* 0x000fca00030f0eff */
[----:B------:R0:W-:Y:S01]  /*33620*/  @P4 STG.E.U16 [R4.64], R18 ;  /* 0x0000001204004986 */ /* 0x0001e2000c10150a */
[----:B---3--:R-:W-:-:S03]  /*33630*/  ISETP.LT.AND P4, PT, R20, c[0x0][0x17c], !P0 ;  /* 0x00005f0014007a0c */ /* 0x008fc60004781270 */
[----:B------:R-:W3:Y:S04]  /*33640*/  LDL.LU R20, [R1+0xae4] ;  /* 0x000ae40001147983 */ /* 0x000ee80000300800 */
[----:B0-----:R-:W5:Y:S01]  /*33650*/  LDL.LU R5, [R1+0xadc] ;  /* 0x000adc0001057983 */ /* 0x001f620000300800 */
[----:B------:R-:W-:Y:S02]  /*33660*/  PRMT R10, R17, 0x7632, R10 ;  /* 0x00007632110a7816 */ /* 0x000fe4000000000a */
[----:B------:R-:W-:Y:S01]  /*33670*/  PRMT R6, R15, 0x7632, R6 ;  /* 0x000076320f067816 */ /* 0x000fe20000000006 */
[----:B------:R-:W3:Y:S04]  /*33680*/  LDL.LU R17, [R1+0xae8] ;  /* 0x000ae80001117983 */ /* 0x000ee80000300800 */
[----:B------:R-:W3:Y:S01]  /*33690*/  LDL.LU R15, [R1+0xc94] ;  /* 0x000c9400010f7983 */ /* 0x000ee20000300800 */
[----:B--2---:R-:W-:Y:S01]  /*336a0*/  ISETP.LT.AND P2, PT, R12, c[0x0][0x17c], !P0 ;  /* 0x00005f000c007a0c */ /* 0x004fe20004741270 */
[----:B------:R-:W-:-:S05]  /*336b0*/  IMAD R12, R13, 0x2, R3 ;  /* 0x000000020d0c7824 */ /* 0x000fca00078e0203 */
[----:B------:R-:W-:Y:S01]  /*336c0*/  LEA R8, P6, R12, R2, 0x1 ;  /* 0x000000020c087211 */ /* 0x000fe200078c08ff */
[----:B------:R-:W-:-:S03]  /*336d0*/  IMAD R3, R13, 0x2, R12 ;  /* 0x000000020d037824 */ /* 0x000fc600078e020c */
[----:B------:R-:W-:Y:S01]  /*336e0*/  LEA.HI.X.SX32 R9, R12, R0, 0x1, P6 ;  /* 0x000000000c097211 */ /* 0x000fe200030f0eff */
[----:B------:R-:W-:Y:S01]  /*336f0*/  IMAD R12, R13, 0x2, R3 ;  /* 0x000000020d0c7824 */ /* 0x000fe200078e0203 */
[----:B------:R-:W-:-:S03]  /*33700*/  LEA R4, P6, R3, R2, 0x1 ;  /* 0x0000000203047211 */ /* 0x000fc600078c08ff */
[----:B------:R0:W-:Y:S01]  /*33710*/  @P3 STG.E.U16 [R8.64], R22 ;  /* 0x0000001608003986 */ /* 0x0001e2000c10150a */
[----:B-----5:R-:W-:Y:S02]  /*33720*/  ISETP.LT.AND P3, PT, R5, c[0x0][0x17c], !P0 ;  /* 0x00005f0005007a0c */ /* 0x020fe40004761270 */
[----:B------:R-:W-:Y:S02]  /*33730*/  LEA.HI.X.SX32 R5, R3, R0, 0x1, P6 ;  /* 0x0000000003057211 */ /* 0x000fe400030f0eff */
[----:B0-----:R-:W-:-:S04]  /*33740*/  LEA R8, P6, R12, R2, 0x1 ;  /* 0x000000020c087211 */ /* 0x001fc800078c08ff */
[----:B------:R-:W-:Y:S01]  /*33750*/  LEA.HI.X.SX32 R9, R12, R0, 0x1, P6 ;  /* 0x000000000c097211 */ /* 0x000fe200030f0eff */
[----:B------:R-:W-:Y:S01]  /*33760*/  @P1 STG.E.U16 [R4.64], R10 ;  /* 0x0000000a04001986 */ /* 0x000fe2000c10150a */
[----:B----4-:R-:W-:-:S03]  /*33770*/  ISETP.LT.AND P1, PT, R21, c[0x0][0x17c], !P0 ;  /* 0x00005f0015007a0c */ /* 0x010fc60004721270 */
[----:B------:R0:W-:Y:S01]  /*33780*/  @P2 STG.E.U16 [R8.64], R6 ;  /* 0x0000000608002986 */ /* 0x0001e2000c10150a */
[----:B---3--:R-:W-:-:S03]  /*33790*/  ISETP.LT.AND P2, PT, R20, c[0x0][0x17c], !P0 ;  /* 0x00005f0014007a0c */ /* 0x008fc60004741270 */
[----:B------:R-:W2:Y:S04]  /*337a0*/  LDL.LU R21, [R1+0xaec] ;  /* 0x000aec0001157983 */ /* 0x000ea80000300800 */
[----:B------:R-:W3:Y:S01]  /*337b0*/  LDL.LU R20, [R1+0xaf0] ;  /* 0x000af00001147983 */ /* 0x000ee20000300800 */
[----:B------:R-:W-:-:S04]  /*337c0*/  IMAD R3, R13, 0x2, R12 ;  /* 0x000000020d037824 */ /* 0x000fc800078e020c */
[----:B0-----:R-:W-:Y:S01]  /*337d0*/  IMAD R9, R13, 0x2, R3 ;  /* 0x000000020d097824 */ /* 0x001fe200078e0203 */
[C---:B------:R-:W-:Y:S02]  /*337e0*/  LEA R4, P6, R3.reuse, R2, 0x1 ;  /* 0x0000000203047211 */ /* 0x040fe400078c08ff */
[----:B------:R-:W-:Y:S02]  /*337f0*/  PRMT R6, R24, 0x7632, R6 ;  /* 0x0000763218067816 */ /* 0x000fe40000000006 */
[----:B------:R-:W-:Y:S01]  /*33800*/  LEA.HI.X.SX32 R5, R3, R0, 0x1, P6 ;  /* 0x0000000003057211 */ /* 0x000fe200030f0eff */
[----:B------:R-:W-:Y:S01]  /*33810*/  IMAD R3, R13, 0x2, R9 ;  /* 0x000000020d037824 */ /* 0x000fe200078e0209 */
[----:B------:R-:W-:-:S03]  /*33820*/  LEA R8, P6, R9, R2, 0x1 ;  /* 0x0000000209087211 */ /* 0x000fc600078c08ff */
[----:B------:R0:W-:Y:S01]  /*33830*/  @P5 STG.E.U16 [R4.64], R6 ;  /* 0x0000000604005986 */ /* 0x0001e2000c10150a */
[----:B------:R-:W-:Y:S02]  /*33840*/  LEA.HI.X.SX32 R9, R9, R0, 0x1, P6 ;  /* 0x0000000009097211 */ /* 0x000fe400030f0eff */
[----:B------:R-:W-:Y:S02]  /*33850*/  PRMT R12, R6, 0x7632, R12 ;  /* 0x00007632060c7816 */ /* 0x000fe4000000000c */
[----:B------:R-:W-:Y:S02]  /*33860*/  ISETP.LT.AND P5, PT, R17, c[0x0][0x17c], !P0 ;  /* 0x00005f0011007a0c */ /* 0x000fe400047a1270 */
[----:B------:R-:W-:Y:S01]  /*33870*/  PRMT R10, R25, 0x7632, R10 ;  /* 0x00007632190a7816 */ /* 0x000fe2000000000a */
[----:B------:R-:W4:Y:S01]  /*33880*/  LDL.LU R17, [R1+0xaf4] ;  /* 0x000af40001117983 */ /* 0x000f220000300800 */
[----:B0-----:R-:W-:-:S03]  /*33890*/  LEA R4, P6, R3, R2, 0x1 ;  /* 0x0000000203047211 */ /* 0x001fc600078c08ff */
[----:B------:R-:W-:Y:S01]  /*338a0*/  @P4 STG.E.U16 [R8.64], R12 ;  /* 0x0000000c08004986 */ /* 0x000fe2000c10150a */
[----:B------:R-:W-:-:S03]  /*338b0*/  LEA.HI.X.SX32 R5, R3, R0, 0x1, P6 ;  /* 0x0000000003057211 */ /* 0x000fc600030f0eff */
[----:B------:R-:W5:Y:S04]  /*338c0*/  LDL.LU R25, [R1+0xaf8] ;  /* 0x000af80001197983 */ /* 0x000f680000300800 */
[----:B------:R0:W-:Y:S04]  /*338d0*/  @P3 STG.E.U16 [R4.64], R10 ;  /* 0x0000000a04003986 */ /* 0x0001e8000c10150a */
[----:B------:R-:W4:Y:S01]  /*338e0*/  LDL.LU R24, [R1+0xafc] ;  /* 0x000afc0001187983 */ /* 0x000f220000300800 */
[----:B--2---:R-:W-:-:S03]  /*338f0*/  ISETP.LT.AND P4, PT, R21, c[0x0][0x17c], !P0 ;  /* 0x00005f0015007a0c */ /* 0x004fc60004781270 */
[----:B------:R-:W2:Y:S01]  /*33900*/  LDL.LU R21, [R1+0xb00] ;  /* 0x000b000001157983 */ /* 0x000ea20000300800 */
[----:B---3--:R-:W-:-:S03]  /*33910*/  ISETP.LT.AND P3, PT, R20, c[0x0][0x17c], !P0 ;  /* 0x00005f0014007a0c */ /* 0x008fc60004761270 */
[----:B------:R-:W3:Y:S01]  /*33920*/  LDL.LU R20, [R1+0xb04] ;  /* 0x000b040001147983 */ /* 0x000ee20000300800 */
[----:B------:R-:W-:-:S04]  /*33930*/  IMAD R6, R13, 0x2, R3 ;  /* 0x000000020d067824 */ /* 0x000fc800078e0203 */
[----:B0-----:R-:W-:Y:S01]  /*33940*/  IMAD R5, R13, 0x2, R6 ;  /* 0x000000020d057824 */ /* 0x001fe200078e0206 */
[----:B------:R-:W-:-:S04]  /*33950*/  LEA R8, P6, R6, R2, 0x1 ;  /* 0x0000000206087211 */ /* 0x000fc800078c08ff */
[----:B------:R-:W-:Y:S01]  /*33960*/  LEA.HI.X.SX32 R9, R6, R0, 0x1, P6 ;  /* 0x0000000006097211 */ /* 0x000fe200030f0eff */
[----:B------:R-:W-:Y:S01]  /*33970*/  IMAD R3, R13, 0x2, R5 ;  /* 0x000000020d037824 */ /* 0x000fe200078e0205 */
[----:B------:R-:W-:Y:S02]  /*33980*/  PRMT R6, R26, 0x7632, R6 ;  /* 0x000076321a067816 */ /* 0x000fe40000000006 */
[C---:B------:R-:W-:Y:S02]  /*33990*/  LEA R4, P6, R5.reuse, R2, 0x1 ;  /* 0x0000000205047211 */ /* 0x040fe400078c08ff */
[----:B------:R-:W-:Y:S01]  /*339a0*/  PRMT R12, R16, 0x7632, R12 ;  /* 0x00007632100c7816 */ /* 0x000fe2000000000c */
[----:B------:R0:W-:Y:S01]  /*339b0*/  @P1 STG.E.U16 [R8.64], R6 ;  /* 0x0000000608001986 */ /* 0x0001e2000c10150a */
[----:B------:R-:W-:Y:S02]  /*339c0*/  LEA.HI.X.SX32 R5, R5, R0, 0x1, P6 ;  /* 0x0000000005057211 */ /* 0x000fe400030f0eff */
[----:B------:R-:W-:-:S03]  /*339d0*/  PRMT R10, R10, 0x7632, R10 ;  /* 0x000076320a0a7816 */ /* 0x000fc6000000000a */
[----:B------:R1:W-:Y:S01]  /*339e0*/  @P2 STG.E.U16 [R4.64], R12 ;  /* 0x0000000c04002986 */ /* 0x0003e2000c10150a */
[----:B0-----:R-:W-:Y:S01]  /*339f0*/  LEA R8, P6, R3, R2, 0x1 ;  /* 0x0000000203087211 */ /* 0x001fe200078c08ff */
[----:B------:R-:W-:-:S03]  /*33a00*/  IMAD R6, R13, 0x2, R3 ;  /* 0x000000020d067824 */ /* 0x000fc600078e0203 */
[----:B------:R-:W-:Y:S01]  /*33a10*/  LEA.HI.X.SX32 R9, R3, R0, 0x1, P6 ;  /* 0x0000000003097211 */ /* 0x000fe200030f0eff */
[----:B------:R-:W-:Y:S01]  /*33a20*/  IMAD R3, R13, 0x2, R6 ;  /* 0x000000020d037824 */ /* 0x000fe200078e0206 */
[----:B-1----:R-:W-:-:S03]  /*33a30*/  LEA R4, P6, R6, R2, 0x1 ;  /* 0x0000000206047211 */ /* 0x002fc600078c08ff */
[----:B------:R0:W-:Y:S01]  /*33a40*/  @P5 STG.E.U16 [R8.64], R10 ;  /* 0x0000000a08005986 */ /* 0x0001e2000c10150a */
[----:B------:R-:W-:Y:S02]  /*33a50*/  LEA.HI.X.SX32 R5, R6, R0, 0x1, P6 ;  /* 0x0000000006057211 */ /* 0x000fe400030f0eff */
[----:B----4-:R-:W-:Y:S02]  /*33a60*/  ISETP.LT.AND P1, PT, R17, c[0x0][0x17c], !P0 ;  /* 0x00005f0011007a0c */ /* 0x010fe40004721270 */
[----:B------:R-:W-:Y:S01]  /*33a70*/  PRMT R12, R28, 0x7632, R12 ;  /* 0x000076321c0c7816 */ /* 0x000fe2000000000c */
[----:B------:R-:W4:Y:S04]  /*33a80*/  LDL.LU R17, [R1+0xb08] ;  /* 0x000b080001117983 */ /* 0x000f280000300800 */
[----:B------:R-:W2:Y:S01]  /*33a90*/  LDL.LU R16, [R1+0xb0c] ;  /* 0x000b0c0001107983 */ /* 0x000ea20000300800 */
[----:B0-----:R-:W-:-:S02]  /*33aa0*/  PRMT R9, R27, 0x7632, R9 ;  /* 0x000076321b097816 */ /* 0x001fc40000000009 */
[----:B------:R-:W-:-:S03]  /*33ab0*/  LEA R8, P6, R3, R2, 0x1 ;  /* 0x0000000203087211 */ /* 0x000fc600078c08ff */
[----:B------:R0:W-:Y:S02]  /*33ac0*/  @P4 STG.E.U16 [R4.64], R9 ;  /* 0x0000000904004986 */ /* 0x0001e4000c10150a */
[----:B0-----:R-:W-:-:S05]  /*33ad0*/  LEA.HI.X.SX32 R9, R3, R0, 0x1, P6 ;  /* 0x0000000003097211 */ /* 0x001fca00030f0eff */
[----:B------:R0:W-:Y:S01]  /*33ae0*/  @P3 STG.E.U16 [R8.64], R12 ;  /* 0x0000000c08003986 */ /* 0x0001e2000c10150a */
[----:B---3--:R-:W-:-:S03]  /*33af0*/  ISETP.LT.AND P3, PT, R20, c[0x0][0x17c], !P0 ;  /* 0x00005f0014007a0c */ /* 0x008fc60004761270 */
[----:B------:R-:W3:Y:S01]  /*33b00*/  LDL.LU R20, [R1+0xb10] ;  /* 0x000b100001147983 */ /* 0x000ee20000300800 */
[----:B------:R-:W-:Y:S01]  /*33b10*/  IMAD R6, R13, 0x2, R3 ;  /* 0x000000020d067824 */ /* 0x000fe200078e0203 */
[----:B------:R-:W-:Y:S02]  /*33b20*/  PRMT R10, R29, 0x7632, R10 ;  /* 0x000076321d0a7816 */ /* 0x000fe4000000000a */
[----:B-----5:R-:W-:Y:S01]  /*33b30*/  ISETP.LT.AND P2, PT, R25, c[0x0][0x17c], !P0 ;  /* 0x00005f0019007a0c */ /* 0x020fe20004741270 */
[----:B------:R-:W5:Y:S01]  /*33b40*/  LDL.LU R26, [R1+0xb14] ;  /* 0x000b1400011a7983 */ /* 0x000f620000300800 */
[----:B------:R-:W-:Y:S01]  /*33b50*/  LEA R4, P6, R6, R2, 0x1 ;  /* 0x0000000206047211 */ /* 0x000fe200078c08ff */
[----:B------:R-:W-:Y:S01]  /*33b60*/  IMAD R3, R13, 0x2, R6 ;  /* 0x000000020d037824 */ /* 0x000fe200078e0206 */
[----:B------:R-:W-:Y:S01]  /*33b70*/  ISETP.LT.AND P5, PT, R24, c[0x0][0x17c], !P0 ;  /* 0x00005f0018007a0c */ /* 0x000fe200047a1270 */
[----:B------:R-:W5:Y:S01]  /*33b80*/  LDL.LU R25, [R1+0xb18] ;  /* 0x000b180001197983 */ /* 0x000f620000300800 */
[----:B------:R-:W-:-:S02]  /*33b90*/  LEA.HI.X.SX32 R5, R6, R0, 0x1, P6 ;  /* 0x0000000006057211 */ /* 0x000fc400030f0eff */
[----:B0-----:R-:W-:-:S03]  /*33ba0*/  LEA R8, P6, R3, R2, 0x1 ;  /* 0x0000000203087211 */ /* 0x001fc600078c08ff */
[----:B------:R0:W-:Y:S01]  /*33bb0*/  @P1 STG.E.U16 [R4.64], R10 ;  /* 0x0000000a04001986 */ /* 0x0001e2000c10150a */
[----:B------:R-:W-:Y:S02]  /*33bc0*/  LEA.HI.X.SX32 R9, R3, R0, 0x1, P6 ;  /* 0x0000000003097211 */ /* 0x000fe400030f0eff */
[----:B------:R-:W-:Y:S01]  /*33bd0*/  PRMT R14, R14, 0x7632, R14 ;  /* 0x000076320e0e7816 */ /* 0x000fe2000000000e */
[----:B0-----:R-:W-:-:S04]  /*33be0*/  IMAD R5, R13, 0x2, R3 ;  /* 0x000000020d057824 */ /* 0x001fc800078e0203 */
[----:B------:R0:W-:Y:S01]  /*33bf0*/  @P2 STG.E.U16 [R8.64], R14 ;  /* 0x0000000e08002986 */ /* 0x0001e2000c10150a */
[----:B------:R-:W-:Y:S01]  /*33c00*/  LEA R4, P6, R5, R2, 0x1 ;  /* 0x0000000205047211 */ /* 0x000fe200078c08ff */
[----:B------:R-:W-:Y:S01]  /*33c10*/  IMAD R3, R13, 0x2, R5 ;  /* 0x000000020d037824 */ /* 0x000fe200078e0205 */
[----:B------:R-:W-:Y:S02]  /*33c20*/  PRMT R12, R11, 0x7632, R12 ;  /* 0x000076320b0c7816 */ /* 0x000fe4000000000c */
[----:B------:R-:W-:Y:S02]  /*33c30*/  LEA.HI.X.SX32 R5, R5, R0, 0x1, P6 ;  /* 0x0000000005057211 */ /* 0x000fe400030f0eff */
[----:B------:R-:W-:-:S03]  /*33c40*/  PRMT R10, R7, 0x7632, R10 ;  /* 0x00007632070a7816 */ /* 0x000fc6000000000a */
[----:B------:R1:W-:Y:S01]  /*33c50*/  @P5 STG.E.U16 [R4.64], R12 ;  /* 0x0000000c04005986 */ /* 0x0003e2000c10150a */
[----:B----4-:R-:W-:Y:S02]  /*33c60*/  ISETP.LT.AND P1, PT, R17, c[0x0][0x17c], !P0 ;  /* 0x00005f0011007a0c */ /* 0x010fe40004721270 */
[----:B--2---:R-:W-:Y:S02]  /*33c70*/  ISETP.LT.AND P2, PT, R16, c[0x0][0x17c], !P0 ;  /* 0x00005f0010007a0c */ /* 0x004fe40004741270 */
[----:B------:R-:W2:Y:S04]  /*33c80*/  LDL.LU R16, [R1+0x8c] ;  /* 0x00008c0001107983 */ /* 0x000ea80000300800 */
[----:B------:R-:W4:Y:S04]  /*33c90*/  LDL.LU R11, [R1+0xc90] ;  /* 0x000c9000010b7983 */ /* 0x000f280000300800 */
[----:B------:R-:W4:Y:S04]  /*33ca0*/  LDL.LU R7, [R1+0xc8c] ;  /* 0x000c8c0001077983 */ /* 0x000f280000300800 */
[----:B------:R-:W4:Y:S04]  /*33cb0*/  LDL.LU R24, [R1+0xb1c] ;  /* 0x000b1c0001187983 */ /* 0x000f280000300800 */
[----:B------:R-:W4:Y:S01]  /*33cc0*/  LDL.LU R17, [R1+0x7c] ;  /* 0x00007c0001117983 */ /* 0x000f220000300800 */
[----:B---3--:R-:W-:-:S03]  /*33cd0*/  ISETP.LT.AND P5, PT, R20, c[0x0][0x17c], !P0 ;  /* 0x00005f0014007a0c */ /* 0x008fc600047a1270 */
[----:B------:R-:W3:Y:S01]  /*33ce0*/  LDL.LU R20, [R1+0xb20] ;  /* 0x000b200001147983 */ /* 0x000ee20000300800 */
[----:B------:R-:W-:Y:S01]  /*33cf0*/  ISETP.LT.AND P4, PT, R21, c[0x0][0x17c], !P0 ;  /* 0x00005f0015007a0c */ /* 0x000fe20004781270 */
[----:B------:R-:W-:Y:S01]  /*33d00*/  IMAD R6, R13, 0x2, R3 ;  /* 0x000000020d067824 */ /* 0x000fe200078e0203 */
[C---:B0-----:R-:W-:Y:S01]  /*33d10*/  LEA R8, P6, R3.reuse, R2, 0x1 ;  /* 0x0000000203087211 */ /* 0x041fe200078c08ff */
[----:B------:R-:W3:Y:S03]  /*33d20*/  LDL.LU R21, [R1+0x6c] ;  /* 0x00006c0001157983 */ /* 0x000ee60000300800 */
[----:B------:R-:W-:Y:S01]  /*33d30*/  LEA.HI.X.SX32 R9, R3, R0, 0x1, P6 ;  /* 0x0000000003097211 */ /* 0x000fe200030f0eff */
[----:B------:R-:W-:Y:S01]  /*33d40*/  IMAD R3, R13, 0x2, R6 ;  /* 0x000000020d037824 */ /* 0x000fe200078e0206 */
[----:B-1----:R-:W-:Y:S01]  /*33d50*/  LEA R4, P6, R6, R2, 0x1 ;  /* 0x0000000206047211 */ /* 0x002fe200078c08ff */
[----:B------:R-:W3:Y:S01]  /*33d60*/  LDL.LU R27, [R1+0xb24] ;  /* 0x000b2400011b7983 */ /* 0x000ee20000300800 */
[----:B------:R-:W-:-:S02]  /*33d70*/  PRMT R18, R18, 0x7632, R18 ;  /* 0x0000763212127816 */ /* 0x000fc40000000012 */
[----:B------:R-:W-:Y:S01]  /*33d80*/  LEA.HI.X.SX32 R5, R6, R0, 0x1, P6 ;  /* 0x0000000006057211 */ /* 0x000fe200030f0eff */
[----:B------:R0:W-:Y:S01]  /*33d90*/  @P4 STG.E.U16 [R8.64], R10 ;  /* 0x0000000a08004986 */ /* 0x0001e2000c10150a */
[----:B------:R-:W-:-:S03]  /*33da0*/  IMAD R6, R13, 0x2, R3 ;  /* 0x000000020d067824 */ /* 0x000fc600078e0203 */
[----:B------:R1:W-:Y:S01]  /*33db0*/  @P3 STG.E.U16 [R4.64], R18 ;  /* 0x0000001204003986 */ /* 0x0003e2000c10150a */
[----:B0-----:R-:W-:-:S04]  /*33dc0*/  LEA R8, P6, R3, R2, 0x1 ;  /* 0x0000000203087211 */ /* 0x001fc800078c08ff */
[----:B------:R-:W-:Y:S02]  /*33dd0*/  LEA.HI.X.SX32 R9, R3, R0, 0x1, P6 ;  /* 0x0000000003097211 */ /* 0x000fe400030f0eff */
[----:B-1----:R-:W-:Y:S02]  /*33de0*/  LEA R4, P6, R6, R2, 0x1 ;  /* 0x0000000206047211 */ /* 0x002fe400078c08ff */
[----:B------:R-:W-:Y:S02]  /*33df0*/  PRMT R22, R22, 0x7632, R22 ;  /* 0x0000763216167816 */ /* 0x000fe40000000016 */
[----:B------:R-:W-:Y:S02]  /*33e00*/  LEA.HI.X.SX32 R5, R6, R0, 0x1, P6 ;  /* 0x0000000006057211 */ /* 0x000fe400030f0eff */
[----:B-----5:R-:W-:Y:S01]  /*33e10*/  ISETP.LT.AND P4, PT, R26, c[0x0][0x17c], !P0 ;  /* 0x00005f001a007a0c */ /* 0x020fe20004781270 */
[----:B------:R0:W-:Y:S04]  /*33e20*/  @P1 STG.E.U16 [R8.64], R22 ;  /* 0x0000001608001986 */ /* 0x0001e8000c10150a */
[----:B------:R-:W5:Y:S04]  /*33e30*/  LDL.LU R26, [R1+0xb28] ;  /* 0x000b2800011a7983 */ /* 0x000f680000300800 */
[----:B------:R-:W5:Y:S04]  /*33e40*/  LDL.LU R18, [R1+0xbc] ;  /* 0x0000bc0001127983 */ /* 0x000f680000300800 */
[----:B--2---:R1:W-:Y:S01]  /*33e50*/  @P2 STG.E.U16 [R4.64], R16 ;  /* 0x0000001004002986 */ /* 0x0043e2000c10150a */
[----:B----4-:R-:W-:-:S03]  /*33e60*/  ISETP.LT.AND P1, PT, R24, c[0x0][0x17c], !P0 ;  /* 0x00005f0018007a0c */ /* 0x010fc60004721270 */
[----:B------:R-:W2:Y:S01]  /*33e70*/  LDL.LU R24, [R1+0xac] ;  /* 0x0000ac0001187983 */ /* 0x000ea20000300800 */
[----:B---3--:R-:W-:-:S03]  /*33e80*/  ISETP.LT.AND P2, PT, R20, c[0x0][0x17c], !P0 ;  /* 0x00005f0014007a0c */ /* 0x008fc60004741270 */
[----:B------:R-:W3:Y:S01]  /*33e90*/  LDL.LU R20, [R1+0xb2c] ;  /* 0x000b2c0001147983 */ /* 0x000ee20000300800 */
[----:B------:R-:W-:-:S04]  /*33ea0*/  IMAD R3, R13, 0x2, R6 ;  /* 0x000000020d037824 */ /* 0x000fc800078e0206 */
[----:B------:R-:W-:Y:S01]  /*33eb0*/  IMAD R6, R13, 0x2, R3 ;  /* 0x000000020d067824 */ /* 0x000fe200078e0203 */
[----:B0-----:R-:W-:Y:S02]  /*33ec0*/  LEA R8, P6, R3, R2, 0x1 ;  /* 0x0000000203087211 */ /* 0x001fe400078c08ff */
[----:B------:R-:W-:Y:S02]  /*33ed0*/  ISETP.LT.AND P3, PT, R25, c[0x0][0x17c], !P0 ;  /* 0x00005f0019007a0c */ /* 0x000fe40004761270 */
[----:B------:R-:W-:Y:S01]  /*33ee0*/  LEA.HI.X.SX32 R9, R3, R0, 0x1, P6 ;  /* 0x0000000003097211 */ /* 0x000fe200030f0eff */
[----:B------:R-:W-:Y:S01]  /*33ef0*/  IMAD R3, R13, 0x2, R6 ;  /* 0x000000020d037824 */ /* 0x000fe200078e0206 */
[C---:B-1----:R-:W-:Y:S01]  /*33f00*/  LEA R4, P6, R6.reuse, R2, 0x1 ;  /* 0x0000000206047211 */ /* 0x042fe200078c08ff */
[----:B------:R-:W4:Y:S03]  /*33f10*/  LDL.LU R25, [R1+0x9c] ;  /* 0x00009c0001197983 */ /* 0x000f260000300800 */
[----:B------:R-:W-:Y:S01]  /*33f20*/  LEA.HI.X.SX32 R5, R6, R0, 0x1, P6 ;  /* 0x0000000006057211 */ /* 0x000fe200030f0eff */
[----:B------:R0:W-:Y:S04]  /*33f30*/  @P5 STG.E.U16 [R8.64], R17 ;  /* 0x0000001108005986 */ /* 0x0001e8000c10150a */
[----:B------:R-:W2:Y:S01]  /*33f40*/  LDL.LU R29, [R1+0xb30] ;  /* 0x000b3000011d7983 */ /* 0x000ea20000300800 */
[----:B0-----:R-:W-:-:S03]  /*33f50*/  LEA R8, P6, R3, R2, 0x1 ;  /* 0x0000000203087211 */ /* 0x001fc600078c08ff */
[----:B------:R0:W-:Y:S01]  /*33f60*/  @P4 STG.E.U16 [R4.64], R21 ;  /* 0x0000001504004986 */ /* 0x0001e2000c10150a */
[----:B------:R-:W-:-:S03]  /*33f70*/  LEA.HI.X.SX32 R9, R3, R0, 0x1, P6 ;  /* 0x0000000003097211 */ /* 0x000fc600030f0eff */
[----:B------:R-:W4:Y:S04]  /*33f80*/  LDL.LU R22, [R1+0xb34] ;  /* 0x000b340001167983 */ /* 0x000f280000300800 */
[----:B------:R1:W-:Y:S01]  /*33f90*/  @P3 STG.E.U16 [R8.64], R7 ;  /* 0x0000000708003986 */ /* 0x0003e2000c10150a */
[----:B-----5:R-:W-:-:S03]  /*33fa0*/  ISETP.LT.AND P4, PT, R26, c[0x0][0x17c], !P0 ;  /* 0x00005f001a007a0c */ /* 0x020fc60004781270 */
[----:B------:R-:W5:Y:S01]  /*33fb0*/  LDL.LU R26, [R1+0x5c] ;  /* 0x00005c00011a7983 */ /* 0x000f620000300800 */
[----:B---3--:R-:W-:-:S03]  /*33fc0*/  ISETP.LT.AND P3, PT, R20, c[0x0][0x17c], !P0 ;  /* 0x00005f0014007a0c */ /* 0x008fc60004761270 */
[----:B------:R-:W3:Y:S01]  /*33fd0*/  LDL.LU R20, [R1+0xb38] ;  /* 0x000b380001147983 */ /* 0x000ee20000300800 */
[----:B------:R-:W-:-:S04]  /*33fe0*/  IMAD R6, R13, 0x2, R3 ;  /* 0x000000020d067824 */ /* 0x000fc800078e0203 */
[----:B------:R-:W-:Y:S01]  /*33ff0*/  IMAD R3, R13, 0x2, R6 ;  /* 0x000000020d037824 */ /* 0x000fe200078e0206 */
[C---:B0-----:R-:W-:Y:S02]  /*34000*/  LEA R4, P6, R6.reuse, R2, 0x1 ;  /* 0x0000000206047211 */ /* 0x041fe400078c08ff */
[----:B------:R-:W-:Y:S02]  /*34010*/  ISETP.LT.AND P5, PT, R27, c[0x0][0x17c], !P0 ;  /* 0x00005f001b007a0c */ /* 0x000fe400047a1270 */
[----:B------:R-:W-:Y:S01]  /*34020*/  LEA.HI.X.SX32 R5, R6, R0, 0x1, P6 ;  /* 0x0000000006057211 */ /* 0x000fe200030f0eff */
[----:B------:R-:W-:Y:S01]  /*34030*/  IMAD R6, R13, 0x2, R3 ;  /* 0x000000020d067824 */ /* 0x000fe200078e0203 */
[C---:B-1----:R-:W-:Y:S01]  /*34040*/  LEA R8, P6, R3.reuse, R2, 0x1 ;  /* 0x0000000203087211 */ /* 0x042fe200078c08ff */
[----:B------:R-:W5:Y:S03]  /*34050*/  LDL.LU R27, [R1+0x4c] ;  /* 0x00004c00011b7983 */ /* 0x000f660000300800 */
[----:B------:R-:W-:Y:S01]  /*34060*/  LEA.HI.X.SX32 R9, R3, R0, 0x1, P6 ;  /* 0x0000000003097211 */ /* 0x000fe200030f0eff */
[----:B------:R0:W-:Y:S01]  /*34070*/  @P1 STG.E.U16 [R4.64], R18 ;  /* 0x0000001204001986 */ /* 0x0001e2000c10150a */
[----:B------:R-:W-:-:S03]  /*34080*/  IMAD R3, R13, 0x2, R6 ;  /* 0x000000020d037824 */ /* 0x000fc600078e0206 */
[----:B--2---:R1:W-:Y:S04]  /*34090*/  @P2 STG.E.U16 [R8.64], R24 ;  /* 0x0000001808002986 */ /* 0x0043e8000c10150a */
[----:B------:R-:W2:Y:S01]  /*340a0*/  LDL.LU R28, [R1+0x3c] ;  /* 0x00003c00011c7983 */ /* 0x000ea20000300800 */
[----:B0-----:R-:W-:-:S04]  /*340b0*/  LEA R4, P6, R6, R2, 0x1 ;  /* 0x0000000206047211 */ /* 0x001fc800078c08ff */
[----:B------:R-:W-:Y:S01]  /*340c0*/  LEA.HI.X.SX32 R5, R6, R0, 0x1, P6 ;  /* 0x0000000006057211 */ /* 0x000fe200030f0eff */
[----:B------:R-:W-:Y:S01]  /*340d0*/  IMAD R6, R13, 0x2, R3 ;  /* 0x000000020d067824 */ /* 0x000fe200078e0203 */
[----:B-1----:R-:W-:-:S03]  /*340e0*/  LEA R8, P6, R3, R2, 0x1 ;  /* 0x0000000203087211 */ /* 0x002fc600078c08ff */
[----:B----4-:R0:W-:Y:S01]  /*340f0*/  @P5 STG.E.U16 [R4.64], R25 ;  /* 0x0000001904005986 */ /* 0x0101e2000c10150a */
[----:B------:R-:W-:Y:S02]  /*34100*/  LEA.HI.X.SX32 R9, R3, R0, 0x1, P6 ;  /* 0x0000000003097211 */ /* 0x000fe400030f0eff */
[----:B------:R-:W-:Y:S02]  /*34110*/  ISETP.LT.AND P2, PT, R22, c[0x0][0x17c], !P0 ;  /* 0x00005f0016007a0c */ /* 0x000fe40004741270 */
[----:B------:R-:W-:Y:S01]  /*34120*/  ISETP.LT.AND P1, PT, R29, c[0x0][0x17c], !P0 ;  /* 0x00005f001d007a0c */ /* 0x000fe20004721270 */
[----:B------:R-:W4:Y:S01]  /*34130*/  LDL.LU R22, [R1+0xb44] ;  /* 0x000b440001167983 */ /* 0x000f220000300800 */
[----:B------:R-:W-:-:S03]  /*34140*/  IMAD R3, R13, 0x2, R6 ;  /* 0x000000020d037824 */ /* 0x000fc600078e0206 */
[----:B------:R-:W2:Y:S01]  /*34150*/  LDL.LU R29, [R1+0x2c] ;  /* 0x00002c00011d7983 */ /* 0x000ea20000300800 */
[----:B0-----:R-:W-:-:S04]  /*34160*/  LEA R4, P6, R6, R2, 0x1 ;  /* 0x0000000206047211 */ /* 0x001fc800078c08ff */
[----:B------:R-:W-:Y:S02]  /*34170*/  LEA.HI.X.SX32 R5, R6, R0, 0x1, P6 ;  /* 0x0000000006057211 */ /* 0x000fe400030f0eff */
[----:B---3--:R-:W-:Y:S02]  /*34180*/  ISETP.LT.AND P5, PT, R20, c[0x0][0x17c], !P0 ;  /* 0x00005f0014007a0c */ /* 0x008fe400047a1270 */
[----:B------:R-:W3:Y:S04]  /*34190*/  LDL.LU R20, [R1+0x1c] ;  /* 0x00001c0001147983 */ /* 0x000ee80000300800 */
[----:B------:R-:W2:Y:S04]  /*341a0*/  LDL.LU R6, [R1+0xb3c] ;  /* 0x000b3c0001067983 */ /* 0x000ea80000300800 */
[----:B------:R0:W-:Y:S02]  /*341b0*/  @P4 STG.E.U16 [R8.64], R11 ;  /* 0x0000000b08004986 */ /* 0x0001e4000c10150a */
[----:B0-----:R-:W-:-:S04]  /*341c0*/  LEA R8, P6, R3, R2, 0x1 ;  /* 0x0000000203087211 */ /* 0x001fc800078c08ff */
[----:B------:R-:W-:Y:S02]  /*341d0*/  LEA.HI.X.SX32 R9, R3, R0, 0x1, P6 ;  /* 0x0000000003097211 */ /* 0x000fe400030f0eff */
[----:B--2---:R-:W-:Y:S01]  /*341e0*/  ISETP.LT.AND P4, PT, R6, c[0x0][0x17c], !P0 ;  /* 0x00005f0006007a0c */ /* 0x004fe20004781270 */
[----:B------:R-:W-:Y:S02]  /*341f0*/  IMAD R6, R13, 0x2, R3 ;  /* 0x000000020d067824 */ /* 0x000fe400078e0203 */
[----:B------:R-:W2:Y:S04]  /*34200*/  LDL.LU R3, [R1+0xb40] ;  /* 0x000b400001037983 */ /* 0x000ea80000300800 */
[----:B-----5:R0:W-:Y:S04]  /*34210*/  @P3 STG.E.U16 [R4.64], R26 ;  /* 0x0000001a04003986 */ /* 0x0201e8000c10150a */
[----:B------:R1:W-:Y:S01]  /*34220*/  @P1 STG.E.U16 [R8.64], R27 ;  /* 0x0000001b08001986 */ /* 0x0003e2000c10150a */
[----:B0-----:R-:W-:-:S04]  /*34230*/  LEA R4, P6, R6, R2, 0x1 ;  /* 0x0000000206047211 */ /* 0x001fc800078c08ff */
[----:B------:R-:W-:Y:S02]  /*34240*/  LEA.HI.X.SX32 R5, R6, R0, 0x1, P6 ;  /* 0x0000000006057211 */ /* 0x000fe400030f0eff */
[----:B----4-:R-:W-:Y:S02]  /*34250*/  ISETP.LT.AND P1, PT, R22, c[0x0][0x17c], !P0 ;  /* 0x00005f0016007a0c */ /* 0x010fe40004721270 */
[----:B------:R-:W4:Y:S01]  /*34260*/  LDL.LU R22, [R1+0xb58] ;  /* 0x000b580001167983 */ /* 0x000f220000300800 */
[----:B--2---:R-:W-:Y:S01]  /*34270*/  ISETP.LT.AND P3, PT, R3, c[0x0][0x17c], !P0 ;  /* 0x00005f0003007a0c */ /* 0x004fe20004761270 */
[----:B------:R-:W-:-:S05]  /*34280*/  IMAD R3, R13, 0x2, R6 ;  /* 0x000000020d037824 */ /* 0x000fca00078e0206 */
[----:B-1----:R-:W-:Y:S01]  /*34290*/  LEA R8, P6, R3, R2, 0x1 ;  /* 0x0000000203087211 */ /* 0x002fe200078c08ff */
[----:B------:R-:W-:-:S03]  /*342a0*/  IMAD R6, R13, 0x2, R3 ;  /* 0x000000020d067824 */ /* 0x000fc600078e0203 */
[----:B------:R-:W-:Y:S02]  /*342b0*/  LEA.HI.X.SX32 R9, R3, R0, 0x1, P6 ;  /* 0x0000000003097211 */ /* 0x000fe400030f0eff */
[----:B------:R-:W2:Y:S04]  /*342c0*/  LDL.LU R3, [R1+0xb48] ;  /* 0x000b480001037983 */ /* 0x000ea80000300800 */
[----:B------:R0:W-:Y:S02]  /*342d0*/  @P2 STG.E.U16 [R4.64], R28 ;  /* 0x0000001c04002986 */ /* 0x0001e4000c10150a */
[----:B0-----:R-:W-:-:S04]  /*342e0*/  LEA R4, P6, R6, R2, 0x1 ;  /* 0x0000000206047211 */ /* 0x001fc800078c08ff */
[----:B------:R-:W-:Y:S02]  /*342f0*/  LEA.HI.X.SX32 R5, R6, R0, 0x1, P6 ;  /* 0x0000000006057211 */ /* 0x000fe400030f0eff */
[----:B--2---:R-:W-:Y:S01]  /*34300*/  ISETP.LT.AND P2, PT, R3, c[0x0][0x17c], !P0 ;  /* 0x00005f0003007a0c */ /* 0x004fe20004741270 */
[----:B------:R-:W-:Y:S02]  /*34310*/  IMAD R3, R13, 0x2, R6 ;  /* 0x000000020d037824 */ /* 0x000fe400078e0206 */
[----:B------:R-:W2:Y:S04]  /*34320*/  LDL.LU R6, [R1+0xb4c] ;  /* 0x000b4c0001067983 */ /* 0x000ea80000300800 */
[----:B------:R0:W-:Y:S02]  /*34330*/  @P5 STG.E.U16 [R8.64], R15 ;  /* 0x0000000f08005986 */ /* 0x0001e4000c10150a */
[----:B0-----:R-:W-:-:S04]  /*34340*/  LEA R8, P6, R3, R2, 0x1 ;  /* 0x0000000203087211 */ /* 0x001fc800078c08ff */
[----:B------:R-:W-:Y:S02]  /*34350*/  LEA.HI.X.SX32 R9, R3, R0, 0x1, P6 ;  /* 0x0000000003097211 */ /* 0x000fe400030f0eff */
[----:B--2---:R-:W-:Y:S01]  /*34360*/  ISETP.LT.AND P5, PT, R6, c[0x0][0x17c], !P0 ;  /* 0x00005f0006007a0c */ /* 0x004fe200047a1270 */
[----:B------:R-:W-:Y:S02]  /*34370*/  IMAD R6, R13, 0x2, R3 ;  /* 0x000000020d067824 */ /* 0x000fe400078e0203 */
[----:B------:R-:W2:Y:S04]  /*34380*/  LDL.LU R3, [R1+0xb50] ;  /* 0x000b500001037983 */ /* 0x000ea80000300800 */
[----:B------:R0:W-:Y:S04]  /*34390*/  @P4 STG.E.U16 [R4.64], R29 ;  /* 0x0000001d04004986 */ /* 0x0001e8000c10150a */
[----:B---3--:R1:W-:Y:S01]  /*343a0*/  @P3 STG.E.U16 [R8.64], R20 ;  /* 0x0000001408003986 */ /* 0x0083e2000c10150a */
[----:B0-----:R-:W-:-:S04]  /*343b0*/  LEA R4, P6, R6, R2, 0x1 ;  /* 0x0000000206047211 */ /* 0x001fc800078c08ff */
[----:B------:R-:W-:Y:S02]  /*343c0*/  LEA.HI.X.SX32 R5, R6, R0, 0x1, P6 ;  /* 0x0000000006057211 */ /* 0x000fe400030f0eff */
[----:B----4-:R-:W-:Y:S02]  /*343d0*/  ISETP.LT.AND P3, PT, R22, c[0x0][0x17c], !P0 ;  /* 0x00005f0016007a0c */ /* 0x010fe40004761270 */
[----:B------:R-:W3:Y:S04]  /*343e0*/  LDL.LU R22, [R1+0xb60] ;  /* 0x000b600001167983 */ /* 0x000ee80000300800 */
[----:B------:R0:W-:Y:S01]  /*343f0*/  @P1 STG.E.U16 [R4.64], R19 ;  /* 0x0000001304001986 */ /* 0x0001e2000c10150a */
[----:B--2---:R-:W-:Y:S01]  /*34400*/  ISETP.LT.AND P4, PT, R3, c[0x0][0x17c], !P0 ;  /* 0x00005f0003007a0c */ /* 0x004fe20004781270 */
[----:B------:R-:W-:-:S05]  /*34410*/  IMAD R3, R13, 0x2, R6 ;  /* 0x000000020d037824 */ /* 0x000fca00078e0206 */
[----:B-1----:R-:W-:Y:S01]  /*34420*/  LEA R8, P6, R3, R2, 0x1 ;  /* 0x0000000203087211 */ /* 0x002fe200078c08ff */
[----:B------:R-:W-:-:S03]  /*34430*/  IMAD R6, R13, 0x2, R3 ;  /* 0x000000020d067824 */ /* 0x000fc600078e0203 */
[----:B------:R-:W-:Y:S02]  /*34440*/  LEA.HI.X.SX32 R9, R3, R0, 0x1, P6 ;  /* 0x0000000003097211 */ /* 0x000fe400030f0eff */
[----:B------:R-:W2:Y:S04]  /*34450*/  LDL.LU R3, [R1+0xb54] ;  /* 0x000b540001037983 */ /* 0x000ea80000300800 */
[----:B0-----:R-:W4:Y:S01]  /*34460*/  LDL.LU R5, [R1+0xb5c] ;  /* 0x000b5c0001057983 */ /* 0x001f220000300800 */
[----:B------:R-:W-:-:S03]  /*34470*/  LEA R4, P6, R6, R2, 0x1 ;  /* 0x0000000206047211 */ /* 0x000fc600078c08ff */
[----:B------:R-:W-:Y:S01]  /*34480*/  @P2 STG.E.U16 [R8.64], R23 ;  /* 0x0000001708002986 */ /* 0x000fe2000c10150a */
[----:B------:R-:W-:Y:S02]  /*34490*/  PRMT R7, R16, 0x7632, R7 ;  /* 0x0000763210077816 */ /* 0x000fe40000000007 */
[----:B------:R-:W-:Y:S01]  /*344a0*/  PRMT R10, R17, 0x7632, R10 ;  /* 0x00007632110a7816 */ /* 0x000fe2000000000a */
[----:B------:R-:W5:Y:S04]  /*344b0*/  LDL.LU R16, [R1+0xc88] ;  /* 0x000c880001107983 */ /* 0x000f680000300800 */
[----:B------:R-:W2:Y:S01]  /*344c0*/  LDL.LU R17, [R1+0xb68] ;  /* 0x000b680001117983 */ /* 0x000ea20000300800 */
[----:B----4-:R-:W-:Y:S02]  /*344d0*/  ISETP.LT.AND P2, PT, R5, c[0x0][0x17c], !P0 ;  /* 0x00005f0005007a0c */ /* 0x010fe40004741270 */
[----:B------:R-:W-:-:S05]  /*344e0*/  LEA.HI.X.SX32 R5, R6, R0, 0x1, P6 ;  /* 0x0000000006057211 */ /* 0x000fca00030f0eff */
[----:B------:R0:W-:Y:S01]  /*344f0*/  @P5 STG.E.U16 [R4.64], R7 ;  /* 0x0000000704005986 */ /* 0x0001e2000c10150a */
[----:B---3--:R-:W-:-:S03]  /*34500*/  ISETP.LT.AND P5, PT, R22, c[0x0][0x17c], !P0 ;  /* 0x00005f0016007a0c */ /* 0x008fc600047a1270 */
[----:B------:R-:W3:Y:S04]  /*34510*/  LDL.LU R22, [R1+0xb6c] ;  /* 0x000b6c0001167983 */ /* 0x000ee80000300800 */
[----:B0-----:R-:W4:Y:S01]  /*34520*/  LDL.LU R5, [R1+0xb64] ;  /* 0x000b640001057983 */ /* 0x001f220000300800 */
        /* <DEDUP_REMOVED lines=8> */
[----:B------:R-:W-:Y:S02]  /*345b0*/  PRMT R11, R21, 0x7632, R11 ;  /* 0x00007632150b7816 */ /* 0x000fe4000000000b */
[----:B------:R-:W-:Y:S01]  /*345c0*/  PRMT R12, R7, 0x7632, R12 ;  /* 0x00007632070c7816 */ /* 0x000fe2000000000c */
[----:B------:R-:W2:Y:S01]  /*345d0*/  LDL.LU R21, [R1+0xb70] ;  /* 0x000b700001157983 */ /* 0x000ea20000300800 */
[----:B0-----:R-:W-:Y:S01]  /*345e0*/  IMAD R8, R13, 0x2, R3 ;  /* 0x000000020d087824 */ /* 0x001fe200078e0203 */
[----:B----4-:R-:W-:Y:S02]  /*345f0*/  ISETP.LT.AND P4, PT, R5, c[0x0][0x17c], !P0 ;  /* 0x00005f0005007a0c */ /* 0x010fe40004781270 */
[----:B------:R-:W-:Y:S02]  /*34600*/  LEA.HI.X.SX32 R5, R6, R0, 0x1, P6 ;  /* 0x0000000006057211 */ /* 0x000fe400030f0eff */
[----:B------:R-:W-:-:S03]  /*34610*/  LEA R6, P6, R3, R2, 0x1 ;  /* 0x0000000203067211 */ /* 0x000fc600078c08ff */
[----:B------:R0:W-:Y:S01]  /*34620*/  @P3 STG.E.U16 [R4.64], R11 ;  /* 0x0000000b04003986 */ /* 0x0001e2000c10150a */
[----:B------:R-:W-:Y:S01]  /*34630*/  LEA.HI.X.SX32 R7, R3, R0, 0x1, P6 ;  /* 0x0000000003077211 */ /* 0x000fe200030f0eff */
[----:B------:R-:W-:Y:S01]  /*34640*/  IMAD R3, R13, 0x2, R8 ;  /* 0x000000020d037824 */ /* 0x000fe200078e0208 */
[----:B------:R-:W-:Y:S02]  /*34650*/  ISETP.LT.AND P3, PT, R17, c[0x0][0x17c], !P0 ;  /* 0x00005f0011007a0c */ /* 0x000fe40004761270 */
[----:B------:R-:W4:Y:S01]  /*34660*/  LDL.LU R17, [R1+0xb74] ;  /* 0x000b740001117983 */ /* 0x000f220000300800 */
[----:B0-----:R-:W-:-:S04]  /*34670*/  LEA R4, P6, R8, R2, 0x1 ;  /* 0x0000000208047211 */ /* 0x001fc800078c08ff */
[----:B------:R-:W-:Y:S02]  /*34680*/  LEA.HI.X.SX32 R5, R8, R0, 0x1, P6 ;  /* 0x0000000008057211 */ /* 0x000fe400030f0eff */
[----:B------:R-:W-:Y:S02]  /*34690*/  PRMT R8, R18, 0x7632, R8 ;  /* 0x0000763212087816 */ /* 0x000fe40000000008 */
[----:B------:R-:W2:Y:S01]  /*346a0*/  LDL.LU R18, [R1+0xb7c] ;  /* 0x000b7c0001127983 */ /* 0x000ea20000300800 */
[----:B------:R-:W-:-:S03]  /*346b0*/  IMAD R9, R13, 0x2, R3 ;  /* 0x000000020d097824 */ /* 0x000fc600078e0203 */
[----:B------:R0:W-:Y:S04]  /*346c0*/  @P1 STG.E.U16 [R6.64], R12 ;  /* 0x0000000c06001986 */ /* 0x0001e8000c10150a */
[----:B------:R1:W-:Y:S01]  /*346d0*/  @P2 STG.E.U16 [R4.64], R8 ;  /* 0x0000000804002986 */ /* 0x0003e2000c10150a */
[----:B0-----:R-:W-:-:S04]  /*346e0*/  LEA R6, P6, R3, R2, 0x1 ;  /* 0x0000000203067211 */ /* 0x001fc800078c08ff */
[----:B------:R-:W-:Y:S01]  /*346f0*/  LEA.HI.X.SX32 R7, R3, R0, 0x1, P6 ;  /* 0x0000000003077211 */ /* 0x000fe200030f0eff */
[----:B-1----:R-:W5:Y:S01]  /*34700*/  LDL.LU R8, [R1+0xb80] ;  /* 0x000b800001087983 */ /* 0x002f620000300800 */
[C---:B------:R-:W-:Y:S02]  /*34710*/  LEA R4, P6, R9.reuse, R2, 0x1 ;  /* 0x0000000209047211 */ /* 0x040fe400078c08ff */
[----:B------:R-:W-:Y:S02]  /*34720*/  PRMT R10, R24, 0x7632, R10 ;  /* 0x00007632180a7816 */ /* 0x000fe4000000000a */
[----:B------:R-:W-:Y:S01]  /*34730*/  LEA.HI.X.SX32 R5, R9, R0, 0x1, P6 ;  /* 0x0000000009057211 */ /* 0x000fe200030f0eff */
[----:B------:R-:W5:Y:S01]  /*34740*/  LDL.LU R24, [R1+0xb84] ;  /* 0x000b840001187983 */ /* 0x000f620000300800 */
[----:B------:R-:W-:Y:S02]  /*34750*/  PRMT R11, R25, 0x7632, R11 ;  /* 0x00007632190b7816 */ /* 0x000fe4000000000b */
[----:B---3--:R-:W-:Y:S01]  /*34760*/  ISETP.LT.AND P1, PT, R22, c[0x0][0x17c], !P0 ;  /* 0x00005f0016007a0c */ /* 0x008fe20004721270 */
[----:B------:R0:W-:Y:S04]  /*34770*/  @P5 STG.E.U16 [R6.64], R10 ;  /* 0x0000000a06005986 */ /* 0x0001e8000c10150a */
[----:B------:R1:W-:Y:S04]  /*34780*/  @P4 STG.E.U16 [R4.64], R11 ;  /* 0x0000000b04004986 */ /* 0x0003e8000c10150a */
[----:B------:R-:W3:Y:S01]  /*34790*/  LDL.LU R22, [R1+0xb88] ;  /* 0x000b880001167983 */ /* 0x000ee20000300800 */
[----:B------:R-:W-:Y:S01]  /*347a0*/  IMAD R3, R13, 0x2, R9 ;  /* 0x000000020d037824 */ /* 0x000fe200078e0209 */
[----:B--2---:R-:W-:-:S02]  /*347b0*/  ISETP.LT.AND P4, PT, R18, c[0x0][0x17c], !P0 ;  /* 0x00005f0012007a0c */ /* 0x004fc40004781270 */
[----:B------:R-:W2:Y:S01]  /*347c0*/  LDL.LU R18, [R1+0xb78] ;  /* 0x000b780001127983 */ /* 0x000ea20000300800 */
[----:B------:R-:W-:Y:S01]  /*347d0*/  IMAD R9, R13, 0x2, R3 ;  /* 0x000000020d097824 */ /* 0x000fe200078e0203 */
[----:B0-----:R-:W-:Y:S02]  /*347e0*/  LEA R6, P6, R3, R2, 0x1 ;  /* 0x0000000203067211 */ /* 0x001fe400078c08ff */
[----:B----4-:R-:W-:Y:S01]  /*347f0*/  ISETP.LT.AND P5, PT, R17, c[0x0][0x17c], !P0 ;  /* 0x00005f0011007a0c */ /* 0x010fe200047a1270 */
[----:B------:R-:W-:Y:S01]  /*34800*/  IMAD R17, R13, 0x2, R9 ;  /* 0x000000020d117824 */ /* 0x000fe200078e0209 */
[----:B------:R-:W-:Y:S02]  /*34810*/  LEA.HI.X.SX32 R7, R3, R0, 0x1, P6 ;  /* 0x0000000003077211 */ /* 0x000fe400030f0eff */
[----:B-1----:R-:W-:Y:S01]  /*34820*/  LEA R4, P6, R9, R2, 0x1 ;  /* 0x0000000209047211 */ /* 0x002fe200078c08ff */
[----:B------:R-:W-:Y:S01]  /*34830*/  IMAD R3, R13, 0x2, R17 ;  /* 0x000000020d037824 */ /* 0x000fe200078e0211 */
[----:B------:R-:W-:-:S02]  /*34840*/  PRMT R12, R11, 0x7632, R12 ;  /* 0x000076320b0c7816 */ /* 0x000fc4000000000c */
[----:B------:R-:W-:Y:S01]  /*34850*/  LEA.HI.X.SX32 R5, R9, R0, 0x1, P6 ;  /* 0x0000000009057211 */ /* 0x000fe200030f0eff */
[----:B------:R-:W-:Y:S01]  /*34860*/  IMAD R9, R13, 0x2, R3 ;  /* 0x000000020d097824 */ /* 0x000fe200078e0203 */
[----:B------:R-:W-:Y:S01]  /*34870*/  ISETP.LT.AND P2, PT, R21, c[0x0][0x17c], !P0 ;  /* 0x00005f0015007a0c */ /* 0x000fe20004741270 */
[----:B------:R0:W-:Y:S01]  /*34880*/  @P3 STG.E.U16 [R6.64], R12 ;  /* 0x0000000c06003986 */ /* 0x0001e2000c10150a */
[----:B------:R-:W-:Y:S01]  /*34890*/  PRMT R10, R26, 0x7632, R10 ;  /* 0x000076321a0a7816 */ /* 0x000fe2000000000a */
[----:B------:R-:W-:Y:S01]  /*348a0*/  IMAD R11, R13, 0x2, R9 ;  /* 0x000000020d0b7824 */ /* 0x000fe200078e0209 */
[----:B------:R-:W-:-:S03]  /*348b0*/  PRMT R14, R27, 0x7632, R14 ;  /* 0x000076321b0e7816 */ /* 0x000fc6000000000e */
[----:B------:R-:W-:Y:S01]  /*348c0*/  IMAD R21, R13, 0x2, R11 ;  /* 0x000000020d157824 */ /* 0x000fe200078e020b */
[----:B------:R1:W-:Y:S01]  /*348d0*/  @P1 STG.E.U16 [R4.64], R10 ;  /* 0x0000000a04001986 */ /* 0x0003e2000c10150a */
[----:B0-----:R-:W-:-:S04]  /*348e0*/  LEA R6, P6, R17, R2, 0x1 ;  /* 0x0000000211067211 */ /* 0x001fc800078c08ff */
[----:B------:R-:W-:Y:S01]  /*348f0*/  LEA.HI.X.SX32 R7, R17, R0, 0x1, P6 ;  /* 0x0000000011077211 */ /* 0x000fe200030f0eff */
[----:B------:R-:W-:Y:S01]  /*34900*/  IMAD R17, R13, 0x2, R21 ;  /* 0x000000020d117824 */ /* 0x000fe200078e0215 */
[----:B-1----:R-:W-:-:S03]  /*34910*/  LEA R4, P1, R3, R2, 0x1 ;  /* 0x0000000203047211 */ /* 0x002fc600078208ff */
[----:B------:R0:W-:Y:S01]  /*34920*/  @P2 STG.E.U16 [R6.64], R14 ;  /* 0x0000000e06002986 */ /* 0x0001e2000c10150a */
[----:B------:R-:W-:Y:S01]  /*34930*/  LEA.HI.X.SX32 R5, R3, R0, 0x1, P1 ;  /* 0x0000000003057211 */ /* 0x000fe200008f0eff */
[----:B------:R-:W-:Y:S01]  /*34940*/  IMAD R3, R13, 0x2, R17 ;  /* 0x000000020d037824 */ /* 0x000fe200078e0211 */
[----:B-----5:R-:W-:Y:S02]  /*34950*/  ISETP.LT.AND P3, PT, R8, c[0x0][0x17c], !P0 ;  /* 0x00005f0008007a0c */ /* 0x020fe40004761270 */
[-C--:B------:R-:W-:Y:S02]  /*34960*/  LEA R8, P2, R9, R2.reuse, 0x1 ;  /* 0x0000000209087211 */ /* 0x080fe400078408ff */
[-C--:B------:R-:W-:Y:S02]  /*34970*/  LEA R12, P6, R21, R2.reuse, 0x1 ;  /* 0x00000002150c7211 */ /* 0x080fe400078c08ff */
[----:B0-----:R-:W-:-:S04]  /*34980*/  LEA R6, P1, R11, R2, 0x1 ;  /* 0x000000020b067211 */ /* 0x001fc800078208ff */
[----:B------:R-:W-:Y:S02]  /*34990*/  LEA.HI.X.SX32 R7, R11, R0, 0x1, P1 ;  /* 0x000000000b077211 */ /* 0x000fe400008f0eff */
[----:B------:R-:W-:Y:S02]  /*349a0*/  LEA R10, P1, R3, R2, 0x1 ;  /* 0x00000002030a7211 */ /* 0x000fe400078208ff */
[-C--:B------:R-:W-:Y:S02]  /*349b0*/  LEA.HI.X.SX32 R9, R9, R0.reuse, 0x1, P2 ;  /* 0x0000000009097211 */ /* 0x080fe400010f0eff */
[----:B------:R-:W-:Y:S02]  /*349c0*/  LEA.HI.X.SX32 R13, R21, R0, 0x1, P6 ;  /* 0x00000000150d7211 */ /* 0x000fe400030f0eff */
[----:B------:R-:W-:Y:S02]  /*349d0*/  ISETP.LT.AND P2, PT, R24, c[0x0][0x17c], !P0 ;  /* 0x00005f0018007a0c */ /* 0x000fe40004741270 */
[----:B------:R-:W-:-:S02]  /*349e0*/  LEA R2, P6, R17, R2, 0x1 ;  /* 0x0000000211027211 */ /* 0x000fc400078c08ff */
[-C--:B------:R-:W-:Y:S02]  /*349f0*/  LEA.HI.X.SX32 R11, R3, R0.reuse, 0x1, P1 ;  /* 0x00000000030b7211 */ /* 0x080fe400008f0eff */
[----:B---3--:R-:W-:Y:S02]  /*34a00*/  ISETP.LT.AND P1, PT, R22, c[0x0][0x17c], !P0 ;  /* 0x00005f0016007a0c */ /* 0x008fe40004721270 */
[----:B------:R-:W-:Y:S02]  /*34a10*/  LEA.HI.X.SX32 R3, R17, R0, 0x1, P6 ;  /* 0x0000000011037211 */ /* 0x000fe400030f0eff */
[----:B------:R-:W-:Y:S02]  /*34a20*/  PRMT R0, R28, 0x7632, R0 ;  /* 0x000076321c007816 */ /* 0x000fe40000000000 */
[----:B------:R-:W-:Y:S02]  /*34a30*/  PRMT R15, R15, 0x7632, R15 ;  /* 0x000076320f0f7816 */ /* 0x000fe4000000000f */
[----:B------:R-:W-:-:S02]  /*34a40*/  PRMT R14, R29, 0x7632, R14 ;  /* 0x000076321d0e7816 */ /* 0x000fc4000000000e */
[----:B------:R-:W-:Y:S01]  /*34a50*/  PRMT R16, R20, 0x7632, R16 ;  /* 0x0000763214107816 */ /* 0x000fe20000000010 */
[----:B------:R0:W-:Y:S01]  /*34a60*/  @P5 STG.E.U16 [R4.64], R0 ;  /* 0x0000000004005986 */ /* 0x0001e2000c10150a */
[----:B------:R-:W-:-:S03]  /*34a70*/  PRMT R19, R19, 0x7632, R19 ;  /* 0x0000763213137816 */ /* 0x000fc60000000013 */
[----:B------:R0:W-:Y:S04]  /*34a80*/  @P4 STG.E.U16 [R8.64], R15 ;  /* 0x0000000f08004986 */ /* 0x0001e8000c10150a */
[----:B------:R0:W-:Y:S04]  /*34a90*/  @P3 STG.E.U16 [R6.64], R14 ;  /* 0x0000000e06003986 */ /* 0x0001e8000c10150a */
[----:B------:R0:W-:Y:S04]  /*34aa0*/  @P2 STG.E.U16 [R12.64], R16 ;  /* 0x000000100c002986 */ /* 0x0001e8000c10150a */
[----:B------:R0:W-:Y:S01]  /*34ab0*/  @P1 STG.E.U16 [R2.64], R19 ;  /* 0x0000001302001986 */ /* 0x0001e2000c10150a */
[----:B--2---:R-:W-:-:S13]  /*34ac0*/  ISETP.LT.AND P0, PT, R18, c[0x0][0x17c], !P0 ;  /* 0x00005f0012007a0c */ /* 0x004fda0004701270 */
[----:B------:R-:W-:Y:S05]  /*34ad0*/  @!P0 EXIT ;  /* 0x000000000000894d */ /* 0x000fea0003800000 */
[----:B0-----:R-:W-:-:S05]  /*34ae0*/  PRMT R5, R23, 0x7632, R5 ;  /* 0x0000763217057816 */ /* 0x001fca0000000005 */
[----:B------:R-:W-:Y:S01]  /*34af0*/  STG.E.U16 [R10.64], R5 ;  /* 0x000000050a007986 */ /* 0x000fe2000c10150a */
[----:B------:R-:W-:Y:S05]  /*34b00*/  EXIT ;  /* 0x000000000000794d */ /* 0x000fea0003800000 */
.L_x_4:
[----:B------:R-:W-:-:S00]  /*34b10*/  BRA `(.L_x_4) ;  /* 0xfffffff000007947 */ /* 0x000fc0000383ffff */
[----:B------:R-:W-:-:S00]  /*34b20*/  NOP ;  /* 0x0000000000007918 */ /* 0x000fc00000000000 */
        /* <DEDUP_REMOVED lines=13> */
.L_x_5:


//--------------------- .nv.shared.matmul_kernel  --------------------------
	.section	.nv.shared.matmul_kernel,"aw",@nobits
	.sectionflags	@""
	.align	16
